	.target	sm_90a

	.elftype	@"ET_EXEC"


//--------------------- .note.nv.tkinfo           --------------------------
	.section	.note.nv.tkinfo,"",@"SHT_NOTE"
	.sectionflags	@"SHF_NOTE_NV_TKINFO"
	.tkinfo
        /*0018*/ 	.word	0x00000002
        /*0030*/ 	.string	""
        /*0030*/ 	.string	"ptxas"
        /*0030*/ 	.string	"Cuda compilation tools, release 13.0, V13.0.88"
        /*0030*/ 	.string	"Build cuda_13.0.r13.0/compiler.36424714_0"
        /*0030*/ 	.string	"-arch sm_90a -m 64 "



//--------------------- .note.nv.cuinfo           --------------------------
	.section	.note.nv.cuinfo,"",@"SHT_NOTE"
	.sectionflags	@"SHF_NOTE_NV_CUINFO"
        /*0018*/ 	.short	0x0002
        /*001a*/ 	.short	0x005a
        /*001c*/ 	.short	0x0082
	.zero		2


//--------------------- .nv.info                  --------------------------
	.section	.nv.info,"",@"SHT_CUDA_INFO"
	.align	4


	//----- nvinfo : EIATTR_REGCOUNT
	.align		4
        /*0000*/ 	.byte	0x04, 0x2f
        /*0002*/ 	.short	(.L_15 - .L_14)
	.align		4
.L_14:
        /*0004*/ 	.word	index@(_ZN7cutlass13device_kernelINS_4gemm6kernel13GemmUniversalINS1_17GroupProblemShapeIN4cute5tupleIJiiiEEEEENS1_10collective13CollectiveMmaINS1_39MainloopSm90ArrayTmaGmmaWarpSpecializedILi13ENS6_IJNS5_1CILi1EEESD_SD_EEENS1_52KernelPtrArrayTmaWarpSpecializedPingpongFP8FastAccumEEENS6_IJNSC_ILi128EEESH_NSC_ILi64EEEEEENS_12float_e4m3_tEPNS6_IJlSD_NSC_ILi0EEEEEESK_SN_NS5_8TiledMMAINS5_8MMA_AtomIJNS5_4SM904GMMA31MMA_64x128x32_F32E4M3E4M3_SS_TNILNSR_7ScaleInE1ELST_1EEEEEENS5_6LayoutISE_NS6_IJSL_SL_SL_EEEEENS6_IJNS5_10UnderscoreESZ_SZ_EEEEENS5_13SM90_TMA_LOADENS5_14ComposedLayoutINS5_7SwizzleILi2ELi4ELi3EEENS5_18smem_ptr_flag_bitsILi8EEENSW_INS6_IJNSC_ILi8EEESI_EEENS6_IJSI_SD_EEEEEEEvNS5_8identityES12_S1C_vS1D_EENS_8epilogue10collective18CollectiveEpilogueINS1F_30Sm90PtrArrayTmaWarpSpecializedILi4ELi2ELi16ELb1ELb0ELi2EEEJSJ_NS6_IJSI_NSC_ILi32EEEEEENS_6half_tEPNS6_IJSD_lSL_EEES1M_S1O_NS1F_6fusion15FusionCallbacksIS1J_NS1P_17LinearCombinationIS1M_fS1M_fLNS_15FloatRoundStyleE2EEESJ_S1L_JEEES12_NS13_INS14_ILi3ELi4ELi3EEENS16_ILi16EEENSW_INS6_IJSI_S18_EEENS6_IJSD_SI_EEEEEEENS5_17SM75_U16x8_LDSM_TENS5_14SM90_TMA_STOREES20_NS5_17SM90_U16x8_STSM_TENS5_9Copy_AtomIJNS5_17SM90_U32x4_STSM_NES1M_EEEvEEEvvEEEEvNT_6ParamsE)
        /*0008*/ 	.word	0x000000a8


	//----- nvinfo : EIATTR_FRAME_SIZE
	.align		4
.L_15:
        /*000c*/ 	.byte	0x04, 0x11
        /*000e*/ 	.short	(.L_17 - .L_16)
	.align		4
.L_16:
        /*0010*/ 	.word	index@($__internal_0_$__cuda_sm20_div_u64)
        /*0014*/ 	.word	0x00000000


	//----- nvinfo : EIATTR_FRAME_SIZE
	.align		4
.L_17:
        /*0018*/ 	.byte	0x04, 0x11
        /*001a*/ 	.short	(.L_19 - .L_18)
	.align		4
.L_18:
        /*001c*/ 	.word	index@(_ZN7cutlass13device_kernelINS_4gemm6kernel13GemmUniversalINS1_17GroupProblemShapeIN4cute5tupleIJiiiEEEEENS1_10collective13CollectiveMmaINS1_39MainloopSm90ArrayTmaGmmaWarpSpecializedILi13ENS6_IJNS5_1CILi1EEESD_SD_EEENS1_52KernelPtrArrayTmaWarpSpecializedPingpongFP8FastAccumEEENS6_IJNSC_ILi128EEESH_NSC_ILi64EEEEEENS_12float_e4m3_tEPNS6_IJlSD_NSC_ILi0EEEEEESK_SN_NS5_8TiledMMAINS5_8MMA_AtomIJNS5_4SM904GMMA31MMA_64x128x32_F32E4M3E4M3_SS_TNILNSR_7ScaleInE1ELST_1EEEEEENS5_6LayoutISE_NS6_IJSL_SL_SL_EEEEENS6_IJNS5_10UnderscoreESZ_SZ_EEEEENS5_13SM90_TMA_LOADENS5_14ComposedLayoutINS5_7SwizzleILi2ELi4ELi3EEENS5_18smem_ptr_flag_bitsILi8EEENSW_INS6_IJNSC_ILi8EEESI_EEENS6_IJSI_SD_EEEEEEEvNS5_8identityES12_S1C_vS1D_EENS_8epilogue10collective18CollectiveEpilogueINS1F_30Sm90PtrArrayTmaWarpSpecializedILi4ELi2ELi16ELb1ELb0ELi2EEEJSJ_NS6_IJSI_NSC_ILi32EEEEEENS_6half_tEPNS6_IJSD_lSL_EEES1M_S1O_NS1F_6fusion15FusionCallbacksIS1J_NS1P_17LinearCombinationIS1M_fS1M_fLNS_15FloatRoundStyleE2EEESJ_S1L_JEEES12_NS13_INS14_ILi3ELi4ELi3EEENS16_ILi16EEENSW_INS6_IJSI_S18_EEENS6_IJSD_SI_EEEEEEENS5_17SM75_U16x8_LDSM_TENS5_14SM90_TMA_STOREES20_NS5_17SM90_U16x8_STSM_TENS5_9Copy_AtomIJNS5_17SM90_U32x4_STSM_NES1M_EEEvEEEvvEEEEvNT_6ParamsE)
        /*0020*/ 	.word	0x00000000


	//----- nvinfo : EIATTR_MIN_STACK_SIZE
	.align		4
.L_19:
        /*0024*/ 	.byte	0x04, 0x12
        /*0026*/ 	.short	(.L_21 - .L_20)
	.align		4
.L_20:
        /*0028*/ 	.word	index@(_ZN7cutlass13device_kernelINS_4gemm6kernel13GemmUniversalINS1_17GroupProblemShapeIN4cute5tupleIJiiiEEEEENS1_10collective13CollectiveMmaINS1_39MainloopSm90ArrayTmaGmmaWarpSpecializedILi13ENS6_IJNS5_1CILi1EEESD_SD_EEENS1_52KernelPtrArrayTmaWarpSpecializedPingpongFP8FastAccumEEENS6_IJNSC_ILi128EEESH_NSC_ILi64EEEEEENS_12float_e4m3_tEPNS6_IJlSD_NSC_ILi0EEEEEESK_SN_NS5_8TiledMMAINS5_8MMA_AtomIJNS5_4SM904GMMA31MMA_64x128x32_F32E4M3E4M3_SS_TNILNSR_7ScaleInE1ELST_1EEEEEENS5_6LayoutISE_NS6_IJSL_SL_SL_EEEEENS6_IJNS5_10UnderscoreESZ_SZ_EEEEENS5_13SM90_TMA_LOADENS5_14ComposedLayoutINS5_7SwizzleILi2ELi4ELi3EEENS5_18smem_ptr_flag_bitsILi8EEENSW_INS6_IJNSC_ILi8EEESI_EEENS6_IJSI_SD_EEEEEEEvNS5_8identityES12_S1C_vS1D_EENS_8epilogue10collective18CollectiveEpilogueINS1F_30Sm90PtrArrayTmaWarpSpecializedILi4ELi2ELi16ELb1ELb0ELi2EEEJSJ_NS6_IJSI_NSC_ILi32EEEEEENS_6half_tEPNS6_IJSD_lSL_EEES1M_S1O_NS1F_6fusion15FusionCallbacksIS1J_NS1P_17LinearCombinationIS1M_fS1M_fLNS_15FloatRoundStyleE2EEESJ_S1L_JEEES12_NS13_INS14_ILi3ELi4ELi3EEENS16_ILi16EEENSW_INS6_IJSI_S18_EEENS6_IJSD_SI_EEEEEEENS5_17SM75_U16x8_LDSM_TENS5_14SM90_TMA_STOREES20_NS5_17SM90_U16x8_STSM_TENS5_9Copy_AtomIJNS5_17SM90_U32x4_STSM_NES1M_EEEvEEEvvEEEEvNT_6ParamsE)
        /*002c*/ 	.word	0x00000000
.L_21:


//--------------------- .nv.compat                --------------------------
	.section	.nv.compat,"",@"SHT_CUDA_COMPAT_INFO"
	.align	4
        /*0000*/ 	.byte	0x02, 0x09, 0x01, 0x00, 0x02, 0x02, 0x04, 0x00, 0x02, 0x05, 0x05, 0x00, 0x03, 0x07, 0x01, 0x01
        /*0010*/ 	.byte	0x02, 0x03, 0x03, 0x00, 0x02, 0x06, 0x01, 0x00, 0x04, 0x0b, 0x08, 0x00, 0x00, 0x00, 0x00, 0x00
        /*0020*/ 	.byte	0x00, 0x00, 0x00, 0x00


//--------------------- .nv.info._ZN7cutlass13device_kernelINS_4gemm6kernel13GemmUniversalINS1_17GroupProblemShapeIN4cute5tupleIJiiiEEEEENS1_10collective13CollectiveMmaINS1_39MainloopSm90ArrayTmaGmmaWarpSpecializedILi13ENS6_IJNS5_1CILi1EEESD_SD_EEENS1_52KernelPtrArrayTmaWarpSpecializedPingpongFP8FastAccumEEENS6_IJNSC_ILi128EEESH_NSC_ILi64EEEEEENS_12float_e4m3_tEPNS6_IJlSD_NSC_ILi0EEEEEESK_SN_NS5_8TiledMMAINS5_8MMA_AtomIJNS5_4SM904GMMA31MMA_64x128x32_F32E4M3E4M3_SS_TNILNSR_7ScaleInE1ELST_1EEEEEENS5_6LayoutISE_NS6_IJSL_SL_SL_EEEEENS6_IJNS5_10UnderscoreESZ_SZ_EEEEENS5_13SM90_TMA_LOADENS5_14ComposedLayoutINS5_7SwizzleILi2ELi4ELi3EEENS5_18smem_ptr_flag_bitsILi8EEENSW_INS6_IJNSC_ILi8EEESI_EEENS6_IJSI_SD_EEEEEEEvNS5_8identityES12_S1C_vS1D_EENS_8epilogue10collective18CollectiveEpilogueINS1F_30Sm90PtrArrayTmaWarpSpecializedILi4ELi2ELi16ELb1ELb0ELi2EEEJSJ_NS6_IJSI_NSC_ILi32EEEEEENS_6half_tEPNS6_IJSD_lSL_EEES1M_S1O_NS1F_6fusion15FusionCallbacksIS1J_NS1P_17LinearCombinationIS1M_fS1M_fLNS_15FloatRoundStyleE2EEESJ_S1L_JEEES12_NS13_INS14_ILi3ELi4ELi3EEENS16_ILi16EEENSW_INS6_IJSI_S18_EEENS6_IJSD_SI_EEEEEEENS5_17SM75_U16x8_LDSM_TENS5_14SM90_TMA_STOREES20_NS5_17SM90_U16x8_STSM_TENS5_9Copy_AtomIJNS5_17SM90_U32x4_STSM_NES1M_EEEvEEEvvEEEEvNT_6ParamsE --------------------------
	.section	.nv.info._ZN7cutlass13device_kernelINS_4gemm6kernel13GemmUniversalINS1_17GroupProblemShapeIN4cute5tupleIJiiiEEEEENS1_10collective13CollectiveMmaINS1_39MainloopSm90ArrayTmaGmmaWarpSpecializedILi13ENS6_IJNS5_1CILi1EEESD_SD_EEENS1_52KernelPtrArrayTmaWarpSpecializedPingpongFP8FastAccumEEENS6_IJNSC_ILi128EEESH_NSC_ILi64EEEEEENS_12float_e4m3_tEPNS6_IJlSD_NSC_ILi0EEEEEESK_SN_NS5_8TiledMMAINS5_8MMA_AtomIJNS5_4SM904GMMA31MMA_64x128x32_F32E4M3E4M3_SS_TNILNSR_7ScaleInE1ELST_1EEEEEENS5_6LayoutISE_NS6_IJSL_SL_SL_EEEEENS6_IJNS5_10UnderscoreESZ_SZ_EEEEENS5_13SM90_TMA_LOADENS5_14ComposedLayoutINS5_7SwizzleILi2ELi4ELi3EEENS5_18smem_ptr_flag_bitsILi8EEENSW_INS6_IJNSC_ILi8EEESI_EEENS6_IJSI_SD_EEEEEEEvNS5_8identityES12_S1C_vS1D_EENS_8epilogue10collective18CollectiveEpilogueINS1F_30Sm90PtrArrayTmaWarpSpecializedILi4ELi2ELi16ELb1ELb0ELi2EEEJSJ_NS6_IJSI_NSC_ILi32EEEEEENS_6half_tEPNS6_IJSD_lSL_EEES1M_S1O_NS1F_6fusion15FusionCallbacksIS1J_NS1P_17LinearCombinationIS1M_fS1M_fLNS_15FloatRoundStyleE2EEESJ_S1L_JEEES12_NS13_INS14_ILi3ELi4ELi3EEENS16_ILi16EEENSW_INS6_IJSI_S18_EEENS6_IJSD_SI_EEEEEEENS5_17SM75_U16x8_LDSM_TENS5_14SM90_TMA_STOREES20_NS5_17SM90_U16x8_STSM_TENS5_9Copy_AtomIJNS5_17SM90_U32x4_STSM_NES1M_EEEvEEEvvEEEEvNT_6ParamsE,"",@"SHT_CUDA_INFO"
	.sectionflags	@""
	.align	4


	//----- nvinfo : EIATTR_CUDA_API_VERSION
	.align		4
        /*0000*/ 	.byte	0x04, 0x37
        /*0002*/ 	.short	(.L_23 - .L_22)
.L_22:
        /*0004*/ 	.word	0x00000082


	//----- nvinfo : EIATTR_KPARAM_INFO
	.align		4
.L_23:
        /*0008*/ 	.byte	0x04, 0x17
        /*000a*/ 	.short	(.L_25 - .L_24)
.L_24:
        /*000c*/ 	.word	0x00000000
        /*0010*/ 	.short	0x0000
        /*0012*/ 	.short	0x0070
        /*0014*/ 	.byte	0x00, 0xf0, 0x01, 0x1c


	//----- nvinfo : EIATTR_SPARSE_MMA_MASK
	.align		4
.L_25:
        /*0018*/ 	.byte	0x03, 0x50
        /*001a*/ 	.short	0x0000


	//----- nvinfo : EIATTR_MAXREG_COUNT
	.align		4
        /*001c*/ 	.byte	0x03, 0x1b
        /*001e*/ 	.short	0x00a8


	//----- nvinfo : EIATTR_NUM_BARRIERS
	.align		4
        /*0020*/ 	.byte	0x02, 0x4c
        /*0022*/ 	.byte	0x02
	.zero		1


	//----- nvinfo : EIATTR_EXTERNS
	.align		4
        /*0024*/ 	.byte	0x04, 0x0f
        /*0026*/ 	.short	(.L_27 - .L_26)


	//   ....[0]....
	.align		4
.L_26:
        /*0028*/ 	.word	index@(__assertfail)


	//----- nvinfo : EIATTR_MERCURY_ISA_VERSION
	.align		4
.L_27:
        /*002c*/ 	.byte	0x03, 0x5f
        /*002e*/ 	.short	0x0101


	//----- nvinfo : EIATTR_INT_WARP_WIDE_INSTR_OFFSETS
	.align		4
        /*0030*/ 	.byte	0x04, 0x31
        /*0032*/ 	.short	(.L_29 - .L_28)


	//   ....[0]....
.L_28:
        /*0034*/ 	.word	0x000012c0


	//   ....[1]....
        /*0038*/ 	.word	0x000012d0


	//   ....[2]....
        /*003c*/ 	.word	0x00001350


	//   ....[3]....
        /*0040*/ 	.word	0x000013b0


	//   ....[4]....
        /*0044*/ 	.word	0x000013f0


	//   ....[5]....
        /*0048*/ 	.word	0x00001420


	//   ....[6]....
        /*004c*/ 	.word	0x00001490


	//   ....[7]....
        /*0050*/ 	.word	0x000014d0


	//----- nvinfo : EIATTR_COOP_GROUP_MASK_REGIDS
	.align		4
.L_29:
        /*0054*/ 	.byte	0x04, 0x29
        /*0056*/ 	.short	(.L_31 - .L_30)


	//   ....[0]....
.L_30:
        /*0058*/ 	.word	0xffffffff


	//   ....[1]....
        /*005c*/ 	.word	0xffffffff


	//   ....[2]....
        /*0060*/ 	.word	0xffffffff


	//   ....[3]....
        /*0064*/ 	.word	0xffffffff


	//   ....[4]....
        /*0068*/ 	.word	0xffffffff


	//   ....[5]....
        /*006c*/ 	.word	0xffffffff


	//   ....[6]....
        /*0070*/ 	.word	0xffffffff


	//   ....[7]....
        /*0074*/ 	.word	0xffffffff


	//   ....[8]....
        /*0078*/ 	.word	0xffffffff


	//   ....[9]....
        /*007c*/ 	.word	0xffffffff


	//   ....[10]....
        /*0080*/ 	.word	0xffffffff


	//   ....[11]....
        /*0084*/ 	.word	0xffffffff


	//   ....[12]....
        /*0088*/ 	.word	0xffffffff


	//   ....[13]....
        /*008c*/ 	.word	0xffffffff


	//   ....[14]....
        /*0090*/ 	.word	0xffffffff


	//   ....[15]....
        /*0094*/ 	.word	0xffffffff


	//   ....[16]....
        /*0098*/ 	.word	0xffffffff


	//   ....[17]....
        /*009c*/ 	.word	0xffffffff


	//   ....[18]....
        /*00a0*/ 	.word	0xffffffff


	//   ....[19]....
        /*00a4*/ 	.word	0xffffffff


	//   ....[20]....
        /*00a8*/ 	.word	0xffffffff


	//   ....[21]....
        /*00ac*/ 	.word	0xffffffff


	//   ....[22]....
        /*00b0*/ 	.word	0xffffffff


	//   ....[23]....
        /*00b4*/ 	.word	0xffffffff


	//   ....[24]....
        /*00b8*/ 	.word	0xffffffff


	//   ....[25]....
        /*00bc*/ 	.word	0xffffffff


	//   ....[26]....
        /*00c0*/ 	.word	0xffffffff


	//   ....[27]....
        /*00c4*/ 	.word	0xffffffff


	//   ....[28]....
        /*00c8*/ 	.word	0xffffffff


	//   ....[29]....
        /*00cc*/ 	.word	0xffffffff


	//   ....[30]....
        /*00d0*/ 	.word	0xffffffff


	//   ....[31]....
        /*00d4*/ 	.word	0xffffffff


	//   ....[32]....
        /*00d8*/ 	.word	0xffffffff


	//   ....[33]....
        /*00dc*/ 	.word	0xffffffff


	//   ....[34]....
        /*00e0*/ 	.word	0xffffffff


	//   ....[35]....
        /*00e4*/ 	.word	0xffffffff


	//   ....[36]....
        /*00e8*/ 	.word	0xffffffff


	//   ....[37]....
        /*00ec*/ 	.word	0xffffffff


	//   ....[38]....
        /*00f0*/ 	.word	0xffffffff


	//   ....[39]....
        /*00f4*/ 	.word	0xffffffff


	//   ....[40]....
        /*00f8*/ 	.word	0xffffffff


	//   ....[41]....
        /*00fc*/ 	.word	0xffffffff


	//   ....[42]....
        /*0100*/ 	.word	0xffffffff


	//   ....[43]....
        /*0104*/ 	.word	0xffffffff


	//   ....[44]....
        /*0108*/ 	.word	0xffffffff


	//   ....[45]....
        /*010c*/ 	.word	0xffffffff


	//   ....[46]....
        /*0110*/ 	.word	0xffffffff


	//   ....[47]....
        /*0114*/ 	.word	0xffffffff


	//   ....[48]....
        /*0118*/ 	.word	0xffffffff


	//   ....[49]....
        /*011c*/ 	.word	0xffffffff


	//   ....[50]....
        /*0120*/ 	.word	0xffffffff


	//   ....[51]....
        /*0124*/ 	.word	0xffffffff


	//   ....[52]....
        /*0128*/ 	.word	0xffffffff


	//   ....[53]....
        /*012c*/ 	.word	0xffffffff


	//   ....[54]....
        /*0130*/ 	.word	0xffffffff


	//   ....[55]....
        /*0134*/ 	.word	0xffffffff


	//   ....[56]....
        /*0138*/ 	.word	0xffffffff


	//   ....[57]....
        /*013c*/ 	.word	0xffffffff


	//   ....[58]....
        /*0140*/ 	.word	0xffffffff


	//   ....[59]....
        /*0144*/ 	.word	0xffffffff


	//   ....[60]....
        /*0148*/ 	.word	0xffffffff


	//   ....[61]....
        /*014c*/ 	.word	0xffffffff


	//   ....[62]....
        /*0150*/ 	.word	0xffffffff


	//   ....[63]....
        /*0154*/ 	.word	0xffffffff


	//   ....[64]....
        /*0158*/ 	.word	0xffffffff


	//   ....[65]....
        /*015c*/ 	.word	0xffffffff


	//   ....[66]....
        /*0160*/ 	.word	0xffffffff


	//   ....[67]....
        /*0164*/ 	.word	0xffffffff


	//   ....[68]....
        /*0168*/ 	.word	0xffffffff


	//   ....[69]....
        /*016c*/ 	.word	0xffffffff


	//   ....[70]....
        /*0170*/ 	.word	0xffffffff


	//   ....[71]....
        /*0174*/ 	.word	0xffffffff


	//   ....[72]....
        /*0178*/ 	.word	0xffffffff


	//   ....[73]....
        /*017c*/ 	.word	0xffffffff


	//   ....[74]....
        /*0180*/ 	.word	0xffffffff


	//   ....[75]....
        /*0184*/ 	.word	0xffffffff


	//   ....[76]....
        /*0188*/ 	.word	0xffffffff


	//   ....[77]....
        /*018c*/ 	.word	0xffffffff


	//   ....[78]....
        /*0190*/ 	.word	0x0500000f


	//----- nvinfo : EIATTR_COOP_GROUP_INSTR_OFFSETS
	.align		4
.L_31:
        /*0194*/ 	.byte	0x04, 0x28
        /*0196*/ 	.short	(.L_33 - .L_32)


	//   ....[0]....
.L_32:
        /*0198*/ 	.word	0x000007a0


	//   ....[1]....
        /*019c*/ 	.word	0x00000840


	//   ....[2]....
        /*01a0*/ 	.word	0x00000cc0


	//   ....[3]....
        /*01a4*/ 	.word	0x00001000


	//   ....[4]....
        /*01a8*/ 	.word	0x000011d0


	//   ....[5]....
        /*01ac*/ 	.word	0x00001210


	//   ....[6]....
        /*01b0*/ 	.word	0x00001b50


	//   ....[7]....
        /*01b4*/ 	.word	0x00001b80


	//   ....[8]....
        /*01b8*/ 	.word	0x00001c00


	//   ....[9]....
        /*01bc*/ 	.word	0x00001c10


	//   ....[10]....
        /*01c0*/ 	.word	0x00001c50


	//   ....[11]....
        /*01c4*/ 	.word	0x00001c70


	//   ....[12]....
        /*01c8*/ 	.word	0x00001cb0


	//   ....[13]....
        /*01cc*/ 	.word	0x00001cd0


	//   ....[14]....
        /*01d0*/ 	.word	0x00001d10


	//   ....[15]....
        /*01d4*/ 	.word	0x00001d30


	//   ....[16]....
        /*01d8*/ 	.word	0x00001da0


	//   ....[17]....
        /*01dc*/ 	.word	0x00001f20


	//   ....[18]....
        /*01e0*/ 	.word	0x00001f30


	//   ....[19]....
        /*01e4*/ 	.word	0x00002510


	//   ....[20]....
        /*01e8*/ 	.word	0x00002520


	//   ....[21]....
        /*01ec*/ 	.word	0x00002570


	//   ....[22]....
        /*01f0*/ 	.word	0x00002580


	//   ....[23]....
        /*01f4*/ 	.word	0x000025d0


	//   ....[24]....
        /*01f8*/ 	.word	0x000025e0


	//   ....[25]....
        /*01fc*/ 	.word	0x00002630


	//   ....[26]....
        /*0200*/ 	.word	0x00002640


	//   ....[27]....
        /*0204*/ 	.word	0x00002690


	//   ....[28]....
        /*0208*/ 	.word	0x000026a0


	//   ....[29]....
        /*020c*/ 	.word	0x00002730


	//   ....[30]....
        /*0210*/ 	.word	0x000027a0


	//   ....[31]....
        /*0214*/ 	.word	0x00002830


	//   ....[32]....
        /*0218*/ 	.word	0x00002850


	//   ....[33]....
        /*021c*/ 	.word	0x00002860


	//   ....[34]....
        /*0220*/ 	.word	0x00002870


	//   ....[35]....
        /*0224*/ 	.word	0x00002880


	//   ....[36]....
        /*0228*/ 	.word	0x00002890


	//   ....[37]....
        /*022c*/ 	.word	0x00003150


	//   ....[38]....
        /*0230*/ 	.word	0x000033f0


	//   ....[39]....
        /*0234*/ 	.word	0x00003760


	//   ....[40]....
        /*0238*/ 	.word	0x00008570


	//   ....[41]....
        /*023c*/ 	.word	0x00008970


	//   ....[42]....
        /*0240*/ 	.word	0x00008d10


	//   ....[43]....
        /*0244*/ 	.word	0x0000a040


	//   ....[44]....
        /*0248*/ 	.word	0x0000a710


	//   ....[45]....
        /*024c*/ 	.word	0x0000ab80


	//   ....[46]....
        /*0250*/ 	.word	0x0000b960


	//   ....[47]....
        /*0254*/ 	.word	0x0000ccb0


	//   ....[48]....
        /*0258*/ 	.word	0x0000ccd0


	//   ....[49]....
        /*025c*/ 	.word	0x0000cd20


	//   ....[50]....
        /*0260*/ 	.word	0x0000cd40


	//   ....[51]....
        /*0264*/ 	.word	0x0000cd80


	//   ....[52]....
        /*0268*/ 	.word	0x0000cdb0


	//   ....[53]....
        /*026c*/ 	.word	0x0000cdf0


	//   ....[54]....
        /*0270*/ 	.word	0x0000ce20


	//   ....[55]....
        /*0274*/ 	.word	0x0000ce60


	//   ....[56]....
        /*0278*/ 	.word	0x0000ce90


	//   ....[57]....
        /*027c*/ 	.word	0x0000cf20


	//   ....[58]....
        /*0280*/ 	.word	0x0000d040


	//   ....[59]....
        /*0284*/ 	.word	0x0000d060


	//   ....[60]....
        /*0288*/ 	.word	0x0000d6b0


	//   ....[61]....
        /*028c*/ 	.word	0x0000d6c0


	//   ....[62]....
        /*0290*/ 	.word	0x0000d710


	//   ....[63]....
        /*0294*/ 	.word	0x0000d720


	//   ....[64]....
        /*0298*/ 	.word	0x0000d770


	//   ....[65]....
        /*029c*/ 	.word	0x0000d780


	//   ....[66]....
        /*02a0*/ 	.word	0x0000d7d0


	//   ....[67]....
        /*02a4*/ 	.word	0x0000d7e0


	//   ....[68]....
        /*02a8*/ 	.word	0x0000d830


	//   ....[69]....
        /*02ac*/ 	.word	0x0000d840


	//   ....[70]....
        /*02b0*/ 	.word	0x0000d8d0


	//   ....[71]....
        /*02b4*/ 	.word	0x0000d940


	//   ....[72]....
        /*02b8*/ 	.word	0x0000d9d0


	//   ....[73]....
        /*02bc*/ 	.word	0x0000d9f0


	//   ....[74]....
        /*02c0*/ 	.word	0x0000da00


	//   ....[75]....
        /*02c4*/ 	.word	0x0000da10


	//   ....[76]....
        /*02c8*/ 	.word	0x0000da20


	//   ....[77]....
        /*02cc*/ 	.word	0x0000da30


	//   ....[78]....
        /*02d0*/ 	.word	0x0000f300


	//----- nvinfo : EIATTR_REG_RECONFIG
	.align		4
.L_33:
        /*02d4*/ 	.byte	0x01, 0x54
	.zero		2


	//----- nvinfo : EIATTR_SYSCALL_OFFSETS
	.align		4
        /*02d8*/ 	.byte	0x04, 0x46
        /*02da*/ 	.short	(.L_35 - .L_34)


	//   ....[0]....
.L_34:
        /*02dc*/ 	.word	0x00004cc0


	//   ....[1]....
        /*02e0*/ 	.word	0x00004db0


	//----- nvinfo : EIATTR_MBARRIER_INSTR_OFFSETS
	.align		4
.L_35:
        /*02e4*/ 	.byte	0x04, 0x39
        /*02e6*/ 	.short	(.L_37 - .L_36)


	//   ....[0]....
.L_36:
        /*02e8*/ 	.word	0x00000ba0
        /*02ec*/ 	.word	0x000000ff
        /*02f0*/ 	.word	0x00038400
        /*02f4*/ 	.short	0x0100
        /*02f6*/ 	.byte	0x06
	.zero		1


	//   ....[1]....
        /*02f8*/ 	.word	0x00000bb0
        /*02fc*/ 	.word	0x000000ff
        /*0300*/ 	.word	0x00038440
        /*0304*/ 	.short	0x0100
        /*0306*/ 	.byte	0x06
	.zero		1


	//   ....[2]....
        /*0308*/ 	.word	0x00000bc0
        /*030c*/ 	.word	0x000000ff
        /*0310*/ 	.word	0x00038408
        /*0314*/ 	.short	0x0100
        /*0316*/ 	.byte	0x06
	.zero		1


	//   ....[3]....
        /*0318*/ 	.word	0x00000bd0
        /*031c*/ 	.word	0x000000ff
        /*0320*/ 	.word	0x00038448
        /*0324*/ 	.short	0x0100
        /*0326*/ 	.byte	0x06
	.zero		1


	//   ....[4]....
        /*0328*/ 	.word	0x00000be0
        /*032c*/ 	.word	0x000000ff
        /*0330*/ 	.word	0x00038410
        /*0334*/ 	.short	0x0100
        /*0336*/ 	.byte	0x06
	.zero		1


	//   ....[5]....
        /*0338*/ 	.word	0x00000bf0
        /*033c*/ 	.word	0x000000ff
        /*0340*/ 	.word	0x00038450
        /*0344*/ 	.short	0x0100
        /*0346*/ 	.byte	0x06
	.zero		1


	//   ....[6]....
        /*0348*/ 	.word	0x00000c00
        /*034c*/ 	.word	0x000000ff
        /*0350*/ 	.word	0x00038418
        /*0354*/ 	.short	0x0100
        /*0356*/ 	.byte	0x06
	.zero		1


	//   ....[7]....
        /*0358*/ 	.word	0x00000c10
        /*035c*/ 	.word	0x000000ff
        /*0360*/ 	.word	0x00038458
        /*0364*/ 	.short	0x0100
        /*0366*/ 	.byte	0x06
	.zero		1


	//   ....[8]....
        /*0368*/ 	.word	0x00000c20
        /*036c*/ 	.word	0x000000ff
        /*0370*/ 	.word	0x00038420
        /*0374*/ 	.short	0x0100
        /*0376*/ 	.byte	0x06
	.zero		1


	//   ....[9]....
        /*0378*/ 	.word	0x00000c30
        /*037c*/ 	.word	0x000000ff
        /*0380*/ 	.word	0x00038460
        /*0384*/ 	.short	0x0100
        /*0386*/ 	.byte	0x06
	.zero		1


	//   ....[10]....
        /*0388*/ 	.word	0x00000c40
        /*038c*/ 	.word	0x000000ff
        /*0390*/ 	.word	0x00038428
        /*0394*/ 	.short	0x0100
        /*0396*/ 	.byte	0x06
	.zero		1


	//   ....[11]....
        /*0398*/ 	.word	0x00000c50
        /*039c*/ 	.word	0x000000ff
        /*03a0*/ 	.word	0x00038468
        /*03a4*/ 	.short	0x0100
        /*03a6*/ 	.byte	0x06
	.zero		1


	//   ....[12]....
        /*03a8*/ 	.word	0x00000c60
        /*03ac*/ 	.word	0x000000ff
        /*03b0*/ 	.word	0x00038430
        /*03b4*/ 	.short	0x0100
        /*03b6*/ 	.byte	0x06
	.zero		1


	//   ....[13]....
        /*03b8*/ 	.word	0x00000c70
        /*03bc*/ 	.word	0x000000ff
        /*03c0*/ 	.word	0x00038470
        /*03c4*/ 	.short	0x0100
        /*03c6*/ 	.byte	0x06
	.zero		1


	//   ....[14]....
        /*03c8*/ 	.word	0x00000c80
        /*03cc*/ 	.word	0x000000ff
        /*03d0*/ 	.word	0x00038438
        /*03d4*/ 	.short	0x0100
        /*03d6*/ 	.byte	0x06
	.zero		1


	//   ....[15]....
        /*03d8*/ 	.word	0x00000c90
        /*03dc*/ 	.word	0x000000ff
        /*03e0*/ 	.word	0x00038478
        /*03e4*/ 	.short	0x0100
        /*03e6*/ 	.byte	0x06
	.zero		1


	//   ....[16]....
        /*03e8*/ 	.word	0x00000e40
        /*03ec*/ 	.word	0x000000ff
        /*03f0*/ 	.word	0x00038480
        /*03f4*/ 	.short	0x0100
        /*03f6*/ 	.byte	0x06
	.zero		1


	//   ....[17]....
        /*03f8*/ 	.word	0x00000e50
        /*03fc*/ 	.word	0x000000ff
        /*0400*/ 	.word	0x000384e8
        /*0404*/ 	.short	0x0100
        /*0406*/ 	.byte	0x06
	.zero		1


	//   ....[18]....
        /*0408*/ 	.word	0x00000e60
        /*040c*/ 	.word	0x000000ff
        /*0410*/ 	.word	0x00038488
        /*0414*/ 	.short	0x0100
        /*0416*/ 	.byte	0x06
	.zero		1


	//   ....[19]....
        /*0418*/ 	.word	0x00000e70
        /*041c*/ 	.word	0x000000ff
        /*0420*/ 	.word	0x000384f0
        /*0424*/ 	.short	0x0100
        /*0426*/ 	.byte	0x06
	.zero		1


	//   ....[20]....
        /*0428*/ 	.word	0x00000e80
        /*042c*/ 	.word	0x000000ff
        /*0430*/ 	.word	0x00038490
        /*0434*/ 	.short	0x0100
        /*0436*/ 	.byte	0x06
	.zero		1


	//   ....[21]....
        /*0438*/ 	.word	0x00000e90
        /*043c*/ 	.word	0x000000ff
        /*0440*/ 	.word	0x000384f8
        /*0444*/ 	.short	0x0100
        /*0446*/ 	.byte	0x06
	.zero		1


	//   ....[22]....
        /*0448*/ 	.word	0x00000ea0
        /*044c*/ 	.word	0x000000ff
        /*0450*/ 	.word	0x00038498
        /*0454*/ 	.short	0x0100
        /*0456*/ 	.byte	0x06
	.zero		1


	//   ....[23]....
        /*0458*/ 	.word	0x00000eb0
        /*045c*/ 	.word	0x000000ff
        /*0460*/ 	.word	0x00038500
        /*0464*/ 	.short	0x0100
        /*0466*/ 	.byte	0x06
	.zero		1


	//   ....[24]....
        /*0468*/ 	.word	0x00000ec0
        /*046c*/ 	.word	0x000000ff
        /*0470*/ 	.word	0x000384a0
        /*0474*/ 	.short	0x0100
        /*0476*/ 	.byte	0x06
	.zero		1


	//   ....[25]....
        /*0478*/ 	.word	0x00000ed0
        /*047c*/ 	.word	0x000000ff
        /*0480*/ 	.word	0x00038508
        /*0484*/ 	.short	0x0100
        /*0486*/ 	.byte	0x06
	.zero		1


	//   ....[26]....
        /*0488*/ 	.word	0x00000ee0
        /*048c*/ 	.word	0x000000ff
        /*0490*/ 	.word	0x000384a8
        /*0494*/ 	.short	0x0100
        /*0496*/ 	.byte	0x06
	.zero		1


	//   ....[27]....
        /*0498*/ 	.word	0x00000ef0
        /*049c*/ 	.word	0x000000ff
        /*04a0*/ 	.word	0x00038510
        /*04a4*/ 	.short	0x0100
        /*04a6*/ 	.byte	0x06
	.zero		1


	//   ....[28]....
        /*04a8*/ 	.word	0x00000f00
        /*04ac*/ 	.word	0x000000ff
        /*04b0*/ 	.word	0x000384b0
        /*04b4*/ 	.short	0x0100
        /*04b6*/ 	.byte	0x06
	.zero		1


	//   ....[29]....
        /*04b8*/ 	.word	0x00000f10
        /*04bc*/ 	.word	0x000000ff
        /*04c0*/ 	.word	0x00038518
        /*04c4*/ 	.short	0x0100
        /*04c6*/ 	.byte	0x06
	.zero		1


	//   ....[30]....
        /*04c8*/ 	.word	0x00000f20
        /*04cc*/ 	.word	0x000000ff
        /*04d0*/ 	.word	0x000384b8
        /*04d4*/ 	.short	0x0100
        /*04d6*/ 	.byte	0x06
	.zero		1


	//   ....[31]....
        /*04d8*/ 	.word	0x00000f30
        /*04dc*/ 	.word	0x000000ff
        /*04e0*/ 	.word	0x00038520
        /*04e4*/ 	.short	0x0100
        /*04e6*/ 	.byte	0x06
	.zero		1


	//   ....[32]....
        /*04e8*/ 	.word	0x00000f40
        /*04ec*/ 	.word	0x000000ff
        /*04f0*/ 	.word	0x000384c0
        /*04f4*/ 	.short	0x0100
        /*04f6*/ 	.byte	0x06
	.zero		1


	//   ....[33]....
        /*04f8*/ 	.word	0x00000f50
        /*04fc*/ 	.word	0x000000ff
        /*0500*/ 	.word	0x00038528
        /*0504*/ 	.short	0x0100
        /*0506*/ 	.byte	0x06
	.zero		1


	//   ....[34]....
        /*0508*/ 	.word	0x00000f60
        /*050c*/ 	.word	0x000000ff
        /*0510*/ 	.word	0x000384c8
        /*0514*/ 	.short	0x0100
        /*0516*/ 	.byte	0x06
	.zero		1


	//   ....[35]....
        /*0518*/ 	.word	0x00000f70
        /*051c*/ 	.word	0x000000ff
        /*0520*/ 	.word	0x00038530
        /*0524*/ 	.short	0x0100
        /*0526*/ 	.byte	0x06
	.zero		1


	//   ....[36]....
        /*0528*/ 	.word	0x00000f80
        /*052c*/ 	.word	0x000000ff
        /*0530*/ 	.word	0x000384d0
        /*0534*/ 	.short	0x0100
        /*0536*/ 	.byte	0x06
	.zero		1


	//   ....[37]....
        /*0538*/ 	.word	0x00000f90
        /*053c*/ 	.word	0x000000ff
        /*0540*/ 	.word	0x00038538
        /*0544*/ 	.short	0x0100
        /*0546*/ 	.byte	0x06
	.zero		1


	//   ....[38]....
        /*0548*/ 	.word	0x00000fa0
        /*054c*/ 	.word	0x000000ff
        /*0550*/ 	.word	0x000384d8
        /*0554*/ 	.short	0x0100
        /*0556*/ 	.byte	0x06
	.zero		1


	//   ....[39]....
        /*0558*/ 	.word	0x00000fb0
        /*055c*/ 	.word	0x000000ff
        /*0560*/ 	.word	0x00038540
        /*0564*/ 	.short	0x0100
        /*0566*/ 	.byte	0x06
	.zero		1


	//   ....[40]....
        /*0568*/ 	.word	0x00000fc0
        /*056c*/ 	.word	0x000000ff
        /*0570*/ 	.word	0x000384e0
        /*0574*/ 	.short	0x0100
        /*0576*/ 	.byte	0x06
	.zero		1


	//   ....[41]....
        /*0578*/ 	.word	0x00000fd0
        /*057c*/ 	.word	0x000000ff
        /*0580*/ 	.word	0x00038548
        /*0584*/ 	.short	0x0100
        /*0586*/ 	.byte	0x06
	.zero		1


	//   ....[42]....
        /*0588*/ 	.word	0x00001140
        /*058c*/ 	.word	0x000000ff
        /*0590*/ 	.word	0x00038550
        /*0594*/ 	.short	0x0100
        /*0596*/ 	.byte	0x06
	.zero		1


	//   ....[43]....
        /*0598*/ 	.word	0x00001150
        /*059c*/ 	.word	0x000000ff
        /*05a0*/ 	.word	0x00038570
        /*05a4*/ 	.short	0x0100
        /*05a6*/ 	.byte	0x06
	.zero		1


	//   ....[44]....
        /*05a8*/ 	.word	0x00001160
        /*05ac*/ 	.word	0x000000ff
        /*05b0*/ 	.word	0x00038558
        /*05b4*/ 	.short	0x0100
        /*05b6*/ 	.byte	0x06
	.zero		1


	//   ....[45]....
        /*05b8*/ 	.word	0x00001170
        /*05bc*/ 	.word	0x000000ff
        /*05c0*/ 	.word	0x00038578
        /*05c4*/ 	.short	0x0100
        /*05c6*/ 	.byte	0x06
	.zero		1


	//   ....[46]....
        /*05c8*/ 	.word	0x00001180
        /*05cc*/ 	.word	0x000000ff
        /*05d0*/ 	.word	0x00038560
        /*05d4*/ 	.short	0x0100
        /*05d6*/ 	.byte	0x06
	.zero		1


	//   ....[47]....
        /*05d8*/ 	.word	0x00001190
        /*05dc*/ 	.word	0x000000ff
        /*05e0*/ 	.word	0x00038580
        /*05e4*/ 	.short	0x0100
        /*05e6*/ 	.byte	0x06
	.zero		1


	//   ....[48]....
        /*05e8*/ 	.word	0x000011a0
        /*05ec*/ 	.word	0x000000ff
        /*05f0*/ 	.word	0x00038568
        /*05f4*/ 	.short	0x0100
        /*05f6*/ 	.byte	0x06
	.zero		1


	//   ....[49]....
        /*05f8*/ 	.word	0x000011b0
        /*05fc*/ 	.word	0x000000ff
        /*0600*/ 	.word	0x00038588
        /*0604*/ 	.short	0x0100
        /*0606*/ 	.byte	0x06
	.zero		1


	//   ....[50]....
        /*0608*/ 	.word	0x000013e0
        /*060c*/ 	.word	0x000000ff
        /*0610*/ 	.word	0x00038590
        /*0614*/ 	.short	0x0100
        /*0616*/ 	.byte	0x06
	.zero		1


	//   ....[51]....
        /*0618*/ 	.word	0x00001410
        /*061c*/ 	.word	0x000000ff
        /*0620*/ 	.word	0x00038598
        /*0624*/ 	.short	0x0100
        /*0626*/ 	.byte	0x06
	.zero		1


	//   ....[52]....
        /*0628*/ 	.word	0x00001480
        /*062c*/ 	.word	0x000000ff
        /*0630*/ 	.word	0x000385a0
        /*0634*/ 	.short	0x0100
        /*0636*/ 	.byte	0x0b
	.zero		1


	//   ....[53]....
        /*0638*/ 	.word	0x000014c0
        /*063c*/ 	.word	0x000000ff
        /*0640*/ 	.word	0x000385a8
        /*0644*/ 	.short	0x0100
        /*0646*/ 	.byte	0x0b
	.zero		1


	//   ....[54]....
        /*0648*/ 	.word	0x000014e0
        /*064c*/ 	.word	0x000000ff
        /*0650*/ 	.word	0x000385b0
        /*0654*/ 	.short	0x0100
        /*0656*/ 	.byte	0x0b
	.zero		1


	//   ....[55]....
        /*0658*/ 	.word	0x000014f0
        /*065c*/ 	.word	0x000000ff
        /*0660*/ 	.word	0x000385b8
        /*0664*/ 	.short	0x0100
        /*0666*/ 	.byte	0x0b
	.zero		1


	//   ....[56]....
        /*0668*/ 	.word	0x00002ec0
        /*066c*/ 	.word	0x000000ff
        /*0670*/ 	.word	0x00038400
        /*0674*/ 	.short	0x010a
        /*0676*/ 	.byte	0x0b
	.zero		1


	//   ....[57]....
        /*0678*/ 	.word	0x00002fa0
        /*067c*/ 	.word	0x000000ff
        /*0680*/ 	.word	0x00000000
        /*0684*/ 	.short	0x0101
        /*0686*/ 	.byte	0x0b
	.zero		1


	//   ....[58]....
        /*0688*/ 	.word	0x00003c00
        /*068c*/ 	.word	0x00000009
        /*0690*/ 	.word	0x00000000
        /*0694*/ 	.short	0x010a
        /*0696*/ 	.byte	0x30
	.zero		1


	//   ....[59]....
        /*0698*/ 	.word	0x00004130
        /*069c*/ 	.word	0x000000ff
        /*06a0*/ 	.word	0x00038480
        /*06a4*/ 	.short	0x010a
        /*06a6*/ 	.byte	0x04
	.zero		1


	//   ....[60]....
        /*06a8*/ 	.word	0x00004170
        /*06ac*/ 	.word	0x000000ff
        /*06b0*/ 	.word	0x00038480
        /*06b4*/ 	.short	0x010a
        /*06b6*/ 	.byte	0x04
	.zero		1


	//   ....[61]....
        /*06b8*/ 	.word	0x000044d0
        /*06bc*/ 	.word	0x000000ff
        /*06c0*/ 	.word	0x00038480
        /*06c4*/ 	.short	0x010a
        /*06c6*/ 	.byte	0x04
	.zero		1


	//   ....[62]....
        /*06c8*/ 	.word	0x00004510
        /*06cc*/ 	.word	0x000000ff
        /*06d0*/ 	.word	0x00038480
        /*06d4*/ 	.short	0x010a
        /*06d6*/ 	.byte	0x04
	.zero		1


	//   ....[63]....
        /*06d8*/ 	.word	0x000047c0
        /*06dc*/ 	.word	0x000000ff
        /*06e0*/ 	.word	0x00000000
        /*06e4*/ 	.short	0x0101
        /*06e6*/ 	.byte	0x04
	.zero		1


	//   ....[64]....
        /*06e8*/ 	.word	0x000048c0
        /*06ec*/ 	.word	0x00000000
        /*06f0*/ 	.word	0x00000000
        /*06f4*/ 	.short	0x0101
        /*06f6*/ 	.byte	0x33
	.zero		1


	//   ....[65]....
        /*06f8*/ 	.word	0x000049b0
        /*06fc*/ 	.word	0x00000000
        /*0700*/ 	.word	0x00000000
        /*0704*/ 	.short	0x0101
        /*0706*/ 	.byte	0x3f
	.zero		1


	//   ....[66]....
        /*0708*/ 	.word	0x00004a00
        /*070c*/ 	.word	0x00000009
        /*0710*/ 	.word	0x00000010
        /*0714*/ 	.short	0x010a
        /*0716*/ 	.byte	0x30
	.zero		1


	//   ....[67]....
        /*0718*/ 	.word	0x00005160
        /*071c*/ 	.word	0x000000ff
        /*0720*/ 	.word	0x00038550
        /*0724*/ 	.short	0x010a
        /*0726*/ 	.byte	0x32
	.zero		1


	//   ....[68]....
        /*0728*/ 	.word	0x00005720
        /*072c*/ 	.word	0x000000ff
        /*0730*/ 	.word	0x00038558
        /*0734*/ 	.short	0x010a
        /*0736*/ 	.byte	0x32
	.zero		1


	//   ....[69]....
        /*0738*/ 	.word	0x00005c70
        /*073c*/ 	.word	0x000000ff
        /*0740*/ 	.word	0x00000000
        /*0744*/ 	.short	0x0101
        /*0746*/ 	.byte	0x08
	.zero		1


	//   ....[70]....
        /*0748*/ 	.word	0x00005ca0
        /*074c*/ 	.word	0x000000ff
        /*0750*/ 	.word	0x00038560
        /*0754*/ 	.short	0x010a
        /*0756*/ 	.byte	0x32
	.zero		1


	//   ....[71]....
        /*0758*/ 	.word	0x000061f0
        /*075c*/ 	.word	0x000000ff
        /*0760*/ 	.word	0x00000000
        /*0764*/ 	.short	0x0101
        /*0766*/ 	.byte	0x09
	.zero		1


	//   ....[72]....
        /*0768*/ 	.word	0x00006220
        /*076c*/ 	.word	0x000000ff
        /*0770*/ 	.word	0x00038568
        /*0774*/ 	.short	0x010a
        /*0776*/ 	.byte	0x32
	.zero		1


	//   ....[73]....
        /*0778*/ 	.word	0x00006770
        /*077c*/ 	.word	0x000000ff
        /*0780*/ 	.word	0x00000000
        /*0784*/ 	.short	0x0101
        /*0786*/ 	.byte	0x0a
	.zero		1


	//   ....[74]....
        /*0788*/ 	.word	0x000067c0
        /*078c*/ 	.word	0x000000ff
        /*0790*/ 	.word	0x00038550
        /*0794*/ 	.short	0x010a
        /*0796*/ 	.byte	0x32
	.zero		1


	//   ....[75]....
        /*0798*/ 	.word	0x00006d10
        /*079c*/ 	.word	0x000000ff
        /*07a0*/ 	.word	0x00000000
        /*07a4*/ 	.short	0x0101
        /*07a6*/ 	.byte	0x07
	.zero		1


	//   ....[76]....
        /*07a8*/ 	.word	0x00006d40
        /*07ac*/ 	.word	0x000000ff
        /*07b0*/ 	.word	0x00038558
        /*07b4*/ 	.short	0x010a
        /*07b6*/ 	.byte	0x32
	.zero		1


	//   ....[77]....
        /*07b8*/ 	.word	0x00007270
        /*07bc*/ 	.word	0x000000ff
        /*07c0*/ 	.word	0x00000000
        /*07c4*/ 	.short	0x0101
        /*07c6*/ 	.byte	0x08
	.zero		1


	//   ....[78]....
        /*07c8*/ 	.word	0x000072a0
        /*07cc*/ 	.word	0x000000ff
        /*07d0*/ 	.word	0x00038560
        /*07d4*/ 	.short	0x010a
        /*07d6*/ 	.byte	0x32
	.zero		1


	//   ....[79]....
        /*07d8*/ 	.word	0x000077d0
        /*07dc*/ 	.word	0x000000ff
        /*07e0*/ 	.word	0x00000000
        /*07e4*/ 	.short	0x0101
        /*07e6*/ 	.byte	0x09
	.zero		1


	//   ....[80]....
        /*07e8*/ 	.word	0x00007800
        /*07ec*/ 	.word	0x000000ff
        /*07f0*/ 	.word	0x00038568
        /*07f4*/ 	.short	0x010a
        /*07f6*/ 	.byte	0x32
	.zero		1


	//   ....[81]....
        /*07f8*/ 	.word	0x00007d40
        /*07fc*/ 	.word	0x000000ff
        /*0800*/ 	.word	0x00000000
        /*0804*/ 	.short	0x0101
        /*0806*/ 	.byte	0x0a
	.zero		1


	//   ....[82]....
        /*0808*/ 	.word	0x00007dc0
        /*080c*/ 	.word	0x000000ff
        /*0810*/ 	.word	0x00038400
        /*0814*/ 	.short	0x010a
        /*0816*/ 	.byte	0x04
	.zero		1


	//   ....[83]....
        /*0818*/ 	.word	0x00007ee0
        /*081c*/ 	.word	0x000000ff
        /*0820*/ 	.word	0x00000000
        /*0824*/ 	.short	0x0101
        /*0826*/ 	.byte	0x04
	.zero		1


	//   ....[84]....
        /*0828*/ 	.word	0x00008090
        /*082c*/ 	.word	0x000000ff
        /*0830*/ 	.word	0x00038400
        /*0834*/ 	.short	0x010a
        /*0836*/ 	.byte	0x04
	.zero		1


	//   ....[85]....
        /*0838*/ 	.word	0x000081a0
        /*083c*/ 	.word	0x000000ff
        /*0840*/ 	.word	0x00000000
        /*0844*/ 	.short	0x0101
        /*0846*/ 	.byte	0x04
	.zero		1


	//   ....[86]....
        /*0848*/ 	.word	0x00008660
        /*084c*/ 	.word	0x000000ff
        /*0850*/ 	.word	0x00000000
        /*0854*/ 	.short	0x0101
        /*0856*/ 	.byte	0x07
	.zero		1


	//   ....[87]....
        /*0858*/ 	.word	0x00008690
        /*085c*/ 	.word	0x00000000
        /*0860*/ 	.word	0x00000000
        /*0864*/ 	.short	0x0101
        /*0866*/ 	.byte	0x33
	.zero		1


	//   ....[88]....
        /*0868*/ 	.word	0x00008e10
        /*086c*/ 	.word	0x000000ff
        /*0870*/ 	.word	0x00038598
        /*0874*/ 	.short	0x010a
        /*0876*/ 	.byte	0x06
	.zero		1


	//   ....[89]....
        /*0878*/ 	.word	0x00008f30
        /*087c*/ 	.word	0x000000ff
        /*0880*/ 	.word	0x00038400
        /*0884*/ 	.short	0x010a
        /*0886*/ 	.byte	0x07
	.zero		1


	//   ....[90]....
        /*0888*/ 	.word	0x00009050
        /*088c*/ 	.word	0x000000ff
        /*0890*/ 	.word	0x00000000
        /*0894*/ 	.short	0x0101
        /*0896*/ 	.byte	0x07
	.zero		1


	//   ....[91]....
        /*0898*/ 	.word	0x00009240
        /*089c*/ 	.word	0x000000ff
        /*08a0*/ 	.word	0x00038570
        /*08a4*/ 	.short	0x010a
        /*08a6*/ 	.byte	0x06
	.zero		1


	//   ....[92]....
        /*08a8*/ 	.word	0x00009300
        /*08ac*/ 	.word	0x000000ff
        /*08b0*/ 	.word	0x00038550
        /*08b4*/ 	.short	0x010b
        /*08b6*/ 	.byte	0x06
	.zero		1


	//   ....[93]....
        /*08b8*/ 	.word	0x00009360
        /*08bc*/ 	.word	0x000000ff
        /*08c0*/ 	.word	0x00000000
        /*08c4*/ 	.short	0x0101
        /*08c6*/ 	.byte	0x07
	.zero		1


	//   ....[94]....
        /*08c8*/ 	.word	0x00009390
        /*08cc*/ 	.word	0x000000ff
        /*08d0*/ 	.word	0x00038578
        /*08d4*/ 	.short	0x010a
        /*08d6*/ 	.byte	0x06
	.zero		1


	//   ....[95]....
        /*08d8*/ 	.word	0x00009470
        /*08dc*/ 	.word	0x000000ff
        /*08e0*/ 	.word	0x00038558
        /*08e4*/ 	.short	0x010b
        /*08e6*/ 	.byte	0x06
	.zero		1


	//   ....[96]....
        /*08e8*/ 	.word	0x000094e0
        /*08ec*/ 	.word	0x000000ff
        /*08f0*/ 	.word	0x00000000
        /*08f4*/ 	.short	0x0101
        /*08f6*/ 	.byte	0x10
	.zero		1


	//   ....[97]....
        /*08f8*/ 	.word	0x00009510
        /*08fc*/ 	.word	0x000000ff
        /*0900*/ 	.word	0x00038580
        /*0904*/ 	.short	0x010a
        /*0906*/ 	.byte	0x06
	.zero		1


	//   ....[98]....
        /*0908*/ 	.word	0x000095e0
        /*090c*/ 	.word	0x000000ff
        /*0910*/ 	.word	0x00038560
        /*0914*/ 	.short	0x010b
        /*0916*/ 	.byte	0x06
	.zero		1


	//   ....[99]....
        /*0918*/ 	.word	0x00009640
        /*091c*/ 	.word	0x000000ff
        /*0920*/ 	.word	0x00000000
        /*0924*/ 	.short	0x0101
        /*0926*/ 	.byte	0x21
	.zero		1


	//   ....[100]....
        /*0928*/ 	.word	0x00009670
        /*092c*/ 	.word	0x000000ff
        /*0930*/ 	.word	0x00038588
        /*0934*/ 	.short	0x010a
        /*0936*/ 	.byte	0x06
	.zero		1


	//   ....[101]....
        /*0938*/ 	.word	0x00009740
        /*093c*/ 	.word	0x000000ff
        /*0940*/ 	.word	0x00038568
        /*0944*/ 	.short	0x010b
        /*0946*/ 	.byte	0x06
	.zero		1


	//   ....[102]....
        /*0948*/ 	.word	0x000097b0
        /*094c*/ 	.word	0x000000ff
        /*0950*/ 	.word	0x00000000
        /*0954*/ 	.short	0x0101
        /*0956*/ 	.byte	0x22
	.zero		1


	//   ....[103]....
        /*0958*/ 	.word	0x000097f0
        /*095c*/ 	.word	0x000000ff
        /*0960*/ 	.word	0x00038570
        /*0964*/ 	.short	0x010a
        /*0966*/ 	.byte	0x06
	.zero		1


	//   ....[104]....
        /*0968*/ 	.word	0x000098b0
        /*096c*/ 	.word	0x000000ff
        /*0970*/ 	.word	0x00038550
        /*0974*/ 	.short	0x010b
        /*0976*/ 	.byte	0x06
	.zero		1


	//   ....[105]....
        /*0978*/ 	.word	0x000098f0
        /*097c*/ 	.word	0x000000ff
        /*0980*/ 	.word	0x00000000
        /*0984*/ 	.short	0x0101
        /*0986*/ 	.byte	0x07
	.zero		1


	//   ....[106]....
        /*0988*/ 	.word	0x00009920
        /*098c*/ 	.word	0x000000ff
        /*0990*/ 	.word	0x00038578
        /*0994*/ 	.short	0x010a
        /*0996*/ 	.byte	0x06
	.zero		1


	//   ....[107]....
        /*0998*/ 	.word	0x000099f0
        /*099c*/ 	.word	0x000000ff
        /*09a0*/ 	.word	0x00038558
        /*09a4*/ 	.short	0x010b
        /*09a6*/ 	.byte	0x06
	.zero		1


	//   ....[108]....
        /*09a8*/ 	.word	0x00009a30
        /*09ac*/ 	.word	0x000000ff
        /*09b0*/ 	.word	0x00000000
        /*09b4*/ 	.short	0x0101
        /*09b6*/ 	.byte	0x10
	.zero		1


	//   ....[109]....
        /*09b8*/ 	.word	0x00009a70
        /*09bc*/ 	.word	0x000000ff
        /*09c0*/ 	.word	0x00038580
        /*09c4*/ 	.short	0x010a
        /*09c6*/ 	.byte	0x06
	.zero		1


	//   ....[110]....
        /*09c8*/ 	.word	0x00009b20
        /*09cc*/ 	.word	0x000000ff
        /*09d0*/ 	.word	0x00038560
        /*09d4*/ 	.short	0x010b
        /*09d6*/ 	.byte	0x06
	.zero		1


	//   ....[111]....
        /*09d8*/ 	.word	0x00009b60
        /*09dc*/ 	.word	0x000000ff
        /*09e0*/ 	.word	0x00000000
        /*09e4*/ 	.short	0x0101
        /*09e6*/ 	.byte	0x21
	.zero		1


	//   ....[112]....
        /*09e8*/ 	.word	0x00009b90
        /*09ec*/ 	.word	0x000000ff
        /*09f0*/ 	.word	0x00038588
        /*09f4*/ 	.short	0x010a
        /*09f6*/ 	.byte	0x06
	.zero		1


	//   ....[113]....
        /*09f8*/ 	.word	0x00009c60
        /*09fc*/ 	.word	0x000000ff
        /*0a00*/ 	.word	0x00038568
        /*0a04*/ 	.short	0x010b
        /*0a06*/ 	.byte	0x06
	.zero		1


	//   ....[114]....
        /*0a08*/ 	.word	0x00009cb0
        /*0a0c*/ 	.word	0x000000ff
        /*0a10*/ 	.word	0x00000000
        /*0a14*/ 	.short	0x0101
        /*0a16*/ 	.byte	0x22
	.zero		1


	//   ....[115]....
        /*0a18*/ 	.word	0x0000a200
        /*0a1c*/ 	.word	0x000000ff
        /*0a20*/ 	.word	0x00038570
        /*0a24*/ 	.short	0x010a
        /*0a26*/ 	.byte	0x06
	.zero		1


	//   ....[116]....
        /*0a28*/ 	.word	0x0000a240
        /*0a2c*/ 	.word	0x000000ff
        /*0a30*/ 	.word	0x00038578
        /*0a34*/ 	.short	0x010a
        /*0a36*/ 	.byte	0x06
	.zero		1


	//   ....[117]....
        /*0a38*/ 	.word	0x0000a280
        /*0a3c*/ 	.word	0x000000ff
        /*0a40*/ 	.word	0x00038580
        /*0a44*/ 	.short	0x010a
        /*0a46*/ 	.byte	0x06
	.zero		1


	//   ....[118]....
        /*0a48*/ 	.word	0x0000a2f0
        /*0a4c*/ 	.word	0x00000003
        /*0a50*/ 	.word	0x00038588
        /*0a54*/ 	.short	0x010a
        /*0a56*/ 	.byte	0x3f
	.zero		1


	//   ....[119]....
        /*0a58*/ 	.word	0x0000af70
        /*0a5c*/ 	.word	0x0000000a
        /*0a60*/ 	.word	0x000384e8
        /*0a64*/ 	.short	0x010a
        /*0a66*/ 	.byte	0x3f
	.zero		1


	//   ....[120]....
        /*0a68*/ 	.word	0x0000b210
        /*0a6c*/ 	.word	0x000000ff
        /*0a70*/ 	.word	0x00038598
        /*0a74*/ 	.short	0x0101
        /*0a76*/ 	.byte	0x0c
	.zero		1


	//   ....[121]....
        /*0a78*/ 	.word	0x0000b2d0
        /*0a7c*/ 	.word	0x00000005
        /*0a80*/ 	.word	0x00038400
        /*0a84*/ 	.short	0x010a
        /*0a86*/ 	.byte	0x3f
	.zero		1


	//   ....[122]....
        /*0a88*/ 	.word	0x0000b410
        /*0a8c*/ 	.word	0x00000004
        /*0a90*/ 	.word	0x00000000
        /*0a94*/ 	.short	0x0101
        /*0a96*/ 	.byte	0x3f
	.zero		1


	//   ....[123]....
        /*0a98*/ 	.word	0x0000bbf0
        /*0a9c*/ 	.word	0x00000007
        /*0aa0*/ 	.word	0x00000000
        /*0aa4*/ 	.short	0x010a
        /*0aa6*/ 	.byte	0x3f
	.zero		1


	//   ....[124]....
        /*0aa8*/ 	.word	0x0000bc70
        /*0aac*/ 	.word	0x00000006
        /*0ab0*/ 	.word	0x00000000
        /*0ab4*/ 	.short	0x010a
        /*0ab6*/ 	.byte	0x3f
	.zero		1


	//   ....[125]....
        /*0ab8*/ 	.word	0x0000bd00
        /*0abc*/ 	.word	0x00000007
        /*0ac0*/ 	.word	0x00000000
        /*0ac4*/ 	.short	0x010a
        /*0ac6*/ 	.byte	0x3f
	.zero		1


	//   ....[126]....
        /*0ac8*/ 	.word	0x0000bd90
        /*0acc*/ 	.word	0x00000006
        /*0ad0*/ 	.word	0x00000000
        /*0ad4*/ 	.short	0x010a
        /*0ad6*/ 	.byte	0x3f
	.zero		1


	//   ....[127]....
        /*0ad8*/ 	.word	0x0000be20
        /*0adc*/ 	.word	0x00000007
        /*0ae0*/ 	.word	0x00000000
        /*0ae4*/ 	.short	0x010a
        /*0ae6*/ 	.byte	0x3f
	.zero		1


	//   ....[128]....
        /*0ae8*/ 	.word	0x0000beb0
        /*0aec*/ 	.word	0x00000006
        /*0af0*/ 	.word	0x00000000
        /*0af4*/ 	.short	0x010a
        /*0af6*/ 	.byte	0x3f
	.zero		1


	//   ....[129]....
        /*0af8*/ 	.word	0x0000bf40
        /*0afc*/ 	.word	0x00000007
        /*0b00*/ 	.word	0x00000000
        /*0b04*/ 	.short	0x010a
        /*0b06*/ 	.byte	0x3f
	.zero		1


	//   ....[130]....
        /*0b08*/ 	.word	0x0000bfd0
        /*0b0c*/ 	.word	0x00000006
        /*0b10*/ 	.word	0x00000000
        /*0b14*/ 	.short	0x010a
        /*0b16*/ 	.byte	0x3f
	.zero		1


	//   ....[131]....
        /*0b18*/ 	.word	0x0000c060
        /*0b1c*/ 	.word	0x00000007
        /*0b20*/ 	.word	0x00000000
        /*0b24*/ 	.short	0x010a
        /*0b26*/ 	.byte	0x3f
	.zero		1


	//   ....[132]....
        /*0b28*/ 	.word	0x0000c0f0
        /*0b2c*/ 	.word	0x00000006
        /*0b30*/ 	.word	0x00000000
        /*0b34*/ 	.short	0x010a
        /*0b36*/ 	.byte	0x3f
	.zero		1


	//   ....[133]....
        /*0b38*/ 	.word	0x0000c180
        /*0b3c*/ 	.word	0x00000007
        /*0b40*/ 	.word	0x00000000
        /*0b44*/ 	.short	0x010a
        /*0b46*/ 	.byte	0x3f
	.zero		1


	//   ....[134]....
        /*0b48*/ 	.word	0x0000c210
        /*0b4c*/ 	.word	0x00000006
        /*0b50*/ 	.word	0x00000000
        /*0b54*/ 	.short	0x010a
        /*0b56*/ 	.byte	0x3f
	.zero		1


	//   ....[135]....
        /*0b58*/ 	.word	0x0000c2a0
        /*0b5c*/ 	.word	0x00000005
        /*0b60*/ 	.word	0x00000000
        /*0b64*/ 	.short	0x010a
        /*0b66*/ 	.byte	0x3f
	.zero		1


	//   ....[136]....
        /*0b68*/ 	.word	0x0000df20
        /*0b6c*/ 	.word	0x00000011
        /*0b70*/ 	.word	0x00038440
        /*0b74*/ 	.short	0x010a
        /*0b76*/ 	.byte	0x3f
	.zero		1


	//   ....[137]....
        /*0b78*/ 	.word	0x0000e040
        /*0b7c*/ 	.word	0x00000011
        /*0b80*/ 	.word	0x00038400
        /*0b84*/ 	.short	0x0101
        /*0b86*/ 	.byte	0x3f
	.zero		1


	//   ....[138]....
        /*0b88*/ 	.word	0x0000e110
        /*0b8c*/ 	.word	0x00000005
        /*0b90*/ 	.word	0x00038440
        /*0b94*/ 	.short	0x010a
        /*0b96*/ 	.byte	0x3f
	.zero		1


	//   ....[139]....
        /*0b98*/ 	.word	0x0000e1c0
        /*0b9c*/ 	.word	0x00000007
        /*0ba0*/ 	.word	0x00038440
        /*0ba4*/ 	.short	0x010a
        /*0ba6*/ 	.byte	0x3f
	.zero		1


	//   ....[140]....
        /*0ba8*/ 	.word	0x0000e270
        /*0bac*/ 	.word	0x00000007
        /*0bb0*/ 	.word	0x00038440
        /*0bb4*/ 	.short	0x010a
        /*0bb6*/ 	.byte	0x3f
	.zero		1


	//   ....[141]....
        /*0bb8*/ 	.word	0x0000e320
        /*0bbc*/ 	.word	0x00000007
        /*0bc0*/ 	.word	0x00038440
        /*0bc4*/ 	.short	0x010a
        /*0bc6*/ 	.byte	0x3f
	.zero		1


	//   ....[142]....
        /*0bc8*/ 	.word	0x0000e3d0
        /*0bcc*/ 	.word	0x00000007
        /*0bd0*/ 	.word	0x00038440
        /*0bd4*/ 	.short	0x010a
        /*0bd6*/ 	.byte	0x3f
	.zero		1


	//   ....[143]....
        /*0bd8*/ 	.word	0x0000e480
        /*0bdc*/ 	.word	0x00000007
        /*0be0*/ 	.word	0x00038440
        /*0be4*/ 	.short	0x010a
        /*0be6*/ 	.byte	0x3f
	.zero		1


	//   ....[144]....
        /*0be8*/ 	.word	0x0000e530
        /*0bec*/ 	.word	0x00000007
        /*0bf0*/ 	.word	0x00038440
        /*0bf4*/ 	.short	0x010a
        /*0bf6*/ 	.byte	0x3f
	.zero		1


	//   ....[145]....
        /*0bf8*/ 	.word	0x0000e5e0
        /*0bfc*/ 	.word	0x00000003
        /*0c00*/ 	.word	0x00038440
        /*0c04*/ 	.short	0x010a
        /*0c06*/ 	.byte	0x3f
	.zero		1


	//   ....[146]....
        /*0c08*/ 	.word	0x0000e640
        /*0c0c*/ 	.word	0x00000003
        /*0c10*/ 	.word	0x00038400
        /*0c14*/ 	.short	0x010a
        /*0c16*/ 	.byte	0x3f
	.zero		1


	//   ....[147]....
        /*0c18*/ 	.word	0x0000e6b0
        /*0c1c*/ 	.word	0x00000005
        /*0c20*/ 	.word	0x00000000
        /*0c24*/ 	.short	0x010a
        /*0c26*/ 	.byte	0x3f
	.zero		1


	//   ....[148]....
        /*0c28*/ 	.word	0x0000e710
        /*0c2c*/ 	.word	0x00000005
        /*0c30*/ 	.word	0x00038480
        /*0c34*/ 	.short	0x010a
        /*0c36*/ 	.byte	0x3f
	.zero		1


	//   ....[149]....
        /*0c38*/ 	.word	0x0000e770
        /*0c3c*/ 	.word	0x00000005
        /*0c40*/ 	.word	0x00038480
        /*0c44*/ 	.short	0x010a
        /*0c46*/ 	.byte	0x3f
	.zero		1


	//   ....[150]....
        /*0c48*/ 	.word	0x0000e7e0
        /*0c4c*/ 	.word	0x00000005
        /*0c50*/ 	.word	0x00000010
        /*0c54*/ 	.short	0x010a
        /*0c56*/ 	.byte	0x3f
	.zero		1


	//   ....[151]....
        /*0c58*/ 	.word	0x0000e8a0
        /*0c5c*/ 	.word	0x00000005
        /*0c60*/ 	.word	0x00038550
        /*0c64*/ 	.short	0x010a
        /*0c66*/ 	.byte	0x3f
	.zero		1


	//   ....[152]....
        /*0c68*/ 	.word	0x0000e900
        /*0c6c*/ 	.word	0x0000000f
        /*0c70*/ 	.word	0x00038558
        /*0c74*/ 	.short	0x010a
        /*0c76*/ 	.byte	0x3f
	.zero		1


	//   ....[153]....
        /*0c78*/ 	.word	0x0000e960
        /*0c7c*/ 	.word	0x0000000f
        /*0c80*/ 	.word	0x00038560
        /*0c84*/ 	.short	0x010a
        /*0c86*/ 	.byte	0x3f
	.zero		1


	//   ....[154]....
        /*0c88*/ 	.word	0x0000e9c0
        /*0c8c*/ 	.word	0x0000000f
        /*0c90*/ 	.word	0x00038568
        /*0c94*/ 	.short	0x010a
        /*0c96*/ 	.byte	0x3f
	.zero		1


	//   ....[155]....
        /*0c98*/ 	.word	0x0000ea20
        /*0c9c*/ 	.word	0x0000000f
        /*0ca0*/ 	.word	0x00038550
        /*0ca4*/ 	.short	0x010a
        /*0ca6*/ 	.byte	0x3f
	.zero		1


	//   ....[156]....
        /*0ca8*/ 	.word	0x0000ea80
        /*0cac*/ 	.word	0x0000000f
        /*0cb0*/ 	.word	0x00038558
        /*0cb4*/ 	.short	0x010a
        /*0cb6*/ 	.byte	0x3f
	.zero		1


	//   ....[157]....
        /*0cb8*/ 	.word	0x0000eae0
        /*0cbc*/ 	.word	0x0000000f
        /*0cc0*/ 	.word	0x00038560
        /*0cc4*/ 	.short	0x010a
        /*0cc6*/ 	.byte	0x3f
	.zero		1


	//   ....[158]....
        /*0cc8*/ 	.word	0x0000eb40
        /*0ccc*/ 	.word	0x0000000f
        /*0cd0*/ 	.word	0x00038568
        /*0cd4*/ 	.short	0x010a
        /*0cd6*/ 	.byte	0x3f
	.zero		1


	//   ....[159]....
        /*0cd8*/ 	.word	0x0000eba0
        /*0cdc*/ 	.word	0x00000003
        /*0ce0*/ 	.word	0x00038400
        /*0ce4*/ 	.short	0x010a
        /*0ce6*/ 	.byte	0x3f
	.zero		1


	//   ....[160]....
        /*0ce8*/ 	.word	0x0000ec00
        /*0cec*/ 	.word	0x00000004
        /*0cf0*/ 	.word	0x00038400
        /*0cf4*/ 	.short	0x010a
        /*0cf6*/ 	.byte	0x3f
	.zero		1


	//   ....[161]....
        /*0cf8*/ 	.word	0x0000ec60
        /*0cfc*/ 	.word	0x00000003
        /*0d00*/ 	.word	0x00038598
        /*0d04*/ 	.short	0x010a
        /*0d06*/ 	.byte	0x3f
	.zero		1


	//   ....[162]....
        /*0d08*/ 	.word	0x0000ecc0
        /*0d0c*/ 	.word	0x00000006
        /*0d10*/ 	.word	0x00038400
        /*0d14*/ 	.short	0x010a
        /*0d16*/ 	.byte	0x3f
	.zero		1


	//   ....[163]....
        /*0d18*/ 	.word	0x0000ed20
        /*0d1c*/ 	.word	0x00000004
        /*0d20*/ 	.word	0x00038570
        /*0d24*/ 	.short	0x010a
        /*0d26*/ 	.byte	0x3f
	.zero		1


	//   ....[164]....
        /*0d28*/ 	.word	0x0000ed80
        /*0d2c*/ 	.word	0x00000004
        /*0d30*/ 	.word	0x00038578
        /*0d34*/ 	.short	0x010a
        /*0d36*/ 	.byte	0x3f
	.zero		1


	//   ....[165]....
        /*0d38*/ 	.word	0x0000ede0
        /*0d3c*/ 	.word	0x00000004
        /*0d40*/ 	.word	0x00038580
        /*0d44*/ 	.short	0x010a
        /*0d46*/ 	.byte	0x3f
	.zero		1


	//   ....[166]....
        /*0d48*/ 	.word	0x0000ee40
        /*0d4c*/ 	.word	0x00000004
        /*0d50*/ 	.word	0x00038588
        /*0d54*/ 	.short	0x010a
        /*0d56*/ 	.byte	0x3f
	.zero		1


	//   ....[167]....
        /*0d58*/ 	.word	0x0000eea0
        /*0d5c*/ 	.word	0x00000005
        /*0d60*/ 	.word	0x00038570
        /*0d64*/ 	.short	0x010a
        /*0d66*/ 	.byte	0x3f
	.zero		1


	//   ....[168]....
        /*0d68*/ 	.word	0x0000ef00
        /*0d6c*/ 	.word	0x00000005
        /*0d70*/ 	.word	0x00038578
        /*0d74*/ 	.short	0x010a
        /*0d76*/ 	.byte	0x3f
	.zero		1


	//   ....[169]....
        /*0d78*/ 	.word	0x0000ef60
        /*0d7c*/ 	.word	0x00000005
        /*0d80*/ 	.word	0x00038580
        /*0d84*/ 	.short	0x010a
        /*0d86*/ 	.byte	0x3f
	.zero		1


	//   ....[170]....
        /*0d88*/ 	.word	0x0000efc0
        /*0d8c*/ 	.word	0x00000005
        /*0d90*/ 	.word	0x00038588
        /*0d94*/ 	.short	0x010a
        /*0d96*/ 	.byte	0x3f
	.zero		1


	//   ....[171]....
        /*0d98*/ 	.word	0x0000f020
        /*0d9c*/ 	.word	0x00000000
        /*0da0*/ 	.word	0x00038570
        /*0da4*/ 	.short	0x010a
        /*0da6*/ 	.byte	0x3f
	.zero		1


	//   ....[172]....
        /*0da8*/ 	.word	0x0000f080
        /*0dac*/ 	.word	0x00000000
        /*0db0*/ 	.word	0x00038578
        /*0db4*/ 	.short	0x010a
        /*0db6*/ 	.byte	0x3f
	.zero		1


	//   ....[173]....
        /*0db8*/ 	.word	0x0000f0e0
        /*0dbc*/ 	.word	0x00000000
        /*0dc0*/ 	.word	0x00038580
        /*0dc4*/ 	.short	0x010a
        /*0dc6*/ 	.byte	0x3f
	.zero		1


	//   ....[174]....
        /*0dc8*/ 	.word	0x0000f1b0
        /*0dcc*/ 	.word	0x0000000a
        /*0dd0*/ 	.word	0x000384e8
        /*0dd4*/ 	.short	0x010a
        /*0dd6*/ 	.byte	0x3f
	.zero		1


	//   ....[175]....
        /*0dd8*/ 	.word	0x0000f200
        /*0ddc*/ 	.word	0x00000005
        /*0de0*/ 	.word	0x00038400
        /*0de4*/ 	.short	0x010a
        /*0de6*/ 	.byte	0x3f
	.zero		1


	//   ....[176]....
        /*0de8*/ 	.word	0x0000f410
        /*0dec*/ 	.word	0x00000007
        /*0df0*/ 	.word	0x00000000
        /*0df4*/ 	.short	0x010a
        /*0df6*/ 	.byte	0x3f
	.zero		1


	//   ....[177]....
        /*0df8*/ 	.word	0x0000f460
        /*0dfc*/ 	.word	0x00000006
        /*0e00*/ 	.word	0x00000000
        /*0e04*/ 	.short	0x010a
        /*0e06*/ 	.byte	0x3f
	.zero		1


	//   ....[178]....
        /*0e08*/ 	.word	0x0000f4b0
        /*0e0c*/ 	.word	0x00000007
        /*0e10*/ 	.word	0x00000000
        /*0e14*/ 	.short	0x010a
        /*0e16*/ 	.byte	0x3f
	.zero		1


	//   ....[179]....
        /*0e18*/ 	.word	0x0000f500
        /*0e1c*/ 	.word	0x00000006
        /*0e20*/ 	.word	0x00000000
        /*0e24*/ 	.short	0x010a
        /*0e26*/ 	.byte	0x3f
	.zero		1


	//   ....[180]....
        /*0e28*/ 	.word	0x0000f550
        /*0e2c*/ 	.word	0x00000007
        /*0e30*/ 	.word	0x00000000
        /*0e34*/ 	.short	0x010a
        /*0e36*/ 	.byte	0x3f
	.zero		1


	//   ....[181]....
        /*0e38*/ 	.word	0x0000f5a0
        /*0e3c*/ 	.word	0x00000006
        /*0e40*/ 	.word	0x00000000
        /*0e44*/ 	.short	0x010a
        /*0e46*/ 	.byte	0x3f
	.zero		1


	//   ....[182]....
        /*0e48*/ 	.word	0x0000f5f0
        /*0e4c*/ 	.word	0x00000007
        /*0e50*/ 	.word	0x00000000
        /*0e54*/ 	.short	0x010a
        /*0e56*/ 	.byte	0x3f
	.zero		1


	//   ....[183]....
        /*0e58*/ 	.word	0x0000f640
        /*0e5c*/ 	.word	0x00000006
        /*0e60*/ 	.word	0x00000000
        /*0e64*/ 	.short	0x010a
        /*0e66*/ 	.byte	0x3f
	.zero		1


	//   ....[184]....
        /*0e68*/ 	.word	0x0000f690
        /*0e6c*/ 	.word	0x00000007
        /*0e70*/ 	.word	0x00000000
        /*0e74*/ 	.short	0x010a
        /*0e76*/ 	.byte	0x3f
	.zero		1


	//   ....[185]....
        /*0e78*/ 	.word	0x0000f6e0
        /*0e7c*/ 	.word	0x00000006
        /*0e80*/ 	.word	0x00000000
        /*0e84*/ 	.short	0x010a
        /*0e86*/ 	.byte	0x3f
	.zero		1


	//   ....[186]....
        /*0e88*/ 	.word	0x0000f730
        /*0e8c*/ 	.word	0x00000007
        /*0e90*/ 	.word	0x00000000
        /*0e94*/ 	.short	0x010a
        /*0e96*/ 	.byte	0x3f
	.zero		1


	//   ....[187]....
        /*0e98*/ 	.word	0x0000f780
        /*0e9c*/ 	.word	0x00000006
        /*0ea0*/ 	.word	0x00000000
        /*0ea4*/ 	.short	0x010a
        /*0ea6*/ 	.byte	0x3f
	.zero		1


	//   ....[188]....
        /*0ea8*/ 	.word	0x0000f7d0
        /*0eac*/ 	.word	0x00000011
        /*0eb0*/ 	.word	0x00038440
        /*0eb4*/ 	.short	0x010a
        /*0eb6*/ 	.byte	0x3f
	.zero		1


	//   ....[189]....
        /*0eb8*/ 	.word	0x0000f820
        /*0ebc*/ 	.word	0x00000005
        /*0ec0*/ 	.word	0x00038440
        /*0ec4*/ 	.short	0x010a
        /*0ec6*/ 	.byte	0x3f
	.zero		1


	//   ....[190]....
        /*0ec8*/ 	.word	0x0000f870
        /*0ecc*/ 	.word	0x00000007
        /*0ed0*/ 	.word	0x00038440
        /*0ed4*/ 	.short	0x010a
        /*0ed6*/ 	.byte	0x3f
	.zero		1


	//   ....[191]....
        /*0ed8*/ 	.word	0x0000f8c0
        /*0edc*/ 	.word	0x00000007
        /*0ee0*/ 	.word	0x00038440
        /*0ee4*/ 	.short	0x010a
        /*0ee6*/ 	.byte	0x3f
	.zero		1


	//   ....[192]....
        /*0ee8*/ 	.word	0x0000f910
        /*0eec*/ 	.word	0x00000007
        /*0ef0*/ 	.word	0x00038440
        /*0ef4*/ 	.short	0x010a
        /*0ef6*/ 	.byte	0x3f
	.zero		1


	//   ....[193]....
        /*0ef8*/ 	.word	0x0000f960
        /*0efc*/ 	.word	0x00000007
        /*0f00*/ 	.word	0x00038440
        /*0f04*/ 	.short	0x010a
        /*0f06*/ 	.byte	0x3f
	.zero		1


	//   ....[194]....
        /*0f08*/ 	.word	0x0000f9b0
        /*0f0c*/ 	.word	0x00000007
        /*0f10*/ 	.word	0x00038440
        /*0f14*/ 	.short	0x010a
        /*0f16*/ 	.byte	0x3f
	.zero		1


	//   ....[195]....
        /*0f18*/ 	.word	0x0000fa00
        /*0f1c*/ 	.word	0x00000007
        /*0f20*/ 	.word	0x00038440
        /*0f24*/ 	.short	0x010a
        /*0f26*/ 	.byte	0x3f
	.zero		1


	//----- nvinfo : EIATTR_NUM_MBARRIERS
	.align		4
.L_37:
        /*0f28*/ 	.byte	0x03, 0x38
        /*0f2a*/ 	.short	0x0038


	//----- nvinfo : EIATTR_EXIT_INSTR_OFFSETS
	.align		4
        /*0f2c*/ 	.byte	0x04, 0x1c
        /*0f2e*/ 	.short	(.L_39 - .L_38)


	//   ....[0]....
.L_38:
        /*0f30*/ 	.word	0x00002d20


	//   ....[1]....
        /*0f34*/ 	.word	0x00002fb0


	//   ....[2]....
        /*0f38*/ 	.word	0x00003100


	//   ....[3]....
        /*0f3c*/ 	.word	0x000086b0


	//   ....[4]....
        /*0f40*/ 	.word	0x00008750


	//   ....[5]....
        /*0f44*/ 	.word	0x0000a340


	//   ....[6]....
        /*0f48*/ 	.word	0x0000c2f0


	//   ....[7]....
        /*0f4c*/ 	.word	0x0000e610


	//----- nvinfo : EIATTR_MAX_THREADS
	.align		4
.L_39:
        /*0f50*/ 	.byte	0x04, 0x05
        /*0f52*/ 	.short	(.L_41 - .L_40)
.L_40:
        /*0f54*/ 	.word	0x00000180
        /*0f58*/ 	.word	0x00000001
        /*0f5c*/ 	.word	0x00000001


	//----- nvinfo : EIATTR_CRS_STACK_SIZE
	.align		4
.L_41:
        /*0f60*/ 	.byte	0x04, 0x1e
        /*0f62*/ 	.short	(.L_43 - .L_42)
.L_42:
        /*0f64*/ 	.word	0x00000000


	//----- nvinfo : EIATTR_CBANK_PARAM_SIZE
	.align		4
.L_43:
        /*0f68*/ 	.byte	0x03, 0x19
        /*0f6a*/ 	.short	0x0770


	//----- nvinfo : EIATTR_PARAM_CBANK
	.align		4
        /*0f6c*/ 	.byte	0x04, 0x0a
        /*0f6e*/ 	.short	(.L_45 - .L_44)
	.align		4
.L_44:
        /*0f70*/ 	.word	index@(.nv.constant0._ZN7cutlass13device_kernelINS_4gemm6kernel13GemmUniversalINS1_17GroupProblemShapeIN4cute5tupleIJiiiEEEEENS1_10collective13CollectiveMmaINS1_39MainloopSm90ArrayTmaGmmaWarpSpecializedILi13ENS6_IJNS5_1CILi1EEESD_SD_EEENS1_52KernelPtrArrayTmaWarpSpecializedPingpongFP8FastAccumEEENS6_IJNSC_ILi128EEESH_NSC_ILi64EEEEEENS_12float_e4m3_tEPNS6_IJlSD_NSC_ILi0EEEEEESK_SN_NS5_8TiledMMAINS5_8MMA_AtomIJNS5_4SM904GMMA31MMA_64x128x32_F32E4M3E4M3_SS_TNILNSR_7ScaleInE1ELST_1EEEEEENS5_6LayoutISE_NS6_IJSL_SL_SL_EEEEENS6_IJNS5_10UnderscoreESZ_SZ_EEEEENS5_13SM90_TMA_LOADENS5_14ComposedLayoutINS5_7SwizzleILi2ELi4ELi3EEENS5_18smem_ptr_flag_bitsILi8EEENSW_INS6_IJNSC_ILi8EEESI_EEENS6_IJSI_SD_EEEEEEEvNS5_8identityES12_S1C_vS1D_EENS_8epilogue10collective18CollectiveEpilogueINS1F_30Sm90PtrArrayTmaWarpSpecializedILi4ELi2ELi16ELb1ELb0ELi2EEEJSJ_NS6_IJSI_NSC_ILi32EEEEEENS_6half_tEPNS6_IJSD_lSL_EEES1M_S1O_NS1F_6fusion15FusionCallbacksIS1J_NS1P_17LinearCombinationIS1M_fS1M_fLNS_15FloatRoundStyleE2EEESJ_S1L_JEEES12_NS13_INS14_ILi3ELi4ELi3EEENS16_ILi16EEENSW_INS6_IJSI_S18_EEENS6_IJSD_SI_EEEEEEENS5_17SM75_U16x8_LDSM_TENS5_14SM90_TMA_STOREES20_NS5_17SM90_U16x8_STSM_TENS5_9Copy_AtomIJNS5_17SM90_U32x4_STSM_NES1M_EEEvEEEvvEEEEvNT_6ParamsE)
        /*0f74*/ 	.short	0x0210
        /*0f76*/ 	.short	0x0770


	//----- nvinfo : EIATTR_SW_WAR
	.align		4
.L_45:
        /*0f78*/ 	.byte	0x04, 0x36
        /*0f7a*/ 	.short	(.L_47 - .L_46)
.L_46:
        /*0f7c*/ 	.word	0x00000008
.L_47:


//--------------------- .nv.callgraph             --------------------------
	.section	.nv.callgraph,"",@"SHT_CUDA_CALLGRAPH"
	.align	4
	.sectionentsize	8
	.align		4
        /*0000*/ 	.word	0x00000000
	.align		4
        /*0004*/ 	.word	0xffffffff
	.align		4
        /*0008*/ 	.word	index@(_ZN7cutlass13device_kernelINS_4gemm6kernel13GemmUniversalINS1_17GroupProblemShapeIN4cute5tupleIJiiiEEEEENS1_10collective13CollectiveMmaINS1_39MainloopSm90ArrayTmaGmmaWarpSpecializedILi13ENS6_IJNS5_1CILi1EEESD_SD_EEENS1_52KernelPtrArrayTmaWarpSpecializedPingpongFP8FastAccumEEENS6_IJNSC_ILi128EEESH_NSC_ILi64EEEEEENS_12float_e4m3_tEPNS6_IJlSD_NSC_ILi0EEEEEESK_SN_NS5_8TiledMMAINS5_8MMA_AtomIJNS5_4SM904GMMA31MMA_64x128x32_F32E4M3E4M3_SS_TNILNSR_7ScaleInE1ELST_1EEEEEENS5_6LayoutISE_NS6_IJSL_SL_SL_EEEEENS6_IJNS5_10UnderscoreESZ_SZ_EEEEENS5_13SM90_TMA_LOADENS5_14ComposedLayoutINS5_7SwizzleILi2ELi4ELi3EEENS5_18smem_ptr_flag_bitsILi8EEENSW_INS6_IJNSC_ILi8EEESI_EEENS6_IJSI_SD_EEEEEEEvNS5_8identityES12_S1C_vS1D_EENS_8epilogue10collective18CollectiveEpilogueINS1F_30Sm90PtrArrayTmaWarpSpecializedILi4ELi2ELi16ELb1ELb0ELi2EEEJSJ_NS6_IJSI_NSC_ILi32EEEEEENS_6half_tEPNS6_IJSD_lSL_EEES1M_S1O_NS1F_6fusion15FusionCallbacksIS1J_NS1P_17LinearCombinationIS1M_fS1M_fLNS_15FloatRoundStyleE2EEESJ_S1L_JEEES12_NS13_INS14_ILi3ELi4ELi3EEENS16_ILi16EEENSW_INS6_IJSI_S18_EEENS6_IJSD_SI_EEEEEEENS5_17SM75_U16x8_LDSM_TENS5_14SM90_TMA_STOREES20_NS5_17SM90_U16x8_STSM_TENS5_9Copy_AtomIJNS5_17SM90_U32x4_STSM_NES1M_EEEvEEEvvEEEEvNT_6ParamsE)
	.align		4
        /*000c*/ 	.word	index@(__assertfail)
	.align		4
        /*0010*/ 	.word	0x00000000
	.align		4
        /*0014*/ 	.word	0xfffffffe
	.align		4
        /*0018*/ 	.word	0x00000000
	.align		4
        /*001c*/ 	.word	0xfffffffd
	.align		4
        /*0020*/ 	.word	0x00000000
	.align		4
        /*0024*/ 	.word	0xfffffffc


//--------------------- .nv.constant4             --------------------------
	.section	.nv.constant4,"a",@progbits
	.align	8
	.align		8
.nv.constant4:
        /*0000*/ 	.dword	__assertfail
	.align		8
        /*0008*/ 	.dword	__unnamed_1
	.align		8
        /*0010*/ 	.dword	_ZN39_INTERNAL_e4c6f2b5_4_k_cu_e74bab07_26514cuda3std3__45__cpo5beginE
	.align		8
        /*0018*/ 	.dword	_ZN39_INTERNAL_e4c6f2b5_4_k_cu_e74bab07_26514cuda3std3__45__cpo3endE
	.align		8
        /*0020*/ 	.dword	_ZN39_INTERNAL_e4c6f2b5_4_k_cu_e74bab07_26514cuda3std3__45__cpo6cbeginE
	.align		8
        /*0028*/ 	.dword	_ZN39_INTERNAL_e4c6f2b5_4_k_cu_e74bab07_26514cuda3std3__45__cpo4cendE
	.align		8
        /*0030*/ 	.dword	_ZN39_INTERNAL_e4c6f2b5_4_k_cu_e74bab07_26514cuda3std3__441_GLOBAL__N__e4c6f2b5_4_k_cu_e74bab07_26516ignoreE
	.align		8
        /*0038*/ 	.dword	_ZN39_INTERNAL_e4c6f2b5_4_k_cu_e74bab07_26514cuda3std3__419piecewise_constructE
	.align		8
        /*0040*/ 	.dword	_ZN39_INTERNAL_e4c6f2b5_4_k_cu_e74bab07_26514cuda3std3__48in_placeE
	.align		8
        /*0048*/ 	.dword	_ZN39_INTERNAL_e4c6f2b5_4_k_cu_e74bab07_26514cuda3std6ranges3__45__cpo4swapE
	.align		8
        /*0050*/ 	.dword	_ZN39_INTERNAL_e4c6f2b5_4_k_cu_e74bab07_26514cuda3std6ranges3__45__cpo9iter_moveE
	.align		8
        /*0058*/ 	.dword	_ZN39_INTERNAL_e4c6f2b5_4_k_cu_e74bab07_26514cute7productE
	.align		8
        /*0060*/ 	.dword	_ZN39_INTERNAL_e4c6f2b5_4_k_cu_e74bab07_26514cute1_E
	.align		8
        /*0068*/ 	.dword	$str$24
	.align		8
        /*0070*/ 	.dword	$str$25


//--------------------- .text._ZN7cutlass13device_kernelINS_4gemm6kernel13GemmUniversalINS1_17GroupProblemShapeIN4cute5tupleIJiiiEEEEENS1_10collective13CollectiveMmaINS1_39MainloopSm90ArrayTmaGmmaWarpSpecializedILi13ENS6_IJNS5_1CILi1EEESD_SD_EEENS1_52KernelPtrArrayTmaWarpSpecializedPingpongFP8FastAccumEEENS6_IJNSC_ILi128EEESH_NSC_ILi64EEEEEENS_12float_e4m3_tEPNS6_IJlSD_NSC_ILi0EEEEEESK_SN_NS5_8TiledMMAINS5_8MMA_AtomIJNS5_4SM904GMMA31MMA_64x128x32_F32E4M3E4M3_SS_TNILNSR_7ScaleInE1ELST_1EEEEEENS5_6LayoutISE_NS6_IJSL_SL_SL_EEEEENS6_IJNS5_10UnderscoreESZ_SZ_EEEEENS5_13SM90_TMA_LOADENS5_14ComposedLayoutINS5_7SwizzleILi2ELi4ELi3EEENS5_18smem_ptr_flag_bitsILi8EEENSW_INS6_IJNSC_ILi8EEESI_EEENS6_IJSI_SD_EEEEEEEvNS5_8identityES12_S1C_vS1D_EENS_8epilogue10collective18CollectiveEpilogueINS1F_30Sm90PtrArrayTmaWarpSpecializedILi4ELi2ELi16ELb1ELb0ELi2EEEJSJ_NS6_IJSI_NSC_ILi32EEEEEENS_6half_tEPNS6_IJSD_lSL_EEES1M_S1O_NS1F_6fusion15FusionCallbacksIS1J_NS1P_17LinearCombinationIS1M_fS1M_fLNS_15FloatRoundStyleE2EEESJ_S1L_JEEES12_NS13_INS14_ILi3ELi4ELi3EEENS16_ILi16EEENSW_INS6_IJSI_S18_EEENS6_IJSD_SI_EEEEEEENS5_17SM75_U16x8_LDSM_TENS5_14SM90_TMA_STOREES20_NS5_17SM90_U16x8_STSM_TENS5_9Copy_AtomIJNS5_17SM90_U32x4_STSM_NES1M_EEEvEEEvvEEEEvNT_6ParamsE --------------------------
	.section	.text._ZN7cutlass13device_kernelINS_4gemm6kernel13GemmUniversalINS1_17GroupProblemShapeIN4cute5tupleIJiiiEEEEENS1_10collective13CollectiveMmaINS1_39MainloopSm90ArrayTmaGmmaWarpSpecializedILi13ENS6_IJNS5_1CILi1EEESD_SD_EEENS1_52KernelPtrArrayTmaWarpSpecializedPingpongFP8FastAccumEEENS6_IJNSC_ILi128EEESH_NSC_ILi64EEEEEENS_12float_e4m3_tEPNS6_IJlSD_NSC_ILi0EEEEEESK_SN_NS5_8TiledMMAINS5_8MMA_AtomIJNS5_4SM904GMMA31MMA_64x128x32_F32E4M3E4M3_SS_TNILNSR_7ScaleInE1ELST_1EEEEEENS5_6LayoutISE_NS6_IJSL_SL_SL_EEEEENS6_IJNS5_10UnderscoreESZ_SZ_EEEEENS5_13SM90_TMA_LOADENS5_14ComposedLayoutINS5_7SwizzleILi2ELi4ELi3EEENS5_18smem_ptr_flag_bitsILi8EEENSW_INS6_IJNSC_ILi8EEESI_EEENS6_IJSI_SD_EEEEEEEvNS5_8identityES12_S1C_vS1D_EENS_8epilogue10collective18CollectiveEpilogueINS1F_30Sm90PtrArrayTmaWarpSpecializedILi4ELi2ELi16ELb1ELb0ELi2EEEJSJ_NS6_IJSI_NSC_ILi32EEEEEENS_6half_tEPNS6_IJSD_lSL_EEES1M_S1O_NS1F_6fusion15FusionCallbacksIS1J_NS1P_17LinearCombinationIS1M_fS1M_fLNS_15FloatRoundStyleE2EEESJ_S1L_JEEES12_NS13_INS14_ILi3ELi4ELi3EEENS16_ILi16EEENSW_INS6_IJSI_S18_EEENS6_IJSD_SI_EEEEEEENS5_17SM75_U16x8_LDSM_TENS5_14SM90_TMA_STOREES20_NS5_17SM90_U16x8_STSM_TENS5_9Copy_AtomIJNS5_17SM90_U32x4_STSM_NES1M_EEEvEEEvvEEEEvNT_6ParamsE,"ax",@progbits
	.align	128
.text._ZN7cutlass13device_kernelINS_4gemm6kernel13GemmUniversalINS1_17GroupProblemShapeIN4cute5tupleIJiiiEEEEENS1_10collective13CollectiveMmaINS1_39MainloopSm90ArrayTmaGmmaWarpSpecializedILi13ENS6_IJNS5_1CILi1EEESD_SD_EEENS1_52KernelPtrArrayTmaWarpSpecializedPingpongFP8FastAccumEEENS6_IJNSC_ILi128EEESH_NSC_ILi64EEEEEENS_12float_e4m3_tEPNS6_IJlSD_NSC_ILi0EEEEEESK_SN_NS5_8TiledMMAINS5_8MMA_AtomIJNS5_4SM904GMMA31MMA_64x128x32_F32E4M3E4M3_SS_TNILNSR_7ScaleInE1ELST_1EEEEEENS5_6LayoutISE_NS6_IJSL_SL_SL_EEEEENS6_IJNS5_10UnderscoreESZ_SZ_EEEEENS5_13SM90_TMA_LOADENS5_14ComposedLayoutINS5_7SwizzleILi2ELi4ELi3EEENS5_18smem_ptr_flag_bitsILi8EEENSW_INS6_IJNSC_ILi8EEESI_EEENS6_IJSI_SD_EEEEEEEvNS5_8identityES12_S1C_vS1D_EENS_8epilogue10collective18CollectiveEpilogueINS1F_30Sm90PtrArrayTmaWarpSpecializedILi4ELi2ELi16ELb1ELb0ELi2EEEJSJ_NS6_IJSI_NSC_ILi32EEEEEENS_6half_tEPNS6_IJSD_lSL_EEES1M_S1O_NS1F_6fusion15FusionCallbacksIS1J_NS1P_17LinearCombinationIS1M_fS1M_fLNS_15FloatRoundStyleE2EEESJ_S1L_JEEES12_NS13_INS14_ILi3ELi4ELi3EEENS16_ILi16EEENSW_INS6_IJSI_S18_EEENS6_IJSD_SI_EEEEEEENS5_17SM75_U16x8_LDSM_TENS5_14SM90_TMA_STOREES20_NS5_17SM90_U16x8_STSM_TENS5_9Copy_AtomIJNS5_17SM90_U32x4_STSM_NES1M_EEEvEEEvvEEEEvNT_6ParamsE:
        .type           _ZN7cutlass13device_kernelINS_4gemm6kernel13GemmUniversalINS1_17GroupProblemShapeIN4cute5tupleIJiiiEEEEENS1_10collective13CollectiveMmaINS1_39MainloopSm90ArrayTmaGmmaWarpSpecializedILi13ENS6_IJNS5_1CILi1EEESD_SD_EEENS1_52KernelPtrArrayTmaWarpSpecializedPingpongFP8FastAccumEEENS6_IJNSC_ILi128EEESH_NSC_ILi64EEEEEENS_12float_e4m3_tEPNS6_IJlSD_NSC_ILi0EEEEEESK_SN_NS5_8TiledMMAINS5_8MMA_AtomIJNS5_4SM904GMMA31MMA_64x128x32_F32E4M3E4M3_SS_TNILNSR_7ScaleInE1ELST_1EEEEEENS5_6LayoutISE_NS6_IJSL_SL_SL_EEEEENS6_IJNS5_10UnderscoreESZ_SZ_EEEEENS5_13SM90_TMA_LOADENS5_14ComposedLayoutINS5_7SwizzleILi2ELi4ELi3EEENS5_18smem_ptr_flag_bitsILi8EEENSW_INS6_IJNSC_ILi8EEESI_EEENS6_IJSI_SD_EEEEEEEvNS5_8identityES12_S1C_vS1D_EENS_8epilogue10collective18CollectiveEpilogueINS1F_30Sm90PtrArrayTmaWarpSpecializedILi4ELi2ELi16ELb1ELb0ELi2EEEJSJ_NS6_IJSI_NSC_ILi32EEEEEENS_6half_tEPNS6_IJSD_lSL_EEES1M_S1O_NS1F_6fusion15FusionCallbacksIS1J_NS1P_17LinearCombinationIS1M_fS1M_fLNS_15FloatRoundStyleE2EEESJ_S1L_JEEES12_NS13_INS14_ILi3ELi4ELi3EEENS16_ILi16EEENSW_INS6_IJSI_S18_EEENS6_IJSD_SI_EEEEEEENS5_17SM75_U16x8_LDSM_TENS5_14SM90_TMA_STOREES20_NS5_17SM90_U16x8_STSM_TENS5_9Copy_AtomIJNS5_17SM90_U32x4_STSM_NES1M_EEEvEEEvvEEEEvNT_6ParamsE,@function
        .size           _ZN7cutlass13device_kernelINS_4gemm6kernel13GemmUniversalINS1_17GroupProblemShapeIN4cute5tupleIJiiiEEEEENS1_10collective13CollectiveMmaINS1_39MainloopSm90ArrayTmaGmmaWarpSpecializedILi13ENS6_IJNS5_1CILi1EEESD_SD_EEENS1_52KernelPtrArrayTmaWarpSpecializedPingpongFP8FastAccumEEENS6_IJNSC_ILi128EEESH_NSC_ILi64EEEEEENS_12float_e4m3_tEPNS6_IJlSD_NSC_ILi0EEEEEESK_SN_NS5_8TiledMMAINS5_8MMA_AtomIJNS5_4SM904GMMA31MMA_64x128x32_F32E4M3E4M3_SS_TNILNSR_7ScaleInE1ELST_1EEEEEENS5_6LayoutISE_NS6_IJSL_SL_SL_EEEEENS6_IJNS5_10UnderscoreESZ_SZ_EEEEENS5_13SM90_TMA_LOADENS5_14ComposedLayoutINS5_7SwizzleILi2ELi4ELi3EEENS5_18smem_ptr_flag_bitsILi8EEENSW_INS6_IJNSC_ILi8EEESI_EEENS6_IJSI_SD_EEEEEEEvNS5_8identityES12_S1C_vS1D_EENS_8epilogue10collective18CollectiveEpilogueINS1F_30Sm90PtrArrayTmaWarpSpecializedILi4ELi2ELi16ELb1ELb0ELi2EEEJSJ_NS6_IJSI_NSC_ILi32EEEEEENS_6half_tEPNS6_IJSD_lSL_EEES1M_S1O_NS1F_6fusion15FusionCallbacksIS1J_NS1P_17LinearCombinationIS1M_fS1M_fLNS_15FloatRoundStyleE2EEESJ_S1L_JEEES12_NS13_INS14_ILi3ELi4ELi3EEENS16_ILi16EEENSW_INS6_IJSI_S18_EEENS6_IJSD_SI_EEEEEEENS5_17SM75_U16x8_LDSM_TENS5_14SM90_TMA_STOREES20_NS5_17SM90_U16x8_STSM_TENS5_9Copy_AtomIJNS5_17SM90_U32x4_STSM_NES1M_EEEvEEEvvEEEEvNT_6ParamsE,(.L_x_344 - _ZN7cutlass13device_kernelINS_4gemm6kernel13GemmUniversalINS1_17GroupProblemShapeIN4cute5tupleIJiiiEEEEENS1_10collective13CollectiveMmaINS1_39MainloopSm90ArrayTmaGmmaWarpSpecializedILi13ENS6_IJNS5_1CILi1EEESD_SD_EEENS1_52KernelPtrArrayTmaWarpSpecializedPingpongFP8FastAccumEEENS6_IJNSC_ILi128EEESH_NSC_ILi64EEEEEENS_12float_e4m3_tEPNS6_IJlSD_NSC_ILi0EEEEEESK_SN_NS5_8TiledMMAINS5_8MMA_AtomIJNS5_4SM904GMMA31MMA_64x128x32_F32E4M3E4M3_SS_TNILNSR_7ScaleInE1ELST_1EEEEEENS5_6LayoutISE_NS6_IJSL_SL_SL_EEEEENS6_IJNS5_10UnderscoreESZ_SZ_EEEEENS5_13SM90_TMA_LOADENS5_14ComposedLayoutINS5_7SwizzleILi2ELi4ELi3EEENS5_18smem_ptr_flag_bitsILi8EEENSW_INS6_IJNSC_ILi8EEESI_EEENS6_IJSI_SD_EEEEEEEvNS5_8identityES12_S1C_vS1D_EENS_8epilogue10collective18CollectiveEpilogueINS1F_30Sm90PtrArrayTmaWarpSpecializedILi4ELi2ELi16ELb1ELb0ELi2EEEJSJ_NS6_IJSI_NSC_ILi32EEEEEENS_6half_tEPNS6_IJSD_lSL_EEES1M_S1O_NS1F_6fusion15FusionCallbacksIS1J_NS1P_17LinearCombinationIS1M_fS1M_fLNS_15FloatRoundStyleE2EEESJ_S1L_JEEES12_NS13_INS14_ILi3ELi4ELi3EEENS16_ILi16EEENSW_INS6_IJSI_S18_EEENS6_IJSD_SI_EEEEEEENS5_17SM75_U16x8_LDSM_TENS5_14SM90_TMA_STOREES20_NS5_17SM90_U16x8_STSM_TENS5_9Copy_AtomIJNS5_17SM90_U32x4_STSM_NES1M_EEEvEEEvvEEEEvNT_6ParamsE)
        .other          _ZN7cutlass13device_kernelINS_4gemm6kernel13GemmUniversalINS1_17GroupProblemShapeIN4cute5tupleIJiiiEEEEENS1_10collective13CollectiveMmaINS1_39MainloopSm90ArrayTmaGmmaWarpSpecializedILi13ENS6_IJNS5_1CILi1EEESD_SD_EEENS1_52KernelPtrArrayTmaWarpSpecializedPingpongFP8FastAccumEEENS6_IJNSC_ILi128EEESH_NSC_ILi64EEEEEENS_12float_e4m3_tEPNS6_IJlSD_NSC_ILi0EEEEEESK_SN_NS5_8TiledMMAINS5_8MMA_AtomIJNS5_4SM904GMMA31MMA_64x128x32_F32E4M3E4M3_SS_TNILNSR_7ScaleInE1ELST_1EEEEEENS5_6LayoutISE_NS6_IJSL_SL_SL_EEEEENS6_IJNS5_10UnderscoreESZ_SZ_EEEEENS5_13SM90_TMA_LOADENS5_14ComposedLayoutINS5_7SwizzleILi2ELi4ELi3EEENS5_18smem_ptr_flag_bitsILi8EEENSW_INS6_IJNSC_ILi8EEESI_EEENS6_IJSI_SD_EEEEEEEvNS5_8identityES12_S1C_vS1D_EENS_8epilogue10collective18CollectiveEpilogueINS1F_30Sm90PtrArrayTmaWarpSpecializedILi4ELi2ELi16ELb1ELb0ELi2EEEJSJ_NS6_IJSI_NSC_ILi32EEEEEENS_6half_tEPNS6_IJSD_lSL_EEES1M_S1O_NS1F_6fusion15FusionCallbacksIS1J_NS1P_17LinearCombinationIS1M_fS1M_fLNS_15FloatRoundStyleE2EEESJ_S1L_JEEES12_NS13_INS14_ILi3ELi4ELi3EEENS16_ILi16EEENSW_INS6_IJSI_S18_EEENS6_IJSD_SI_EEEEEEENS5_17SM75_U16x8_LDSM_TENS5_14SM90_TMA_STOREES20_NS5_17SM90_U16x8_STSM_TENS5_9Copy_AtomIJNS5_17SM90_U32x4_STSM_NES1M_EEEvEEEvvEEEEvNT_6ParamsE,@"STO_CUDA_ENTRY STV_DEFAULT"
_ZN7cutlass13device_kernelINS_4gemm6kernel13GemmUniversalINS1_17GroupProblemShapeIN4cute5tupleIJiiiEEEEENS1_10collective13CollectiveMmaINS1_39MainloopSm90ArrayTmaGmmaWarpSpecializedILi13ENS6_IJNS5_1CILi1EEESD_SD_EEENS1_52KernelPtrArrayTmaWarpSpecializedPingpongFP8FastAccumEEENS6_IJNSC_ILi128EEESH_NSC_ILi64EEEEEENS_12float_e4m3_tEPNS6_IJlSD_NSC_ILi0EEEEEESK_SN_NS5_8TiledMMAINS5_8MMA_AtomIJNS5_4SM904GMMA31MMA_64x128x32_F32E4M3E4M3_SS_TNILNSR_7ScaleInE1ELST_1EEEEEENS5_6LayoutISE_NS6_IJSL_SL_SL_EEEEENS6_IJNS5_10UnderscoreESZ_SZ_EEEEENS5_13SM90_TMA_LOADENS5_14ComposedLayoutINS5_7SwizzleILi2ELi4ELi3EEENS5_18smem_ptr_flag_bitsILi8EEENSW_INS6_IJNSC_ILi8EEESI_EEENS6_IJSI_SD_EEEEEEEvNS5_8identityES12_S1C_vS1D_EENS_8epilogue10collective18CollectiveEpilogueINS1F_30Sm90PtrArrayTmaWarpSpecializedILi4ELi2ELi16ELb1ELb0ELi2EEEJSJ_NS6_IJSI_NSC_ILi32EEEEEENS_6half_tEPNS6_IJSD_lSL_EEES1M_S1O_NS1F_6fusion15FusionCallbacksIS1J_NS1P_17LinearCombinationIS1M_fS1M_fLNS_15FloatRoundStyleE2EEESJ_S1L_JEEES12_NS13_INS14_ILi3ELi4ELi3EEENS16_ILi16EEENSW_INS6_IJSI_S18_EEENS6_IJSD_SI_EEEEEEENS5_17SM75_U16x8_LDSM_TENS5_14SM90_TMA_STOREES20_NS5_17SM90_U16x8_STSM_TENS5_9Copy_AtomIJNS5_17SM90_U32x4_STSM_NES1M_EEEvEEEvvEEEEvNT_6ParamsE:
[----:B------:R-:W1:Y:S08]  /*0000*/  LDC R1, c[0x0][0x28] ;  /* 0x00000a00ff017b82 */ /* 0x000e700000000800 */
[----:B------:R-:W2:Y:S01]  /*0010*/  LDC.64 R6, c[0x0][0x918] ;  /* 0x00024600ff067b82 */ /* 0x000ea20000000a00 */
[----:B------:R-:W-:Y:S01]  /*0020*/  ULDC.64 UR38, c[0x0][0x208] ;  /* 0x0000820000267ab9 */ /* 0x000fe20000000a00 */
[----:B------:R-:W3:Y:S01]  /*0030*/  S2R R33, SR_TID.X ;  /* 0x0000000000217919 */ /* 0x000ee20000002100 */
[----:B------:R-:W-:Y:S01]  /*0040*/  ULDC UR4, c[0x0][0x910] ;  /* 0x0002440000047ab9 */ /* 0x000fe20000000800 */
[----:B------:R-:W-:Y:S01]  /*0050*/  ULDC.64 UR20, c[0x0][0x8d0] ;  /* 0x0002340000147ab9 */ /* 0x000fe20000000a00 */
[----:B------:R-:W-:Y:S01]  /*0060*/  ULDC.64 UR14, c[0x0][0x8c8] ;  /* 0x00023200000e7ab9 */ /* 0x000fe20000000a00 */
[----:B------:R-:W-:Y:S01]  /*0070*/  ULDC UR5, c[0x0][0x908] ;  /* 0x0002420000057ab9 */ /* 0x000fe20000000800 */
[----:B------:R-:W-:Y:S01]  /*0080*/  CS2R R8, SRZ ;  /* 0x0000000000087805 */ /* 0x000fe2000001ff00 */
[----:B------:R-:W-:Y:S01]  /*0090*/  S2UR UR42, SR_CTAID.X ;  /* 0x00000000002a79c3 */ /* 0x000fe20000002500 */
[----:B------:R-:W-:Y:S01]  /*00a0*/  ULDC.64 UR22, c[0x0][0x8e8] ;  /* 0x00023a0000167ab9 */ /* 0x000fe20000000a00 */
[----:B------:R-:W-:Y:S01]  /*00b0*/  ULDC.64 UR16, c[0x0][0x8e0] ;  /* 0x0002380000107ab9 */ /* 0x000fe20000000a00 */
[----:B--2---:R-:W2:Y:S01]  /*00c0*/  LDG.E R2, desc[UR38][R6.64] ;  /* 0x0000002606027981 */ /* 0x004ea2000c1e1900 */
[----:B------:R-:W-:-:S03]  /*00d0*/  IMAD.U32 R3, RZ, RZ, UR4 ;  /* 0x00000004ff037e24 */ /* 0x000fc6000f8e00ff */
[----:B------:R-:W4:Y:S01]  /*00e0*/  LDG.E R0, desc[UR38][R6.64+0x4] ;  /* 0x0000042606007981 */ /* 0x000f22000c1e1900 */
[----:B---3--:R-:W-:-:S04]  /*00f0*/  LOP3.LUT R34, R33, 0x1f, RZ, 0xc0, !PT ;  /* 0x0000001f21227812 */ /* 0x008fc800078ec0ff */
[----:B------:R-:W-:Y:S01]  /*0100*/  ISETP.GE.AND P0, PT, R34, R3, PT ;  /* 0x000000032200720c */ /* 0x000fe20003f06270 */
[----:B------:R-:W-:-:S04]  /*0110*/  UISETP.NE.U32.AND UP0, UPT, UR20, URZ, UPT ;  /* 0x0000003f1400728c */ /* 0x000fc8000bf05070 */
[----:B------:R-:W-:-:S08]  /*0120*/  UISETP.NE.AND.EX UP0, UPT, UR21, URZ, UPT, UP0 ;  /* 0x0000003f1500728c */ /* 0x000fd0000bf05300 */
[----:B------:R-:W3:Y:S03]  /*0130*/  @!P0 LDC.64 R4, c[0x0][0x918] ;  /* 0x00024600ff048b82 */ /* 0x000ee60000000a00 */
[----:B------:R-:W-:-:S05]  /*0140*/  @UP0 ULDC UR24, c[0x0][0x8dc] ;  /* 0x0002370000180ab9 */ /* 0x000fca0000000800 */
[----:B------:R-:W1:Y:S01]  /*0150*/  S2UR UR4, SR_CTAID.Y ;  /* 0x00000000000479c3 */ /* 0x000e620000002600 */
[----:B------:R-:W-:Y:S01]  /*0160*/  UISETP.NE.AND UP3, UPT, UR5, 0x1, UPT ;  /* 0x000000010500788c */ /* 0x000fe2000bf65270 */
[----:B------:R-:W-:Y:S01]  /*0170*/  UMOV UR43, URZ ;  /* 0x0000003f002b7c82 */ /* 0x000fe20008000000 */
[----:B---3--:R-:W-:-:S09]  /*0180*/  @!P0 IMAD.WIDE.U32 R4, R34, 0xc, R4 ;  /* 0x0000000c22048825 */ /* 0x008fd200078e0004 */
[----:B------:R-:W-:Y:S01]  /*0190*/  @UP3 ULDC UR8, c[0x0][0x10] ;  /* 0x0000040000083ab9 */ /* 0x000fe20000000800 */
[----:B------:R-:W-:Y:S01]  /*01a0*/  @UP3 UMOV UR5, URZ ;  /* 0x0000003f00053c82 */ /* 0x000fe20008000000 */
[----:B------:R3:W5:Y:S04]  /*01b0*/  @!P0 LDG.E R8, desc[UR38][R4.64] ;  /* 0x0000002604088981 */ /* 0x000768000c1e1900 */
[----:B------:R3:W5:Y:S01]  /*01c0*/  @!P0 LDG.E R9, desc[UR38][R4.64+0x4] ;  /* 0x0000042604098981 */ /* 0x000762000c1e1900 */
[----:B------:R-:W-:Y:S01]  /*01d0*/  ISETP.NE.U32.AND P0, PT, RZ, UR22, PT ;  /* 0x00000016ff007c0c */ /* 0x000fe2000bf05070 */
[----:B-1----:R-:W-:-:S03]  /*01e0*/  @UP3 UIMAD.WIDE.U32 UR8, UR42, UR8, UR4 ;  /* 0x000000082a0832a5 */ /* 0x002fc6000f8e0004 */
[----:B------:R-:W-:Y:S01]  /*01f0*/  ISETP.NE.AND.EX P0, PT, RZ, UR23, PT, P0 ;  /* 0x00000017ff007c0c */ /* 0x000fe2000bf05300 */
[----:B------:R-:W-:Y:S01]  /*0200*/  @UP3 UMOV UR7, URZ ;  /* 0x0000003f00073c82 */ /* 0x000fe20008000000 */
[----:B------:R-:W-:Y:S01]  /*0210*/  @!UP3 ULDC UR5, c[0x0][0xc] ;  /* 0x000003000005bab9 */ /* 0x000fe20000000800 */
[----:B------:R-:W-:Y:S02]  /*0220*/  @UP3 UIADD3 UR7, UR9, UR7, URZ ;  /* 0x0000000709073290 */ /* 0x000fe4000fffe03f */
[----:B------:R-:W-:-:S07]  /*0230*/  @!UP3 UIMAD.WIDE.U32 UR4, UR5, UR4, UR42 ;  /* 0x000000040504b2a5 */ /* 0x000fce000f8e002a */
[----:B------:R-:W-:Y:S01]  /*0240*/  @!UP3 UMOV UR7, UR5 ;  /* 0x000000050007bc82 */ /* 0x000fe20008000000 */
[----:B------:R-:W-:Y:S01]  /*0250*/  @!UP3 UMOV UR8, UR4 ;  /* 0x000000040008bc82 */ /* 0x000fe20008000000 */
[----:B--2---:R-:W-:-:S13]  /*0260*/  R2UR UR11, R2 ;  /* 0x00000000020b72ca */ /* 0x004fda00000e0000 */
[----:B------:R-:W-:-:S04]  /*0270*/  UIADD3 UR6, UP1, UR11, UR14, URZ ;  /* 0x0000000e0b067290 */ /* 0x000fc8000ff3e03f */
[----:B------:R-:W-:Y:S02]  /*0280*/  ULEA.HI.X.SX32 UR11, UR11, UR15, 0x1, UP1 ;  /* 0x0000000f0b0b7291 */ /* 0x000fe400088f0e3f */
[----:B------:R-:W-:-:S04]  /*0290*/  UIADD3 UR6, UP1, UR6, -0x1, URZ ;  /* 0xffffffff06067890 */ /* 0x000fc8000ff3e03f */
[----:B------:R-:W-:Y:S02]  /*02a0*/  UIADD3.X UR11, UR11, -0x1, URZ, UP1, !UPT ;  /* 0xffffffff0b0b7890 */ /* 0x000fe40008ffe43f */
[----:B------:R-:W-:Y:S01]  /*02b0*/  @UP0 UIADD3 UR24, UP1, UR6, UR24, URZ ;  /* 0x0000001806180290 */ /* 0x000fe2000ff3e03f */
[----:B----4-:R-:W-:-:S03]  /*02c0*/  R2UR UR27, R0 ;  /* 0x00000000001b72ca */ /* 0x010fc600000e0000 */
[----:B------:R-:W-:-:S04]  /*02d0*/  @UP0 UIADD3.X UR26, URZ, UR11, URZ, UP1, !UPT ;  /* 0x0000000b3f1a0290 */ /* 0x000fc80008ffe43f */
[----:B------:R-:W-:-:S04]  /*02e0*/  @UP0 UIMAD.WIDE.U32 UR12, UR26, UR20, URZ ;  /* 0x000000141a0c02a5 */ /* 0x000fc8000f8e003f */
[----:B------:R-:W-:Y:S02]  /*02f0*/  @UP0 UIMAD.WIDE.U32 UR18, UP1, UR24, UR21, UR12 ;  /* 0x00000015181202a5 */ /* 0x000fe4000f82000c */
[----:B------:R-:W-:Y:S02]  /*0300*/  @UP0 UIMAD.WIDE.U32 UR12, UR24, UR20, URZ ;  /* 0x00000014180c02a5 */ /* 0x000fe4000f8e003f */
[----:B------:R-:W-:Y:S02]  /*0310*/  @UP0 UIADD3.X UR25, URZ, URZ, URZ, UP1, !UPT ;  /* 0x0000003f3f190290 */ /* 0x000fe40008ffe43f */
[----:B------:R-:W-:Y:S01]  /*0320*/  @UP0 UIADD3 URZ, UP1, UR13, UR18, URZ ;  /* 0x000000120d3f0290 */ /* 0x000fe2000ff3e03f */
[----:B------:R-:W-:Y:S01]  /*0330*/  @UP0 UMOV UR24, UR19 ;  /* 0x0000001300180c82 */ /* 0x000fe20008000000 */
[----:B------:R-:W-:Y:S02]  /*0340*/  UIADD3 UR10, UP2, UR27, UR16, URZ ;  /* 0x000000101b0a7290 */ /* 0x000fe4000ff5e03f */
[----:B------:R-:W-:-:S02]  /*0350*/  @UP0 UIMAD.WIDE.U32.X UR12, UR26, UR21, UR24, UP1 ;  /* 0x000000151a0c02a5 */ /* 0x000fc400088e0418 */
[----:B------:R-:W-:Y:S02]  /*0360*/  ULEA.HI.X.SX32 UR9, UR27, UR17, 0x1, UP2 ;  /* 0x000000111b097291 */ /* 0x000fe400090f0e3f */
[----:B------:R-:W-:-:S03]  /*0370*/  UIADD3 UR18, UP1, UR10, -0x1, URZ ;  /* 0xffffffff0a127890 */ /* 0x000fc6000ff3e03f */
[----:B------:R-:W-:Y:S01]  /*0380*/  @UP0 UMOV UR6, UR12 ;  /* 0x0000000c00060c82 */ /* 0x000fe20008000000 */
[----:B------:R-:W-:Y:S01]  /*0390*/  UIADD3.X UR5, UR9, -0x1, URZ, UP1, !UPT ;  /* 0xffffffff09057890 */ /* 0x000fe20008ffe43f */
[----:B------:R-:W-:Y:S01]  /*03a0*/  @UP0 UMOV UR11, UR13 ;  /* 0x0000000d000b0c82 */ /* 0x000fe20008000000 */
[----:B---3--:R-:W-:Y:S10]  /*03b0*/  @!P0 BRA `(.L_x_0) ;  /* 0x00000000002c8947 */ /* 0x008ff40003800000 */
[----:B------:R-:W-:Y:S02]  /*03c0*/  ULDC UR9, c[0x0][0x8f4] ;  /* 0x00023d0000097ab9 */ /* 0x000fe40000000800 */
[----:B------:R-:W-:-:S04]  /*03d0*/  UIADD3 UR9, UP1, UR18, UR9, URZ ;  /* 0x0000000912097290 */ /* 0x000fc8000ff3e03f */
[----:B------:R-:W-:-:S04]  /*03e0*/  UIADD3.X UR10, URZ, UR5, URZ, UP1, !UPT ;  /* 0x000000053f0a7290 */ /* 0x000fc80008ffe43f */
[----:B------:R-:W-:-:S04]  /*03f0*/  UIMAD.WIDE.U32 UR4, UR10, UR22, URZ ;  /* 0x000000160a0472a5 */ /* 0x000fc8000f8e003f */
[----:B------:R-:W-:Y:S02]  /*0400*/  UIMAD.WIDE.U32 UR12, UP1, UR9, UR23, UR4 ;  /* 0x00000017090c72a5 */ /* 0x000fe4000f820004 */
[----:B------:R-:W-:Y:S02]  /*0410*/  UIMAD.WIDE.U32 UR4, UR9, UR22, URZ ;  /* 0x00000016090472a5 */ /* 0x000fe4000f8e003f */
[----:B------:R-:W-:Y:S02]  /*0420*/  UIADD3.X UR19, URZ, URZ, URZ, UP1, !UPT ;  /* 0x0000003f3f137290 */ /* 0x000fe40008ffe43f */
[----:B------:R-:W-:Y:S01]  /*0430*/  UIADD3 URZ, UP1, UR5, UR12, URZ ;  /* 0x0000000c053f7290 */ /* 0x000fe2000ff3e03f */
[----:B------:R-:W-:-:S03]  /*0440*/  UMOV UR18, UR13 ;  /* 0x0000000d00127c82 */ /* 0x000fc60008000000 */
[----:B------:R-:W-:-:S07]  /*0450*/  UIMAD.WIDE.U32.X UR4, UR10, UR23, UR18, UP1 ;  /* 0x000000170a0472a5 */ /* 0x000fce00088e0412 */
[----:B------:R-:W-:-:S05]  /*0460*/  UMOV UR18, UR4 ;  /* 0x0000000400127c82 */ /* 0x000fca0008000000 */
.L_x_0:
[----:B------:R-:W-:Y:S01]  /*0470*/  ULDC UR9, c[0x0][0x934] ;  /* 0x00024d0000097ab9 */ /* 0x000fe20000000800 */
[----:B------:R-:W-:Y:S01]  /*0480*/  ULDC UR10, c[0x0][0x904] ;  /* 0x00024100000a7ab9 */ /* 0x000fe20000000800 */
[----:B------:R-:W-:Y:S01]  /*0490*/  ULDC UR4, c[0x0][0x938] ;  /* 0x00024e0000047ab9 */ /* 0x000fe20000000800 */
[----:B------:R-:W-:Y:S01]  /*04a0*/  USHF.L.U32 UR9, UR9, UR10, URZ ;  /* 0x0000000a09097299 */ /* 0x000fe2000800063f */
[----:B------:R-:W-:Y:S01]  /*04b0*/  SHF.R.U32.HI R13, RZ, 0x5, R33 ;  /* 0x00000005ff0d7819 */ /* 0x000fe20000011621 */
[----:B------:R-:W-:Y:S01]  /*04c0*/  USHF.L.U32 UR10, UR4, UR10, URZ ;  /* 0x0000000a040a7299 */ /* 0x000fe2000800063f */
[----:B------:R-:W-:Y:S01]  /*04d0*/  ULDC UR26, c[0x0][0x8d8] ;  /* 0x00023600001a7ab9 */ /* 0x000fe20000000800 */
[----:B------:R-:W-:Y:S02]  /*04e0*/  ULDC UR30, c[0x0][0x8f0] ;  /* 0x00023c00001e7ab9 */ /* 0x000fe40000000800 */
[----:B------:R-:W-:Y:S01]  /*04f0*/  IMAD.U32 R10, RZ, RZ, UR9 ;  /* 0x00000009ff0a7e24 */ /* 0x000fe2000f8e00ff */
[----:B------:R-:W-:Y:S01]  /*0500*/  USHF.R.U64 UR11, UR6, UR26, UR11 ;  /* 0x0000001a060b7299 */ /* 0x000fe2000800120b */
[----:B------:R-:W-:Y:S01]  /*0510*/  IMAD.U32 R11, RZ, RZ, UR10 ;  /* 0x0000000aff0b7e24 */ /* 0x000fe2000f8e00ff */
[----:B------:R-:W-:-:S02]  /*0520*/  USHF.R.U64 UR6, UR18, UR30, UR5 ;  /* 0x0000001e12067299 */ /* 0x000fc40008001205 */
[----:B------:R-:W-:Y:S01]  /*0530*/  IABS R0, R10 ;  /* 0x0000000a00007213 */ /* 0x000fe20000000000 */
[----:B------:R-:W-:Y:S01]  /*0540*/  UIADD3 UR11, UR11, -0x1, UR9 ;  /* 0xffffffff0b0b7890 */ /* 0x000fe2000fffe009 */
[----:B------:R-:W-:Y:S01]  /*0550*/  IABS R2, R11 ;  /* 0x0000000b00027213 */ /* 0x000fe20000000000 */
[----:B------:R-:W-:Y:S01]  /*0560*/  UIADD3 UR6, UR6, -0x1, UR10 ;  /* 0xffffffff06067890 */ /* 0x000fe2000fffe00a */
[----:B------:R-:W-:Y:S01]  /*0570*/  R2UR UR28, R0 ;  /* 0x00000000001c72ca */ /* 0x000fe200000e0000 */
[----:B------:R-:W-:Y:S01]  /*0580*/  UMOV UR4, URZ ;  /* 0x0000003f00047c82 */ /* 0x000fe20008000000 */
[----:B------:R-:W-:Y:S01]  /*0590*/  UISETP.GE.AND UP5, UPT, UR11, URZ, UPT ;  /* 0x0000003f0b00728c */ /* 0x000fe2000bfa6270 */
[----:B------:R-:W-:Y:S01]  /*05a0*/  IMAD.MOV.U32 R0, RZ, RZ, R2 ;  /* 0x000000ffff007224 */ /* 0x000fe200078e0002 */
[----:B------:R-:W-:Y:S01]  /*05b0*/  UISETP.NE.AND UP4, UPT, UR9, URZ, UPT ;  /* 0x0000003f0900728c */ /* 0x000fe2000bf85270 */
[----:B------:R-:W-:-:S03]  /*05c0*/  UMOV UR59, 0x1 ;  /* 0x00000001003b7882 */ /* 0x000fc60000000000 */
[----:B------:R-:W-:-:S05]  /*05d0*/  R2UR UR27, R0 ;  /* 0x00000000001b72ca */ /* 0x000fca00000e0000 */
[----:B------:R-:W1:Y:S08]  /*05e0*/  I2F.RP R0, UR28 ;  /* 0x0000001c00007d06 */ /* 0x000e700008209400 */
[----:B------:R-:W2:Y:S08]  /*05f0*/  I2F.RP R4, UR27 ;  /* 0x0000001b00047d06 */ /* 0x000eb00008209400 */
[----:B-1----:R-:W1:Y:S08]  /*0600*/  MUFU.RCP R0, R0 ;  /* 0x0000000000007308 */ /* 0x002e700000001000 */
[----:B--2---:R-:W2:Y:S01]  /*0610*/  MUFU.RCP R4, R4 ;  /* 0x0000000400047308 */ /* 0x004ea20000001000 */
[----:B-1----:R-:W-:-:S02]  /*0620*/  VIADD R2, R0, 0xffffffe ;  /* 0x0ffffffe00027836 */ /* 0x002fc40000000000 */
[----:B------:R-:W-:-:S05]  /*0630*/  IMAD.U32 R0, RZ, RZ, UR11 ;  /* 0x0000000bff007e24 */ /* 0x000fca000f8e00ff */
[----:B------:R-:W1:Y:S01]  /*0640*/  F2I.FTZ.U32.TRUNC.NTZ R2, R2 ;  /* 0x0000000200027305 */ /* 0x000e62000021f000 */
[----:B------:R-:W-:Y:S01]  /*0650*/  IABS R0, R0 ;  /* 0x0000000000007213 */ /* 0x000fe20000000000 */
[----:B--2---:R-:W-:Y:S01]  /*0660*/  VIADD R5, R4, 0xffffffe ;  /* 0x0ffffffe04057836 */ /* 0x004fe20000000000 */
[----:B------:R-:W-:Y:S02]  /*0670*/  IABS R4, R10 ;  /* 0x0000000a00047213 */ /* 0x000fe40000000000 */
[----:B------:R-:W-:-:S03]  /*0680*/  R2UR UR29, R0 ;  /* 0x00000000001d72ca */ /* 0x000fc600000e0000 */
[----:B------:R-:W2:Y:S01]  /*0690*/  F2I.FTZ.U32.TRUNC.NTZ R5, R5 ;  /* 0x0000000500057305 */ /* 0x000ea2000021f000 */
[----:B------:R-:W-:Y:S01]  /*06a0*/  IMAD.MOV R4, RZ, RZ, -R4 ;  /* 0x000000ffff047224 */ /* 0x000fe200078e0a04 */
[----:B-1----:R-:W-:Y:S01]  /*06b0*/  R2UR UR5, R2 ;  /* 0x00000000020572ca */ /* 0x002fe200000e0000 */
[----:B------:R-:W-:Y:S01]  /*06c0*/  IMAD.U32 R2, RZ, RZ, UR6 ;  /* 0x00000006ff027e24 */ /* 0x000fe2000f8e00ff */
[----:B--2---:R-:W-:-:S04]  /*06d0*/  R2UR UR13, R5 ;  /* 0x00000000050d72ca */ /* 0x004fc800000e0000 */
[----:B------:R-:W-:Y:S01]  /*06e0*/  IABS R5, R2 ;  /* 0x0000000200057213 */ /* 0x000fe20000000000 */
[----:B------:R-:W-:Y:S01]  /*06f0*/  IMAD.MOV.U32 R2, RZ, RZ, R4 ;  /* 0x000000ffff027224 */ /* 0x000fe200078e0004 */
[----:B------:R-:W-:-:S05]  /*0700*/  IABS R4, R11 ;  /* 0x0000000b00047213 */ /* 0x000fca0000000000 */
[----:B------:R-:W-:Y:S01]  /*0710*/  UIADD3 UR12, URZ, -UR5, URZ ;  /* 0x800000053f0c7290 */ /* 0x000fe2000fffe03f */
[----:B------:R-:W-:Y:S01]  /*0720*/  IMAD.MOV.U32 R0, RZ, RZ, R5 ;  /* 0x000000ffff007224 */ /* 0x000fe200078e0005 */
[----:B------:R-:W-:Y:S02]  /*0730*/  IADD3 R4, RZ, -R4, RZ ;  /* 0x80000004ff047210 */ /* 0x000fe40007ffe0ff */
[----:B------:R-:W-:Y:S01]  /*0740*/  UIMAD UR12, UR12, UR28, URZ ;  /* 0x0000001c0c0c72a4 */ /* 0x000fe2000f8e023f */
[----:B------:R-:W-:Y:S02]  /*0750*/  R2UR UR31, R2 ;  /* 0x00000000021f72ca */ /* 0x000fe400000e0000 */
[----:B------:R-:W-:Y:S01]  /*0760*/  R2UR UR33, R0 ;  /* 0x00000000002172ca */ /* 0x000fe200000e0000 */
[----:B------:R-:W-:Y:S01]  /*0770*/  UIADD3 UR18, URZ, -UR13, URZ ;  /* 0x8000000d3f127290 */ /* 0x000fe2000fffe03f */
[----:B------:R-:W-:Y:S01]  /*0780*/  IMAD.MOV.U32 R0, RZ, RZ, R4 ;  /* 0x000000ffff007224 */ /* 0x000fe200078e0004 */
[----:B------:R-:W-:Y:S01]  /*0790*/  UIMAD.WIDE.U32 UR4, UR5, UR12, UR4 ;  /* 0x0000000c050472a5 */ /* 0x000fe2000f8e0004 */
[----:B------:R-:W1:Y:S01]  /*07a0*/  SHFL.IDX PT, R2, R13, RZ, 0x1f ;  /* 0x00001fff0d027589 */ /* 0x000e6200000e0000 */
[----:B------:R-:W-:Y:S01]  /*07b0*/  UIMAD UR18, UR18, UR27, URZ ;  /* 0x0000001b121272a4 */ /* 0x000fe2000f8e023f */
[----:B------:R-:W-:Y:S01]  /*07c0*/  UMOV UR12, URZ ;  /* 0x0000003f000c7c82 */ /* 0x000fe20008000000 */
[----:B------:R-:W-:-:S02]  /*07d0*/  R2UR UR32, R0 ;  /* 0x00000000002072ca */ /* 0x000fc400000e0000 */
[----:B------:R-:W-:Y:S01]  /*07e0*/  UIMAD.WIDE.U32 UR18, UR13, UR18, UR12 ;  /* 0x000000120d1272a5 */ /* 0x000fe2000f8e000c */
[----:B------:R-:W-:Y:S01]  /*07f0*/  SHF.R.U32.HI R0, RZ, 0x7, R33 ;  /* 0x00000007ff007819 */ /* 0x000fe20000011621 */
[----:B------:R-:W-:Y:S01]  /*0800*/  ULOP3.LUT UR12, URZ, UR9, URZ, 0x33, !UPT ;  /* 0x000000093f0c7292 */ /* 0x000fe2000f8e333f */
[----:B------:R-:W-:Y:S01]  /*0810*/  UMOV UR13, UR5 ;  /* 0x00000005000d7c82 */ /* 0x000fe20008000000 */
[----:B------:R-:W-:Y:S02]  /*0820*/  UIMAD.WIDE.U32 UR24, UR19, UR33, URZ ;  /* 0x00000021131872a5 */ /* 0x000fe4000f8e003f */
[----:B------:R-:W-:Y:S01]  /*0830*/  UIMAD.WIDE.U32 UR4, UR13, UR29, URZ ;  /* 0x0000001d0d0472a5 */ /* 0x000fe2000f8e003f */
[----:B------:R-:W2:Y:S03]  /*0840*/  SHFL.IDX PT, R0, R0, RZ, 0x1f ;  /* 0x00001fff00007589 */ /* 0x000ea600000e0000 */
[----:B------:R-:W-:-:S02]  /*0850*/  UIMAD UR5, UR5, UR31, UR29 ;  /* 0x0000001f050572a4 */ /* 0x000fc4000f8e021d */
[----:B------:R-:W-:Y:S02]  /*0860*/  UIMAD UR25, UR25, UR32, UR33 ;  /* 0x00000020191972a4 */ /* 0x000fe4000f8e0221 */
[----:B------:R-:W-:Y:S02]  /*0870*/  UISETP.GT.U32.AND UP1, UPT, UR28, UR5, UPT ;  /* 0x000000051c00728c */ /* 0x000fe4000bf24070 */
[----:B------:R-:W-:Y:S01]  /*0880*/  UISETP.GT.U32.AND UP2, UPT, UR27, UR25, UPT ;  /* 0x000000191b00728c */ /* 0x000fe2000bf44070 */
[----:B-1----:R-:W-:Y:S01]  /*0890*/  R2UR UR29, R2 ;  /* 0x00000000021d72ca */ /* 0x002fe200000e0000 */
[----:B------:R-:W-:-:S07]  /*08a0*/  ULOP3.LUT UR33, URZ, UR10, URZ, 0x33, !UPT ;  /* 0x0000000a3f217292 */ /* 0x000fce000f8e333f */
[----:B------:R-:W-:Y:S02]  /*08b0*/  @!UP1 UIADD3 UR5, UR5, -UR28, URZ ;  /* 0x8000001c05059290 */ /* 0x000fe4000fffe03f */
[----:B------:R-:W-:Y:S02]  /*08c0*/  @!UP2 UIADD3 UR25, UR25, -UR27, URZ ;  /* 0x8000001b1919a290 */ /* 0x000fe4000fffe03f */
[----:B------:R-:W-:Y:S02]  /*08d0*/  UISETP.GT.U32.AND UP6, UPT, UR28, UR5, UPT ;  /* 0x000000051c00728c */ /* 0x000fe4000bfc4070 */
[----:B------:R-:W-:Y:S01]  /*08e0*/  UISETP.GT.U32.AND UP1, UPT, UR27, UR25, UPT ;  /* 0x000000191b00728c */ /* 0x000fe2000bf24070 */
[----:B--2---:R-:W-:Y:S01]  /*08f0*/  R2UR UR18, R0 ;  /* 0x00000000001272ca */ /* 0x004fe200000e0000 */
[----:B------:R-:W-:Y:S02]  /*0900*/  USHF.R.S32.HI UR4, URZ, 0x1f, UR29 ;  /* 0x0000001f3f047899 */ /* 0x000fe4000801141d */
[----:B------:R-:W-:Y:S01]  /*0910*/  ISETP.NE.AND P1, PT, RZ, UR29, PT ;  /* 0x0000001dff007c0c */ /* 0x000fe2000bf25270 */
[----:B------:R-:W-:-:S02]  /*0920*/  UISETP.NE.AND UP2, UPT, UR10, URZ, UPT ;  /* 0x0000003f0a00728c */ /* 0x000fc4000bf45270 */
[----:B------:R-:W-:Y:S02]  /*0930*/  ULEA.HI UR4, UR4, UR29, URZ, 0x2 ;  /* 0x0000001d04047291 */ /* 0x000fe4000f8f103f */
[----:B------:R-:W-:Y:S02]  /*0940*/  @!UP6 UIADD3 UR5, UR5, -UR28, URZ ;  /* 0x8000001c0505e290 */ /* 0x000fe4000fffe03f */
[----:B------:R-:W-:Y:S02]  /*0950*/  UISETP.GE.AND UP6, UPT, UR6, URZ, UPT ;  /* 0x0000003f0600728c */ /* 0x000fe4000bfc6270 */
[----:B------:R-:W-:Y:S02]  /*0960*/  @!UP1 UIADD3 UR25, UR25, -UR27, URZ ;  /* 0x8000001b19199290 */ /* 0x000fe4000fffe03f */
[----:B------:R-:W-:Y:S02]  /*0970*/  @!UP5 UIADD3 UR5, -UR5, URZ, URZ ;  /* 0x0000003f0505d290 */ /* 0x000fe4000fffe13f */
[----:B------:R-:W-:-:S02]  /*0980*/  ULOP3.LUT UR4, UR4, 0xfffffffc, URZ, 0xc0, !UPT ;  /* 0xfffffffc04047892 */ /* 0x000fc4000f8ec03f */
[----:B------:R-:W-:Y:S02]  /*0990*/  USEL UR5, UR12, UR5, !UP4 ;  /* 0x000000050c057287 */ /* 0x000fe4000e000000 */
[----:B------:R-:W-:Y:S02]  /*09a0*/  UIADD3 UR43, UR29, -UR4, URZ ;  /* 0x800000041d2b7290 */ /* 0x000fe4000fffe03f */
[----:B------:R-:W-:Y:S02]  /*09b0*/  @!UP6 UIADD3 UR25, -UR25, URZ, URZ ;  /* 0x0000003f1919e290 */ /* 0x000fe4000fffe13f */
[----:B------:R-:W-:Y:S02]  /*09c0*/  UIADD3 UR5, UR11, -UR5, URZ ;  /* 0x800000050b057290 */ /* 0x000fe4000fffe03f */
[----:B------:R-:W-:Y:S02]  /*09d0*/  USEL UR25, UR33, UR25, !UP2 ;  /* 0x0000001921197287 */ /* 0x000fe4000d000000 */
[----:B------:R-:W-:-:S02]  /*09e0*/  UISETP.NE.AND UP1, UPT, UR18, URZ, UPT ;  /* 0x0000003f1200728c */ /* 0x000fc4000bf25270 */
[----:B------:R-:W-:Y:S02]  /*09f0*/  UIADD3 UR25, UR6, -UR25, URZ ;  /* 0x8000001906197290 */ /* 0x000fe4000fffe03f */
[----:B------:R-:W-:Y:S02]  /*0a00*/  UISETP.EQ.AND UP5, UPT, UR43, 0x3, !UP1 ;  /* 0x000000032b00788c */ /* 0x000fe4000cfa2270 */
[----:B------:R-:W-:Y:S02]  /*0a10*/  UIMAD UR24, UR5, UR25, URZ ;  /* 0x00000019051872a4 */ /* 0x000fe4000f8e023f */
[----:B------:R-:W-:Y:S02]  /*0a20*/  USEL UR4, UR25, UR5, !UP3 ;  /* 0x0000000519047287 */ /* 0x000fe4000d800000 */
[----:B------:R-:W-:Y:S02]  /*0a30*/  USHF.R.S32.HI UR25, URZ, 0x1f, UR24 ;  /* 0x0000001f3f197899 */ /* 0x000fe40008011418 */
[----:B------:R-:W-:Y:S01]  /*0a40*/  USHF.R.S32.HI UR5, URZ, 0x1f, UR4 ;  /* 0x0000001f3f057899 */ /* 0x000fe20008011404 */
[----:B------:R-:W-:Y:S01]  /*0a50*/  IMAD.U32 R6, RZ, RZ, UR24 ;  /* 0x00000018ff067e24 */ /* 0x000fe2000f8e00ff */
[----:B------:R-:W-:Y:S01]  /*0a60*/  USEL UR59, UR59, 0x2, UP5 ;  /* 0x000000023b3b7887 */ /* 0x000fe2000a800000 */
[----:B------:R-:W-:-:S02]  /*0a70*/  IMAD.U32 R4, RZ, RZ, UR4 ;  /* 0x00000004ff047e24 */ /* 0x000fc4000f8e00ff */
[----:B------:R-:W-:Y:S02]  /*0a80*/  IMAD.U32 R7, RZ, RZ, UR25 ;  /* 0x00000019ff077e24 */ /* 0x000fe4000f8e00ff */
[----:B------:R-:W-:Y:S01]  /*0a90*/  IMAD.U32 R5, RZ, RZ, UR5 ;  /* 0x00000005ff057e24 */ /* 0x000fe2000f8e00ff */
[----:B------:R-:W-:Y:S06]  /*0aa0*/  @P1 BRA `(.L_x_1) ;  /* 0x0000000000841947 */ /* 0x000fec0003800000 */
[----:B------:R-:W-:Y:S01]  /*0ab0*/  ELECT P1, URZ, PT ;  /* 0x00000000003f782f */ /* 0x000fe20003820000 */
[----:B------:R-:W-:-:S12]  /*0ac0*/  BSSY B0, `(.L_x_1) ;  /* 0x000001f000007945 */ /* 0x000fd80003800000 */
[----:B------:R-:W-:Y:S05]  /*0ad0*/  @!P1 BRA `(.L_x_2) ;  /* 0x0000000000749947 */ /* 0x000fea0003800000 */
[----:B------:R-:W1:Y:S01]  /*0ae0*/  S2UR UR6, SR_CgaCtaId ;  /* 0x00000000000679c3 */ /* 0x000e620000008800 */
[----:B------:R-:W-:Y:S01]  /*0af0*/  UMOV UR4, 0x400 ;  /* 0x0000040000047882 */ /* 0x000fe20000000000 */
[----:B------:R-:W-:Y:S01]  /*0b00*/  UMOV UR5, 0x1 ;  /* 0x0000000100057882 */ /* 0x000fe20000000000 */
[----:B------:R-:W-:Y:S02]  /*0b10*/  UMOV UR24, 0x140 ;  /* 0x0000014000187882 */ /* 0x000fe40000000000 */
[----:B------:R-:W-:-:S04]  /*0b20*/  UIADD3 UR24, -UR24, 0x100000, URZ ;  /* 0x0010000018187890 */ /* 0x000fc8000fffe13f */
[----:B------:R-:W-:Y:S02]  /*0b30*/  USHF.L.U32 UR25, UR24, 0xb, URZ ;  /* 0x0000000b18197899 */ /* 0x000fe4000800063f */
[----:B------:R-:W-:Y:S02]  /*0b40*/  USHF.L.U32 UR24, UR24, 0x1, URZ ;  /* 0x0000000118187899 */ /* 0x000fe4000800063f */
[----:B-1----:R-:W-:Y:S02]  /*0b50*/  ULEA UR6, UR6, UR4, 0x18 ;  /* 0x0000000406067291 */ /* 0x002fe4000f8ec03f */
[----:B------:R-:W-:-:S04]  /*0b60*/  UIADD3 UR4, -UR5, 0x100000, URZ ;  /* 0x0010000005047890 */ /* 0x000fc8000fffe13f */
[----:B------:R-:W-:Y:S02]  /*0b70*/  USHF.L.U32 UR5, UR4, 0xb, URZ ;  /* 0x0000000b04057899 */ /* 0x000fe4000800063f */
[----:B------:R-:W-:Y:S01]  /*0b80*/  USHF.L.U32 UR4, UR4, 0x1, URZ ;  /* 0x0000000104047899 */ /* 0x000fe2000800063f */
[----:B------:R-:W1:Y:S11]  /*0b90*/  FENCE.VIEW.ASYNC.S ;  /* 0x00000000000073c6 */ /* 0x000e760000000000 */
[----:B-1----:R1:W2:Y:S01]  /*0ba0*/  SYNCS.EXCH.64 URZ, [UR6+0x38400], UR4 ;  /* 0x03840004063f75b2 */ /* 0x0022a20008000100 */
[----:B------:R1:W3:Y:S01]  /*0bb0*/  SYNCS.EXCH.64 URZ, [UR6+0x38440], UR24 ;  /* 0x03844018063f75b2 */ /* 0x0002e20008000100 */
[----:B------:R1:W4:Y:S01]  /*0bc0*/  SYNCS.EXCH.64 URZ, [UR6+0x38408], UR4 ;  /* 0x03840804063f75b2 */ /* 0x0003220008000100 */
[----:B------:R1:W1:Y:S01]  /*0bd0*/  SYNCS.EXCH.64 URZ, [UR6+0x38448], UR24 ;  /* 0x03844818063f75b2 */ /* 0x0002620008000100 */
        /* <DEDUP_REMOVED lines=12> */
[----:B------:R-:W-:Y:S01]  /*0ca0*/  NOP ;  /* 0x0000000000007918 */ /* 0x000fe20000000000 */
.L_x_2:
[----:B-1----:R-:W-:Y:S05]  /*0cb0*/  BSYNC B0 ;  /* 0x0000000000007941 */ /* 0x002fea0003800000 */
.L_x_1:
[----:B------:R-:W1:Y:S01]  /*0cc0*/  SHFL.IDX PT, R0, R13, RZ, 0x1f ;  /* 0x00001fff0d007589 */ /* 0x000e6200000e0000 */
[----:B------:R-:W-:Y:S01]  /*0cd0*/  UIADD3 UR29, UR18, -0x1, URZ ;  /* 0xffffffff121d7890 */ /* 0x000fe2000fffe03f */
[----:B------:R-:W-:Y:S01]  /*0ce0*/  NOP ;  /* 0x0000000000007918 */ /* 0x000fe20000000000 */
[----:B------:R-:W-:Y:S02]  /*0cf0*/  UISETP.LT.U32.AND UP6, UPT, UR43, 0x2, !UP1 ;  /* 0x000000022b00788c */ /* 0x000fe4000cfc1070 */
[----:B------:R-:W-:Y:S02]  /*0d00*/  UISETP.GE.U32.AND UP5, UPT, UR29, 0x2, UPT ;  /* 0x000000021d00788c */ /* 0x000fe4000bfa6070 */
[----:B------:R-:W-:-:S04]  /*0d10*/  USEL UR47, URZ, 0x1, !UP6 ;  /* 0x000000013f2f7887 */ /* 0x000fc8000f000000 */
[----:B------:R-:W-:Y:S01]  /*0d20*/  USEL UR47, UR47, 0x2, UP5 ;  /* 0x000000022f2f7887 */ /* 0x000fe2000a800000 */
[----:B-1----:R-:W-:-:S13]  /*0d30*/  ISETP.NE.AND P1, PT, R0, RZ, PT ;  /* 0x000000ff0000720c */ /* 0x002fda0003f25270 */
[----:B------:R-:W-:Y:S05]  /*0d40*/  @P1 BRA `(.L_x_3) ;  /* 0x0000000000ac1947 */ /* 0x000fea0003800000 */
[----:B------:R-:W-:Y:S01]  /*0d50*/  ELECT P1, URZ, PT ;  /* 0x00000000003f782f */ /* 0x000fe20003820000 */
[----:B------:R-:W-:-:S12]  /*0d60*/  BSSY B0, `(.L_x_3) ;  /* 0x0000029000007945 */ /* 0x000fd80003800000 */
[----:B------:R-:W-:Y:S05]  /*0d70*/  @!P1 BRA `(.L_x_4) ;  /* 0x00000000009c9947 */ /* 0x000fea0003800000 */
[----:B------:R-:W1:Y:S01]  /*0d80*/  S2UR UR5, SR_CgaCtaId ;  /* 0x00000000000579c3 */ /* 0x000e620000008800 */
[----:B------:R-:W-:Y:S01]  /*0d90*/  UMOV UR4, 0x400 ;  /* 0x0000040000047882 */ /* 0x000fe20000000000 */
[----:B------:R-:W-:Y:S01]  /*0da0*/  UMOV UR24, 0x1 ;  /* 0x0000000100187882 */ /* 0x000fe20000000000 */
[----:B------:R-:W-:Y:S01]  /*0db0*/  UMOV UR11, 0x80 ;  /* 0x00000080000b7882 */ /* 0x000fe20000000000 */
[----:B------:R-:W-:-:S04]  /*0dc0*/  UIADD3 UR24, -UR24, 0x100000, URZ ;  /* 0x0010000018187890 */ /* 0x000fc8000fffe13f */
[----:B------:R-:W-:Y:S02]  /*0dd0*/  USHF.L.U32 UR25, UR24, 0xb, URZ ;  /* 0x0000000b18197899 */ /* 0x000fe4000800063f */
[----:B------:R-:W-:Y:S02]  /*0de0*/  USHF.L.U32 UR24, UR24, 0x1, URZ ;  /* 0x0000000118187899 */ /* 0x000fe4000800063f */
[----:B-1----:R-:W-:Y:S02]  /*0df0*/  ULEA UR6, UR5, UR4, 0x18 ;  /* 0x0000000405067291 */ /* 0x002fe4000f8ec03f */
[----:B------:R-:W-:-:S04]  /*0e00*/  UIADD3 UR4, -UR11, 0x100000, URZ ;  /* 0x001000000b047890 */ /* 0x000fc8000fffe13f */
[----:B------:R-:W-:Y:S02]  /*0e10*/  USHF.L.U32 UR5, UR4, 0xb, URZ ;  /* 0x0000000b04057899 */ /* 0x000fe4000800063f */
[----:B------:R-:W-:Y:S01]  /*0e20*/  USHF.L.U32 UR4, UR4, 0x1, URZ ;  /* 0x0000000104047899 */ /* 0x000fe2000800063f */
[----:B------:R-:W1:Y:S03]  /*0e30*/  FENCE.VIEW.ASYNC.S ;  /* 0x00000000000073c6 */ /* 0x000e660000000000 */
[----:B-1----:R1:W1:Y:S08]  /*0e40*/  SYNCS.EXCH.64 URZ, [UR6+0x38480], UR24 ;  /* 0x03848018063f75b2 */ /* 0x0022700008000100 */
        /* <DEDUP_REMOVED lines=26> */
.L_x_4:
[----:B-1----:R-:W-:Y:S05]  /*0ff0*/  BSYNC B0 ;  /* 0x0000000000007941 */ /* 0x002fea0003800000 */
.L_x_3:
[----:B------:R-:W1:Y:S01]  /*1000*/  SHFL.IDX PT, R0, R13, RZ, 0x1f ;  /* 0x00001fff0d007589 */ /* 0x000e6200000e0000 */
[----:B------:R-:W-:Y:S01]  /*1010*/  UISETP.EQ.AND UP6, UPT, UR43, 0x2, !UP1 ;  /* 0x000000022b00788c */ /* 0x000fe2000cfc2270 */
[----:B------:R-:W-:-:S03]  /*1020*/  NOP ;  /* 0x0000000000007918 */ /* 0x000fc60000000000 */
[----:B------:R-:W-:-:S04]  /*1030*/  USEL UR61, URZ, 0x1, !UP6 ;  /* 0x000000013f3d7887 */ /* 0x000fc8000f000000 */
[----:B------:R-:W-:Y:S01]  /*1040*/  USEL UR61, UR61, 0x2, UP5 ;  /* 0x000000023d3d7887 */ /* 0x000fe2000a800000 */
[----:B-1----:R-:W-:-:S13]  /*1050*/  ISETP.NE.AND P1, PT, R0, RZ, PT ;  /* 0x000000ff0000720c */ /* 0x002fda0003f25270 */
[----:B------:R-:W-:Y:S05]  /*1060*/  @P1 BRA `(.L_x_5) ;  /* 0x0000000000581947 */ /* 0x000fea0003800000 */
[----:B------:R-:W1:Y:S01]  /*1070*/  S2UR UR5, SR_CgaCtaId ;  /* 0x00000000000579c3 */ /* 0x000e620000008800 */
[----:B------:R-:W-:Y:S01]  /*1080*/  UMOV UR4, 0x400 ;  /* 0x0000040000047882 */ /* 0x000fe20000000000 */
[----:B------:R-:W-:Y:S01]  /*1090*/  UMOV UR11, 0x20 ;  /* 0x00000020000b7882 */ /* 0x000fe20000000000 */
[----:B------:R-:W-:Y:S01]  /*10a0*/  UMOV UR24, 0x80 ;  /* 0x0000008000187882 */ /* 0x000fe20000000000 */
[----:B------:R-:W-:Y:S01]  /*10b0*/  ELECT P1, URZ, PT ;  /* 0x00000000003f782f */ /* 0x000fe20003820000 */
        /* <DEDUP_REMOVED lines=8> */
[----:B-1----:R1:W1:Y:S01]  /*1140*/  SYNCS.EXCH.64 URZ, [UR6+0x38550], UR4 ;  /* 0x03855004063f75b2 */ /* 0x0022620008000100 */
        /* <DEDUP_REMOVED lines=8> */
.L_x_5:
[----:B------:R-:W2:Y:S01]  /*11d0*/  SHFL.IDX PT, R2, R13, RZ, 0x1f ;  /* 0x00001fff0d027589 */ /* 0x000ea200000e0000 */
[----:B------:R-:W-:Y:S01]  /*11e0*/  ELECT P1, URZ, PT ;  /* 0x00000000003f782f */ /* 0x000fe20003820000 */
[----:B------:R-:W3:Y:S01]  /*11f0*/  LDC.64 R14, c[0x0][0x8f8] ;  /* 0x00023e00ff0e7b82 */ /* 0x000ee20000000a00 */
[----:B------:R-:W-:Y:S01]  /*1200*/  ELECT P2, URZ, PT ;  /* 0x00000000003f782f */ /* 0x000fe20003840000 */
[----:B------:R-:W4:Y:S01]  /*1210*/  SHFL.IDX PT, R0, R13, RZ, 0x1f ;  /* 0x00001fff0d007589 */ /* 0x000f2200000e0000 */
[----:B------:R-:W-:Y:S01]  /*1220*/  UMOV UR11, 0x20 ;  /* 0x00000020000b7882 */ /* 0x000fe20000000000 */
[----:B-1----:R-:W-:Y:S01]  /*1230*/  UMOV UR25, 0x80 ;  /* 0x0000008000197882 */ /* 0x002fe20000000000 */
[----:B------:R-:W-:Y:S01]  /*1240*/  NOP ;  /* 0x0000000000007918 */ /* 0x000fe20000000000 */
[----:B------:R-:W-:Y:S01]  /*1250*/  ULDC UR60, c[0x0][0xc] ;  /* 0x00000300003c7ab9 */ /* 0x000fe20000000800 */
[----:B------:R-:W-:Y:S02]  /*1260*/  IMAD.MOV.U32 R16, RZ, RZ, -0x1 ;  /* 0xffffffffff107424 */ /* 0x000fe400078e00ff */
[----:B------:R-:W-:-:S02]  /*1270*/  IMAD.MOV.U32 R17, RZ, RZ, -0x1 ;  /* 0xffffffffff117424 */ /* 0x000fc400078e00ff */
[----:B------:R-:W-:Y:S01]  /*1280*/  IMAD.MOV.U32 R18, RZ, RZ, -0x1 ;  /* 0xffffffffff127424 */ /* 0x000fe200078e00ff */
[----:B--2---:R-:W-:Y:S02]  /*1290*/  ISETP.NE.OR P1, PT, R2, RZ, !P1 ;  /* 0x000000ff0200720c */ /* 0x004fe40004f25670 */
[----:B----4-:R-:W-:Y:S01]  /*12a0*/  ISETP.NE.OR P2, PT, R0, RZ, !P2 ;  /* 0x000000ff0000720c */ /* 0x010fe20005745670 */
[----:B------:R-:W-:-:S10]  /*12b0*/  IMAD.U32 R0, RZ, RZ, UR7 ;  /* 0x00000007ff007e24 */ /* 0x000fd4000f8e00ff */
[----:B------:R-:W-:Y:S02]  /*12c0*/  VOTEU.ALL UP6, P1 ;  /* 0x00000000003f7886 */ /* 0x000fe400008c0000 */
[----:B------:R-:W-:-:S03]  /*12d0*/  VOTEU.ALL UP5, P2 ;  /* 0x00000000003f7886 */ /* 0x000fc600010a0000 */
[----:B------:R-:W1:Y:S01]  /*12e0*/  @!UP6 S2UR UR5, SR_CgaCtaId ;  /* 0x000000000005e9c3 */ /* 0x000e620000008800 */
[----:B------:R-:W-:-:S07]  /*12f0*/  @!UP6 UMOV UR4, 0x400 ;  /* 0x000004000004e882 */ /* 0x000fce0000000000 */
[----:B------:R-:W2:Y:S01]  /*1300*/  @!UP5 S2UR UR24, SR_CgaCtaId ;  /* 0x000000000018d9c3 */ /* 0x000ea20000008800 */
[----:B-1----:R-:W-:Y:S02]  /*1310*/  @!UP6 ULEA UR6, UR5, UR4, 0x18 ;  /* 0x000000040506e291 */ /* 0x002fe4000f8ec03f */
[----:B------:R-:W-:-:S04]  /*1320*/  @!UP6 UIADD3 UR4, -UR11, 0x100000, URZ ;  /* 0x001000000b04e890 */ /* 0x000fc8000fffe13f */
[----:B------:R-:W-:Y:S02]  /*1330*/  @!UP6 USHF.L.U32 UR5, UR4, 0xb, URZ ;  /* 0x0000000b0405e899 */ /* 0x000fe4000800063f */
[----:B------:R-:W-:Y:S01]  /*1340*/  @!UP6 USHF.L.U32 UR4, UR4, 0x1, URZ ;  /* 0x000000010404e899 */ /* 0x000fe2000800063f */
[----:B------:R-:W-:Y:S01]  /*1350*/  VOTEU.ALL UP6, P1 ;  /* 0x00000000003f7886 */ /* 0x000fe200008c0000 */
[----:B------:R-:W-:Y:S02]  /*1360*/  @!UP5 UMOV UR11, 0x400 ;  /* 0x00000400000bd882 */ /* 0x000fe40000000000 */
[----:B--2---:R-:W-:Y:S02]  /*1370*/  @!UP5 ULEA UR11, UR24, UR11, 0x18 ;  /* 0x0000000b180bd291 */ /* 0x004fe4000f8ec03f */
[----:B------:R-:W-:-:S04]  /*1380*/  @!UP5 UIADD3 UR24, -UR25, 0x100000, URZ ;  /* 0x001000001918d890 */ /* 0x000fc8000fffe13f */
[----:B------:R-:W-:Y:S02]  /*1390*/  @!UP5 USHF.L.U32 UR25, UR24, 0xb, URZ ;  /* 0x0000000b1819d899 */ /* 0x000fe4000800063f */
[----:B------:R-:W-:Y:S01]  /*13a0*/  @!UP5 USHF.L.U32 UR24, UR24, 0x1, URZ ;  /* 0x000000011818d899 */ /* 0x000fe2000800063f */
[----:B------:R-:W-:Y:S01]  /*13b0*/  VOTEU.ALL UP5, P1 ;  /* 0x00000000003f7886 */ /* 0x000fe200008a0000 */
[----:B---3--:R-:W-:Y:S01]  /*13c0*/  ISETP.LE.U32.AND P1, PT, R14, UR8, PT ;  /* 0x000000080e007c0c */ /* 0x008fe2000bf23070 */
[----:B------:R-:W1:Y:S02]  /*13d0*/  FENCE.VIEW.ASYNC.S ;  /* 0x00000000000073c6 */ /* 0x000e640000000000 */
[----:B-1----:R-:W1:Y:S01]  /*13e0*/  @!UP6 SYNCS.EXCH.64 URZ, [UR6+0x38590], UR4 ;  /* 0x03859004063fe5b2 */ /* 0x002e620008000100 */
[----:B------:R-:W-:Y:S01]  /*13f0*/  VOTEU.ALL UP6, P2 ;  /* 0x00000000003f7886 */ /* 0x000fe200010c0000 */
[----:B------:R-:W-:Y:S01]  /*1400*/  ISETP.GE.U32.AND.EX P1, PT, R0, R15, PT, P1 ;  /* 0x0000000f0000720c */ /* 0x000fe20003f26110 */
[----:B------:R2:W1:Y:S01]  /*1410*/  @!UP5 SYNCS.EXCH.64 URZ, [UR6+0x38598], UR4 ;  /* 0x03859804063fd5b2 */ /* 0x0004620008000100 */
[----:B------:R-:W-:Y:S01]  /*1420*/  VOTEU.ALL UP5, P2 ;  /* 0x00000000003f7886 */ /* 0x000fe200010a0000 */
[----:B------:R-:W-:Y:S01]  /*1430*/  NOP ;  /* 0x0000000000007918 */ /* 0x000fe20000000000 */
[----:B--2---:R-:W-:Y:S01]  /*1440*/  ULDC.U8 UR4, c[0x0][0x900] ;  /* 0x0002400000047ab9 */ /* 0x004fe20000000000 */
[----:B------:R-:W-:Y:S01]  /*1450*/  UMOV UR5, URZ ;  /* 0x0000003f00057c82 */ /* 0x000fe20008000000 */
[----:B------:R-:W-:Y:S01]  /*1460*/  ISETP.NE.AND P3, PT, RZ, UR4, PT ;  /* 0x00000004ff007c0c */ /* 0x000fe2000bf65270 */
[----:B------:R-:W-:Y:S01]  /*1470*/  UMOV UR4, URZ ;  /* 0x0000003f00047c82 */ /* 0x000fe20008000000 */
[----:B------:R-:W1:Y:S01]  /*1480*/  @!UP6 SYNCS.EXCH.64 URZ, [UR11+0x385a0], UR24 ;  /* 0x0385a0180b3fe5b2 */ /* 0x000e620008000100 */
[----:B------:R-:W-:Y:S01]  /*1490*/  VOTEU.ALL UP6, P2 ;  /* 0x00000000003f7886 */ /* 0x000fe200010c0000 */
[----:B------:R-:W-:Y:S01]  /*14a0*/  UMOV UR6, URZ ;  /* 0x0000003f00067c82 */ /* 0x000fe20008000000 */
[----:B------:R-:W-:Y:S01]  /*14b0*/  P2R R20, PR, RZ, 0x8 ;  /* 0x00000008ff147803 */ /* 0x000fe20000000000 */
[----:B------:R-:W1:Y:S01]  /*14c0*/  @!UP5 SYNCS.EXCH.64 URZ, [UR11+0x385a8], UR24 ;  /* 0x0385a8180b3fd5b2 */ /* 0x000e620008000100 */
[----:B------:R-:W-:Y:S01]  /*14d0*/  VOTEU.ALL UP5, P2 ;  /* 0x00000000003f7886 */ /* 0x000fe200010a0000 */
[----:B------:R-:W1:Y:S04]  /*14e0*/  @!UP6 SYNCS.EXCH.64 URZ, [UR11+0x385b0], UR24 ;  /* 0x0385b0180b3fe5b2 */ /* 0x000e680008000100 */
[----:B------:R2:W1:Y:S01]  /*14f0*/  @!UP5 SYNCS.EXCH.64 URZ, [UR11+0x385b8], UR24 ;  /* 0x0385b8180b3fd5b2 */ /* 0x0004620008000100 */
[----:B------:R-:W-:Y:S01]  /*1500*/  NOP ;  /* 0x0000000000007918 */ /* 0x000fe20000000000 */
[----:B--2---:R-:W-:Y:S01]  /*1510*/  UMOV UR11, URZ ;  /* 0x0000003f000b7c82 */ /* 0x004fe20008000000 */
[----:B-1----:R-:W-:Y:S06]  /*1520*/  BAR.SYNC.DEFER_BLOCKING 0x0 ;  /* 0x0000000000007b1d */ /* 0x002fec0000010000 */
[----:B------:R-:W-:Y:S05]  /*1530*/  @P3 BRA P1, `(.L_x_6) ;  /* 0x0000001400f43947 */ /* 0x000fea0000800000 */
[----:B------:R-:W-:Y:S01]  /*1540*/  IMAD.U32 R15, RZ, RZ, UR7 ;  /* 0x00000007ff0f7e24 */ /* 0x000fe2000f8e00ff */
[----:B------:R-:W-:Y:S01]  /*1550*/  ISETP.LE.U32.AND P1, PT, R6, UR8, PT ;  /* 0x0000000806007c0c */ /* 0x000fe2000bf23070 */
[----:B------:R-:W-:Y:S01]  /*1560*/  UMOV UR5, URZ ;  /* 0x0000003f00057c82 */ /* 0x000fe20008000000 */
[----:B------:R-:W-:Y:S01]  /*1570*/  UMOV UR6, URZ ;  /* 0x0000003f00067c82 */ /* 0x000fe20008000000 */
[----:B------:R-:W-:Y:S01]  /*1580*/  UMOV UR11, URZ ;  /* 0x0000003f000b7c82 */ /* 0x000fe20008000000 */
[----:B------:R-:W-:Y:S01]  /*1590*/  ISETP.GE.U32.AND.EX P1, PT, R15, R7, PT, P1 ;  /* 0x000000070f00720c */ /* 0x000fe20003f26110 */
[----:B------:R-:W-:-:S12]  /*15a0*/  UMOV UR4, URZ ;  /* 0x0000003f00047c82 */ /* 0x000fd80008000000 */
[----:B------:R-:W-:Y:S05]  /*15b0*/  @!P1 BRA `(.L_x_7) ;  /* 0x0000001000c09947 */ /* 0x000fea0003800000 */
[----:B------:R-:W-:Y:S01]  /*15c0*/  VIADD R2, R34, 0x20 ;  /* 0x0000002022027836 */ /* 0x000fe20000000000 */
[----:B------:R-:W-:Y:S01]  /*15d0*/  MOV R0, R34 ;  /* 0x0000002200007202 */ /* 0x000fe20000000f00 */
[----:B-----5:R-:W-:Y:S02]  /*15e0*/  IMAD.MOV.U32 R12, RZ, RZ, R8 ;  /* 0x000000ffff0c7224 */ /* 0x020fe400078e0008 */
[----:B------:R-:W-:Y:S01]  /*15f0*/  IMAD.MOV.U32 R17, RZ, RZ, R9 ;  /* 0x000000ffff117224 */ /* 0x000fe200078e0009 */
[----:B------:R-:W-:-:S13]  /*1600*/  ISETP.GE.AND P1, PT, R2, R3, PT ;  /* 0x000000030200720c */ /* 0x000fda0003f26270 */
[----:B------:R-:W1:Y:S01]  /*1610*/  @!P1 LDC.64 R14, c[0x0][0x918] ;  /* 0x00024600ff0e9b82 */ /* 0x000e620000000a00 */
[----:B------:R-:W-:Y:S01]  /*1620*/  @!P1 VIADD R7, R0, 0x20 ;  /* 0x0000002000079836 */ /* 0x000fe20000000000 */
[----:B------:R-:W-:Y:S02]  /*1630*/  UIADD3 UR16, UP5, UR16, -0x1, URZ ;  /* 0xffffffff10107890 */ /* 0x000fe4000ffbe03f */
[----:B------:R-:W-:Y:S01]  /*1640*/  UIADD3 UR14, UP6, UR14, -0x1, URZ ;  /* 0xffffffff0e0e7890 */ /* 0x000fe2000ffde03f */
[----:B------:R-:W-:Y:S01]  /*1650*/  BSSY B0, `(.L_x_8) ;  /* 0x000004f000007945 */ /* 0x000fe20003800000 */
[----:B------:R-:W-:Y:S01]  /*1660*/  UIADD3.X UR17, UR17, -0x1, URZ, UP5, !UPT ;  /* 0xffffffff11117890 */ /* 0x000fe2000affe43f */
[----:B-1----:R-:W-:-:S05]  /*1670*/  @!P1 IMAD.WIDE R14, R7, 0xc, R14 ;  /* 0x0000000c070e9825 */ /* 0x002fca00078e020e */
[----:B------:R1:W5:Y:S04]  /*1680*/  @!P1 LDG.E R8, desc[UR38][R14.64] ;  /* 0x000000260e089981 */ /* 0x000368000c1e1900 */
[----:B------:R1:W5:Y:S01]  /*1690*/  @!P1 LDG.E R9, desc[UR38][R14.64+0x4] ;  /* 0x000004260e099981 */ /* 0x000362000c1e1900 */
[----:B------:R-:W-:Y:S01]  /*16a0*/  ISETP.GE.AND P1, PT, R0, R3, PT ;  /* 0x000000030000720c */ /* 0x000fe20003f26270 */
[----:B------:R-:W-:Y:S01]  /*16b0*/  UIADD3.X UR15, UR15, -0x1, URZ, UP6, !UPT ;  /* 0xffffffff0f0f7890 */ /* 0x000fe2000b7fe43f */
[----:B------:R-:W-:Y:S01]  /*16c0*/  CS2R R6, SRZ ;  /* 0x0000000000067805 */ /* 0x000fe2000001ff00 */
[----:B------:R-:W-:Y:S01]  /*16d0*/  UIADD3 UR4, UR9, -0x1, URZ ;  /* 0xffffffff09047890 */ /* 0x000fe2000fffe03f */
[----:B------:R-:W-:Y:S01]  /*16e0*/  IMAD.MOV.U32 R27, RZ, RZ, 0x7fffffff ;  /* 0x7fffffffff1b7424 */ /* 0x000fe200078e00ff */
[----:B------:R-:W-:Y:S01]  /*16f0*/  UIADD3 UR5, UR10, -0x1, URZ ;  /* 0xffffffff0a057890 */ /* 0x000fe2000fffe03f */
[----:B------:R-:W-:-:S07]  /*1700*/  IMAD.MOV.U32 R29, RZ, RZ, RZ ;  /* 0x000000ffff1d7224 */ /* 0x000fce00078e00ff */
[----:B-1----:R-:W-:Y:S05]  /*1710*/  @P1 BRA `(.L_x_9) ;  /* 0x0000000400081947 */ /* 0x002fea0003800000 */
[----:B------:R-:W-:Y:S02]  /*1720*/  PLOP3.LUT P3, PT, PT, PT, UP0, 0x80, 0x0 ;  /* 0x000000000000781c */ /* 0x000fe40003f6f008 */
[C---:B------:R-:W-:Y:S02]  /*1730*/  IADD3 R21, P2, R17.reuse, UR16, RZ ;  /* 0x0000001011157c10 */ /* 0x040fe4000ff5e0ff */
[C---:B------:R-:W-:Y:S02]  /*1740*/  IADD3 R23, P1, R12.reuse, UR14, RZ ;  /* 0x0000000e0c177c10 */ /* 0x040fe4000ff3e0ff */
[----:B------:R-:W-:Y:S02]  /*1750*/  LEA.HI.X.SX32 R22, R17, UR17, 0x1, P2 ;  /* 0x0000001111167c11 */ /* 0x000fe400090f0eff */
[----:B------:R-:W-:-:S05]  /*1760*/  LEA.HI.X.SX32 R12, R12, UR15, 0x1, P1 ;  /* 0x0000000f0c0c7c11 */ /* 0x000fca00088f0eff */
[----:B------:R-:W-:Y:S05]  /*1770*/  @!P3 BRA `(.L_x_10) ;  /* 0x000000000030b947 */ /* 0x000fea0003800000 */
[----:B------:R-:W-:Y:S02]  /*1780*/  ULDC UR6, c[0x0][0x8dc] ;  /* 0x0002370000067ab9 */ /* 0x000fe40000000800 */
[----:B------:R-:W-:-:S05]  /*1790*/  IADD3 R17, P1, R23, UR6, RZ ;  /* 0x0000000617117c10 */ /* 0x000fca000ff3e0ff */
[----:B------:R-:W-:-:S04]  /*17a0*/  IMAD.X R23, RZ, RZ, R12, P1 ;  /* 0x000000ffff177224 */ /* 0x000fc800008e060c */
[----:B------:R-:W-:-:S04]  /*17b0*/  IMAD.WIDE.U32 R4, R23, UR20, RZ ;  /* 0x0000001417047c25 */ /* 0x000fc8000f8e00ff */
[----:B------:R-:W-:-:S04]  /*17c0*/  IMAD.WIDE.U32 R14, P1, R17, UR21, R4 ;  /* 0x00000015110e7c25 */ /* 0x000fc8000f820004 */
[----:B------:R-:W-:-:S04]  /*17d0*/  IMAD.WIDE.U32 R4, R17, UR20, RZ ;  /* 0x0000001411047c25 */ /* 0x000fc8000f8e00ff */
[----:B------:R-:W-:Y:S01]  /*17e0*/  IMAD.X R19, RZ, RZ, RZ, P1 ;  /* 0x000000ffff137224 */ /* 0x000fe200008e06ff */
[----:B------:R-:W-:Y:S01]  /*17f0*/  IADD3 RZ, P1, R5, R14, RZ ;  /* 0x0000000e05ff7210 */ /* 0x000fe20007f3e0ff */
[----:B------:R-:W-:-:S04]  /*1800*/  IMAD.MOV.U32 R18, RZ, RZ, R15 ;  /* 0x000000ffff127224 */ /* 0x000fc800078e000f */
[----:B------:R-:W-:-:S04]  /*1810*/  IMAD.WIDE.U32.X R4, R23, UR21, R18, P1 ;  /* 0x0000001517047c25 */ /* 0x000fc800088e0412 */
[----:B------:R-:W-:Y:S02]  /*1820*/  IMAD.MOV.U32 R23, RZ, RZ, R4 ;  /* 0x000000ffff177224 */ /* 0x000fe400078e0004 */
[----:B------:R-:W-:-:S07]  /*1830*/  IMAD.MOV.U32 R12, RZ, RZ, R5 ;  /* 0x000000ffff0c7224 */ /* 0x000fce00078e0005 */
.L_x_10:
[----:B------:R-:W-:Y:S05]  /*1840*/  @!P0 BRA `(.L_x_11) ;  /* 0x0000000000308947 */ /* 0x000fea0003800000 */
[----:B------:R-:W-:Y:S02]  /*1850*/  ULDC UR6, c[0x0][0x8f4] ;  /* 0x00023d0000067ab9 */ /* 0x000fe40000000800 */
[----:B------:R-:W-:-:S05]  /*1860*/  IADD3 R17, P1, R21, UR6, RZ ;  /* 0x0000000615117c10 */ /* 0x000fca000ff3e0ff */
[----:B------:R-:W-:-:S04]  /*1870*/  IMAD.X R21, RZ, RZ, R22, P1 ;  /* 0x000000ffff157224 */ /* 0x000fc800008e0616 */
[----:B------:R-:W-:-:S04]  /*1880*/  IMAD.WIDE.U32 R4, R21, UR22, RZ ;  /* 0x0000001615047c25 */ /* 0x000fc8000f8e00ff */
[----:B------:R-:W-:-:S04]  /*1890*/  IMAD.WIDE.U32 R14, P1, R17, UR23, R4 ;  /* 0x00000017110e7c25 */ /* 0x000fc8000f820004 */
[----:B------:R-:W-:Y:S01]  /*18a0*/  IMAD.WIDE.U32 R4, R17, UR22, RZ ;  /* 0x0000001611047c25 */ /* 0x000fe2000f8e00ff */
[----:B------:R-:W-:-:S03]  /*18b0*/  IADD3.X R19, RZ, RZ, RZ, P1, !PT ;  /* 0x000000ffff137210 */ /* 0x000fc60000ffe4ff */
[----:B------:R-:W-:Y:S01]  /*18c0*/  IMAD.MOV.U32 R18, RZ, RZ, R15 ;  /* 0x000000ffff127224 */ /* 0x000fe200078e000f */
[----:B------:R-:W-:-:S05]  /*18d0*/  IADD3 RZ, P1, R5, R14, RZ ;  /* 0x0000000e05ff7210 */ /* 0x000fca0007f3e0ff */
[----:B------:R-:W-:-:S04]  /*18e0*/  IMAD.WIDE.U32.X R4, R21, UR23, R18, P1 ;  /* 0x0000001715047c25 */ /* 0x000fc800088e0412 */
[----:B------:R-:W-:Y:S02]  /*18f0*/  IMAD.MOV.U32 R21, RZ, RZ, R4 ;  /* 0x000000ffff157224 */ /* 0x000fe400078e0004 */
[----:B------:R-:W-:-:S07]  /*1900*/  IMAD.MOV.U32 R22, RZ, RZ, R5 ;  /* 0x000000ffff167224 */ /* 0x000fce00078e0005 */
.L_x_11:
[----:B------:R-:W-:Y:S02]  /*1910*/  SHF.R.U64 R5, R23, UR26, R12 ;  /* 0x0000001a17057c19 */ /* 0x000fe4000800120c */
[----:B------:R-:W-:-:S03]  /*1920*/  SHF.R.U64 R4, R21, UR30, R22 ;  /* 0x0000001e15047c19 */ /* 0x000fc60008001216 */
[----:B------:R-:W-:Y:S02]  /*1930*/  VIADD R17, R5, UR4 ;  /* 0x0000000405117c36 */ /* 0x000fe40008000000 */
[----:B------:R-:W-:-:S03]  /*1940*/  VIADD R14, R4, UR5 ;  /* 0x00000005040e7c36 */ /* 0x000fc60008000000 */
[----:B------:R-:W-:Y:S02]  /*1950*/  IABS R15, R17 ;  /* 0x00000011000f7213 */ /* 0x000fe40000000000 */
[----:B------:R-:W-:-:S03]  /*1960*/  IABS R12, R14 ;  /* 0x0000000e000c7213 */ /* 0x000fc60000000000 */
[----:B------:R-:W-:-:S04]  /*1970*/  IMAD.HI.U32 R4, R15, UR13, RZ ;  /* 0x0000000d0f047c27 */ /* 0x000fc8000f8e00ff */
[----:B------:R-:W-:-:S04]  /*1980*/  IMAD.HI.U32 R5, R12, UR19, RZ ;  /* 0x000000130c057c27 */ /* 0x000fc8000f8e00ff */
[----:B------:R-:W-:Y:S02]  /*1990*/  IMAD R4, R4, UR31, R15 ;  /* 0x0000001f04047c24 */ /* 0x000fe4000f8e020f */
[----:B------:R-:W-:Y:S02]  /*19a0*/  IMAD R5, R5, UR32, R12 ;  /* 0x0000002005057c24 */ /* 0x000fe4000f8e020c */
[----:B------:R-:W-:Y:S01]  /*19b0*/  IMAD.U32 R15, RZ, RZ, UR12 ;  /* 0x0000000cff0f7e24 */ /* 0x000fe2000f8e00ff */
[----:B------:R-:W-:Y:S01]  /*19c0*/  ISETP.LT.U32.AND P1, PT, R4, UR28, PT ;  /* 0x0000001c04007c0c */ /* 0x000fe2000bf21070 */
[----:B------:R-:W-:Y:S01]  /*19d0*/  IMAD.U32 R12, RZ, RZ, UR33 ;  /* 0x00000021ff0c7e24 */ /* 0x000fe2000f8e00ff */
[----:B------:R-:W-:-:S11]  /*19e0*/  ISETP.LT.U32.AND P2, PT, R5, UR27, PT ;  /* 0x0000001b05007c0c */ /* 0x000fd6000bf41070 */
[----:B------:R-:W-:Y:S01]  /*19f0*/  @!P1 VIADD R4, R4, -UR28 ;  /* 0x8000001c04049c36 */ /* 0x000fe20008000000 */
[----:B------:R-:W-:Y:S01]  /*1a00*/  ISETP.GE.AND P1, PT, R14, RZ, PT ;  /* 0x000000ff0e00720c */ /* 0x000fe20003f26270 */
[----:B------:R-:W-:Y:S01]  /*1a10*/  @!P2 VIADD R5, R5, -UR27 ;  /* 0x8000001b0505ac36 */ /* 0x000fe20008000000 */
[----:B------:R-:W-:Y:S02]  /*1a20*/  ISETP.GE.AND P2, PT, R17, RZ, PT ;  /* 0x000000ff1100720c */ /* 0x000fe40003f46270 */
[----:B------:R-:W-:Y:S02]  /*1a30*/  ISETP.LT.U32.AND P3, PT, R4, UR28, PT ;  /* 0x0000001c04007c0c */ /* 0x000fe4000bf61070 */
[----:B------:R-:W-:-:S11]  /*1a40*/  ISETP.LT.U32.AND P4, PT, R5, UR27, PT ;  /* 0x0000001b05007c0c */ /* 0x000fd6000bf81070 */
[----:B------:R-:W-:Y:S01]  /*1a50*/  @!P3 VIADD R4, R4, -UR28 ;  /* 0x8000001c0404bc36 */ /* 0x000fe20008000000 */
[----:B------:R-:W-:Y:S01]  /*1a60*/  PLOP3.LUT P3, PT, PT, PT, UP4, 0x80, 0x0 ;  /* 0x000000000000781c */ /* 0x000fe20003f6f048 */
[----:B------:R-:W-:Y:S01]  /*1a70*/  @!P4 VIADD R5, R5, -UR27 ;  /* 0x8000001b0505cc36 */ /* 0x000fe20008000000 */
[----:B------:R-:W-:Y:S02]  /*1a80*/  PLOP3.LUT P4, PT, PT, PT, UP2, 0x80, 0x0 ;  /* 0x000000000000781c */ /* 0x000fe40003f8f028 */
[----:B------:R-:W-:Y:S01]  /*1a90*/  @!P2 IADD3 R4, -R4, RZ, RZ ;  /* 0x000000ff0404a210 */ /* 0x000fe20007ffe1ff */
[----:B------:R-:W-:Y:S01]  /*1aa0*/  @!P1 IMAD.MOV R5, RZ, RZ, -R5 ;  /* 0x000000ffff059224 */ /* 0x000fe200078e0a05 */
[----:B------:R-:W-:Y:S02]  /*1ab0*/  PLOP3.LUT P1, PT, PT, PT, UP3, 0x80, 0x0 ;  /* 0x000000000000781c */ /* 0x000fe40003f2f038 */
[----:B------:R-:W-:Y:S02]  /*1ac0*/  SEL R4, R15, R4, !P3 ;  /* 0x000000040f047207 */ /* 0x000fe40005800000 */
[----:B------:R-:W-:-:S03]  /*1ad0*/  SEL R5, R12, R5, !P4 ;  /* 0x000000050c057207 */ /* 0x000fc60006000000 */
[----:B------:R-:W-:Y:S02]  /*1ae0*/  IMAD.IADD R12, R17, 0x1, -R4 ;  /* 0x00000001110c7824 */ /* 0x000fe400078e0a04 */
[----:B------:R-:W-:-:S04]  /*1af0*/  IMAD.IADD R5, R14, 0x1, -R5 ;  /* 0x000000010e057824 */ /* 0x000fc800078e0a05 */
[----:B------:R-:W-:Y:S01]  /*1b00*/  IMAD R27, R12, R5, RZ ;  /* 0x000000050c1b7224 */ /* 0x000fe200078e02ff */
[----:B------:R-:W-:-:S04]  /*1b10*/  SEL R4, R5, R12, !P1 ;  /* 0x0000000c05047207 */ /* 0x000fc80004800000 */
[----:B------:R-:W-:Y:S02]  /*1b20*/  SHF.R.S32.HI R5, RZ, 0x1f, R4 ;  /* 0x0000001fff057819 */ /* 0x000fe40000011404 */
[----:B------:R-:W-:-:S07]  /*1b30*/  SHF.R.S32.HI R29, RZ, 0x1f, R27 ;  /* 0x0000001fff1d7819 */ /* 0x000fce000001141b */
.L_x_9:
[----:B------:R-:W-:Y:S05]  /*1b40*/  BSYNC B0 ;  /* 0x0000000000007941 */ /* 0x000fea0003800000 */
.L_x_8:
[----:B------:R-:W1:Y:S01]  /*1b50*/  SHFL.UP PT, R14, R27, 0x1, RZ ;  /* 0x042000001b0e7989 */ /* 0x000e6200000e00ff */
[C---:B------:R-:W-:Y:S02]  /*1b60*/  ISETP.NE.AND P2, PT, R34.reuse, RZ, PT ;  /* 0x000000ff2200720c */ /* 0x040fe40003f45270 */
[C---:B------:R-:W-:Y:S01]  /*1b70*/  ISETP.GE.U32.AND P3, PT, R34.reuse, 0x2, PT ;  /* 0x000000022200780c */ /* 0x040fe20003f66070 */
[----:B------:R-:W2:Y:S01]  /*1b80*/  SHFL.UP PT, R12, R29, 0x1, RZ ;  /* 0x042000001d0c7989 */ /* 0x000ea200000e00ff */
[C---:B------:R-:W-:Y:S02]  /*1b90*/  ISETP.GE.U32.AND P4, PT, R34.reuse, 0x4, PT ;  /* 0x000000042200780c */ /* 0x040fe40003f86070 */
[C---:B------:R-:W-:Y:S02]  /*1ba0*/  ISETP.GE.U32.AND P5, PT, R34.reuse, 0x8, PT ;  /* 0x000000082200780c */ /* 0x040fe40003fa6070 */
[----:B------:R-:W-:Y:S02]  /*1bb0*/  ISETP.GE.U32.AND P6, PT, R34, 0x10, PT ;  /* 0x000000102200780c */ /* 0x000fe40003fc6070 */
[----:B-1----:R-:W-:-:S02]  /*1bc0*/  SEL R14, R14, RZ, P2 ;  /* 0x000000ff0e0e7207 */ /* 0x002fc40001000000 */
[----:B--2---:R-:W-:Y:S02]  /*1bd0*/  SEL R12, R12, RZ, P2 ;  /* 0x000000ff0c0c7207 */ /* 0x004fe40001000000 */
[----:B------:R-:W-:-:S05]  /*1be0*/  IADD3 R19, P1, R14, R27, RZ ;  /* 0x0000001b0e137210 */ /* 0x000fca0007f3e0ff */
[----:B------:R-:W-:Y:S01]  /*1bf0*/  IMAD.X R21, R12, 0x1, R29, P1 ;  /* 0x000000010c157824 */ /* 0x000fe200008e061d */
[----:B------:R-:W1:Y:S04]  /*1c00*/  SHFL.UP PT, R14, R19, 0x2, RZ ;  /* 0x04400000130e7989 */ /* 0x000e6800000e00ff */
[----:B------:R-:W2:Y:S01]  /*1c10*/  SHFL.UP PT, R12, R21, 0x2, RZ ;  /* 0x04400000150c7989 */ /* 0x000ea200000e00ff */
[----:B-1----:R-:W-:-:S04]  /*1c20*/  SEL R14, R14, RZ, P3 ;  /* 0x000000ff0e0e7207 */ /* 0x002fc80001800000 */
[----:B------:R-:W-:Y:S02]  /*1c30*/  IADD3 R15, P1, R14, R19, RZ ;  /* 0x000000130e0f7210 */ /* 0x000fe40007f3e0ff */
[----:B--2---:R-:W-:-:S03]  /*1c40*/  SEL R12, R12, RZ, P3 ;  /* 0x000000ff0c0c7207 */ /* 0x004fc60001800000 */
[----:B------:R-:W1:Y:S02]  /*1c50*/  SHFL.UP PT, R14, R15, 0x4, RZ ;  /* 0x048000000f0e7989 */ /* 0x000e6400000e00ff */
[----:B------:R-:W-:-:S05]  /*1c60*/  IMAD.X R17, R12, 0x1, R21, P1 ;  /* 0x000000010c117824 */ /* 0x000fca00008e0615 */
        /* <DEDUP_REMOVED lines=15> */
[----:B--2---:R-:W-:-:S05]  /*1d60*/  SEL R12, R12, RZ, P6 ;  /* 0x000000ff0c0c7207 */ /* 0x004fca0003000000 */
[----:B------:R-:W-:Y:S01]  /*1d70*/  IMAD.X R19, R12, 0x1, R17, P1 ;  /* 0x000000010c137824 */ /* 0x000fe200008e0611 */
[----:B------:R-:W-:-:S04]  /*1d80*/  ISETP.GT.U32.AND P1, PT, R18, UR8, PT ;  /* 0x0000000812007c0c */ /* 0x000fc8000bf24070 */
[----:B------:R-:W-:-:S13]  /*1d90*/  ISETP.GT.U32.AND.EX P1, PT, R19, UR7, PT, P1 ;  /* 0x0000000713007c0c */ /* 0x000fda000bf24110 */
[----:B------:R-:W-:-:S04]  /*1da0*/  VOTE.ANY R12, PT, P1 ;  /* 0x00000000000c7806 */ /* 0x000fc800008e0100 */
[----:B------:R-:W-:-:S13]  /*1db0*/  ISETP.NE.AND P1, PT, R12, RZ, PT ;  /* 0x000000ff0c00720c */ /* 0x000fda0003f25270 */
[----:B------:R-:W-:Y:S05]  /*1dc0*/  @P1 BRA `(.L_x_12) ;  /* 0x00000008006c1947 */ /* 0x000fea0003800000 */
[----:B------:R-:W1:Y:S01]  /*1dd0*/  LDC R3, c[0x0][0x910] ;  /* 0x00024400ff037b82 */ /* 0x000e620000000800 */
[----:B------:R-:W-:Y:S01]  /*1de0*/  ULDC UR19, c[0x0][0x8f4] ;  /* 0x00023d0000137ab9 */ /* 0x000fe20000000800 */
[----:B------:R-:W-:Y:S01]  /*1df0*/  ULDC UR6, c[0x0][0x8dc] ;  /* 0x0002370000067ab9 */ /* 0x000fe20000000800 */
[----:B------:R-:W-:Y:S01]  /*1e00*/  ULDC UR22, c[0x0][0x8d8] ;  /* 0x0002360000167ab9 */ /* 0x000fe20000000800 */
[----:B------:R-:W-:Y:S01]  /*1e10*/  ULDC UR23, c[0x0][0x8f0] ;  /* 0x00023c0000177ab9 */ /* 0x000fe20000000800 */
[----:B------:R-:W-:Y:S01]  /*1e20*/  ULDC.64 UR12, c[0x0][0x8d0] ;  /* 0x00023400000c7ab9 */ /* 0x000fe20000000a00 */
[----:B------:R-:W-:-:S05]  /*1e30*/  ULDC.64 UR20, c[0x0][0x8e8] ;  /* 0x00023a0000147ab9 */ /* 0x000fca0000000a00 */
.L_x_17:
[----:B------:R-:W-:Y:S01]  /*1e40*/  IMAD.MOV.U32 R0, RZ, RZ, R2 ;  /* 0x000000ffff007224 */ /* 0x000fe200078e0002 */
[----:B-----5:R-:W-:Y:S01]  /*1e50*/  MOV R12, R8 ;  /* 0x00000008000c7202 */ /* 0x020fe20000000f00 */
[----:B------:R-:W-:Y:S02]  /*1e60*/  VIADD R2, R2, 0x20 ;  /* 0x0000002002027836 */ /* 0x000fe40000000000 */
[----:B------:R-:W-:-:S03]  /*1e70*/  IMAD.MOV.U32 R17, RZ, RZ, R9 ;  /* 0x000000ffff117224 */ /* 0x000fc600078e0009 */
[----:B-1----:R-:W-:-:S13]  /*1e80*/  ISETP.GE.AND P1, PT, R2, R3, PT ;  /* 0x000000030200720c */ /* 0x002fda0003f26270 */
[----:B------:R-:W1:Y:S01]  /*1e90*/  @!P1 LDC.64 R6, c[0x0][0x918] ;  /* 0x00024600ff069b82 */ /* 0x000e620000000a00 */
[----:B------:R-:W-:Y:S01]  /*1ea0*/  @!P1 VIADD R15, R0, 0x20 ;  /* 0x00000020000f9836 */ /* 0x000fe20000000000 */
[----:B------:R-:W-:Y:S01]  /*1eb0*/  BSSY B0, `(.L_x_13) ;  /* 0x0000065000007945 */ /* 0x000fe20003800000 */
[----:B------:R-:W-:Y:S02]  /*1ec0*/  IMAD.MOV.U32 R27, RZ, RZ, 0x7fffffff ;  /* 0x7fffffffff1b7424 */ /* 0x000fe400078e00ff */
[----:B-1----:R-:W-:-:S05]  /*1ed0*/  @!P1 IMAD.WIDE R14, R15, 0xc, R6 ;  /* 0x0000000c0f0e9825 */ /* 0x002fca00078e0206 */
[----:B------:R1:W5:Y:S04]  /*1ee0*/  @!P1 LDG.E R8, desc[UR38][R14.64] ;  /* 0x000000260e089981 */ /* 0x000368000c1e1900 */
[----:B------:R1:W5:Y:S01]  /*1ef0*/  @!P1 LDG.E R9, desc[UR38][R14.64+0x4] ;  /* 0x000004260e099981 */ /* 0x000362000c1e1900 */
[----:B------:R-:W-:Y:S01]  /*1f00*/  ISETP.GE.AND P1, PT, R0, R3, PT ;  /* 0x000000030000720c */ /* 0x000fe20003f26270 */
[----:B------:R-:W-:Y:S02]  /*1f10*/  IMAD.MOV.U32 R29, RZ, RZ, RZ ;  /* 0x000000ffff1d7224 */ /* 0x000fe400078e00ff */
[----:B------:R1:W2:Y:S04]  /*1f20*/  SHFL.IDX PT, R6, R19, 0x1f, 0x1f ;  /* 0x03e01f0013067f89 */ /* 0x0002a800000e0000 */
[----:B------:R1:W3:Y:S06]  /*1f30*/  SHFL.IDX PT, R7, R18, 0x1f, 0x1f ;  /* 0x03e01f0012077f89 */ /* 0x0002ec00000e0000 */
[----:B------:R-:W-:Y:S05]  /*1f40*/  @P1 BRA `(.L_x_14) ;  /* 0x00000004006c1947 */ /* 0x000fea0003800000 */
[----:B------:R-:W-:Y:S02]  /*1f50*/  IABS R25, R11 ;  /* 0x0000000b00197213 */ /* 0x000fe40000000000 */
[C---:B------:R-:W-:Y:S02]  /*1f60*/  IADD3 R21, P1, R12.reuse, UR14, RZ ;  /* 0x0000000e0c157c10 */ /* 0x040fe4000ff3e0ff */
[----:B------:R-:W4:Y:S02]  /*1f70*/  I2F.RP R4, R25 ;  /* 0x0000001900047306 */ /* 0x000f240000209400 */
[----:B------:R-:W-:Y:S02]  /*1f80*/  LEA.HI.X.SX32 R22, R12, UR15, 0x1, P1 ;  /* 0x0000000f0c167c11 */ /* 0x000fe400088f0eff */
[----:B------:R-:W-:-:S04]  /*1f90*/  IADD3 R12, P1, R17, UR16, RZ ;  /* 0x00000010110c7c10 */ /* 0x000fc8000ff3e0ff */
[----:B------:R-:W-:Y:S02]  /*1fa0*/  LEA.HI.X.SX32 R17, R17, UR17, 0x1, P1 ;  /* 0x0000001111117c11 */ /* 0x000fe400088f0eff */
[----:B------:R-:W-:Y:S01]  /*1fb0*/  PLOP3.LUT P1, PT, PT, PT, UP0, 0x80, 0x0 ;  /* 0x000000000000781c */ /* 0x000fe20003f2f008 */
[----:B----4-:R-:W4:Y:S02]  /*1fc0*/  MUFU.RCP R4, R4 ;  /* 0x0000000400047308 */ /* 0x010f240000001000 */
[----:B----4-:R-:W-:-:S06]  /*1fd0*/  VIADD R5, R4, 0xffffffe ;  /* 0x0ffffffe04057836 */ /* 0x010fcc0000000000 */
[----:B------:R-:W4:Y:S02]  /*1fe0*/  F2I.FTZ.U32.TRUNC.NTZ R27, R5 ;  /* 0x00000005001b7305 */ /* 0x000f24000021f000 */
[----:B----4-:R-:W-:Y:S02]  /*1ff0*/  IMAD.MOV R24, RZ, RZ, -R27 ;  /* 0x000000ffff187224 */ /* 0x010fe400078e0a1b */
[----:B------:R-:W-:Y:S05]  /*2000*/  @!P1 BRA `(.L_x_15) ;  /* 0x00000000002c9947 */ /* 0x000fea0003800000 */
[----:B------:R-:W-:-:S05]  /*2010*/  IADD3 R21, P1, R21, UR6, RZ ;  /* 0x0000000615157c10 */ /* 0x000fca000ff3e0ff */
[----:B------:R-:W-:-:S04]  /*2020*/  IMAD.X R23, RZ, RZ, R22, P1 ;  /* 0x000000ffff177224 */ /* 0x000fc800008e0616 */
[----:B------:R-:W-:-:S04]  /*2030*/  IMAD.WIDE.U32 R4, R23, UR12, RZ ;  /* 0x0000000c17047c25 */ /* 0x000fc8000f8e00ff */
[----:B-1----:R-:W-:-:S04]  /*2040*/  IMAD.WIDE.U32 R14, P1, R21, UR13, R4 ;  /* 0x0000000d150e7c25 */ /* 0x002fc8000f820004 */
[----:B------:R-:W-:-:S04]  /*2050*/  IMAD.WIDE.U32 R4, R21, UR12, RZ ;  /* 0x0000000c15047c25 */ /* 0x000fc8000f8e00ff */
[----:B------:R-:W-:Y:S01]  /*2060*/  IMAD.X R19, RZ, RZ, RZ, P1 ;  /* 0x000000ffff137224 */ /* 0x000fe200008e06ff */
[----:B------:R-:W-:Y:S01]  /*2070*/  IADD3 RZ, P1, R5, R14, RZ ;  /* 0x0000000e05ff7210 */ /* 0x000fe20007f3e0ff */
[----:B------:R-:W-:-:S04]  /*2080*/  IMAD.MOV.U32 R18, RZ, RZ, R15 ;  /* 0x000000ffff127224 */ /* 0x000fc800078e000f */
[----:B------:R-:W-:-:S04]  /*2090*/  IMAD.WIDE.U32.X R4, R23, UR13, R18, P1 ;  /* 0x0000000d17047c25 */ /* 0x000fc800088e0412 */
[----:B------:R-:W-:Y:S02]  /*20a0*/  IMAD.MOV.U32 R21, RZ, RZ, R4 ;  /* 0x000000ffff157224 */ /* 0x000fe400078e0004 */
[----:B------:R-:W-:-:S07]  /*20b0*/  IMAD.MOV.U32 R22, RZ, RZ, R5 ;  /* 0x000000ffff167224 */ /* 0x000fce00078e0005 */
.L_x_15:
[----:B------:R-:W-:Y:S05]  /*20c0*/  @!P0 BRA `(.L_x_16) ;  /* 0x00000000002c8947 */ /* 0x000fea0003800000 */
[----:B------:R-:W-:-:S05]  /*20d0*/  IADD3 R23, P1, R12, UR19, RZ ;  /* 0x000000130c177c10 */ /* 0x000fca000ff3e0ff */
[----:B------:R-:W-:-:S04]  /*20e0*/  IMAD.X R17, RZ, RZ, R17, P1 ;  /* 0x000000ffff117224 */ /* 0x000fc800008e0611 */
[----:B------:R-:W-:-:S04]  /*20f0*/  IMAD.WIDE.U32 R4, R17, UR20, RZ ;  /* 0x0000001411047c25 */ /* 0x000fc8000f8e00ff */
[----:B-1----:R-:W-:-:S04]  /*2100*/  IMAD.WIDE.U32 R14, P1, R23, UR21, R4 ;  /* 0x00000015170e7c25 */ /* 0x002fc8000f820004 */
[----:B------:R-:W-:Y:S01]  /*2110*/  IMAD.WIDE.U32 R4, R23, UR20, RZ ;  /* 0x0000001417047c25 */ /* 0x000fe2000f8e00ff */
[----:B------:R-:W-:-:S03]  /*2120*/  IADD3.X R19, RZ, RZ, RZ, P1, !PT ;  /* 0x000000ffff137210 */ /* 0x000fc60000ffe4ff */
[----:B------:R-:W-:Y:S01]  /*2130*/  IMAD.MOV.U32 R18, RZ, RZ, R15 ;  /* 0x000000ffff127224 */ /* 0x000fe200078e000f */
[----:B------:R-:W-:-:S05]  /*2140*/  IADD3 RZ, P1, R5, R14, RZ ;  /* 0x0000000e05ff7210 */ /* 0x000fca0007f3e0ff */
[----:B------:R-:W-:-:S04]  /*2150*/  IMAD.WIDE.U32.X R4, R17, UR21, R18, P1 ;  /* 0x0000001511047c25 */ /* 0x000fc800088e0412 */
[----:B------:R-:W-:Y:S02]  /*2160*/  IMAD.MOV.U32 R12, RZ, RZ, R4 ;  /* 0x000000ffff0c7224 */ /* 0x000fe400078e0004 */
[----:B------:R-:W-:-:S07]  /*2170*/  IMAD.MOV.U32 R17, RZ, RZ, R5 ;  /* 0x000000ffff117224 */ /* 0x000fce00078e0005 */
.L_x_16:
[----:B------:R-:W-:Y:S01]  /*2180*/  SHF.R.U64 R12, R12, UR23, R17 ;  /* 0x000000170c0c7c19 */ /* 0x000fe20008001211 */
[----:B------:R-:W-:Y:S01]  /*2190*/  IMAD.MOV.U32 R4, RZ, RZ, R24 ;  /* 0x000000ffff047224 */ /* 0x000fe200078e0018 */
[----:B------:R-:W-:Y:S02]  /*21a0*/  IABS R5, R11 ;  /* 0x0000000b00057213 */ /* 0x000fe40000000000 */
[-C--:B-1----:R-:W-:Y:S01]  /*21b0*/  IABS R18, R10.reuse ;  /* 0x0000000a00127213 */ /* 0x082fe20000000000 */
[----:B------:R-:W-:Y:S01]  /*21c0*/  VIADD R15, R12, UR5 ;  /* 0x000000050c0f7c36 */ /* 0x000fe20008000000 */
[----:B------:R-:W-:Y:S01]  /*21d0*/  SHF.R.U64 R21, R21, UR22, R22 ;  /* 0x0000001615157c19 */ /* 0x000fe20008001216 */
[----:B------:R-:W-:Y:S01]  /*21e0*/  IMAD R12, R4, R25, RZ ;  /* 0x00000019040c7224 */ /* 0x000fe200078e02ff */
[----:B------:R-:W-:Y:S01]  /*21f0*/  IABS R23, R10 ;  /* 0x0000000a00177213 */ /* 0x000fe20000000000 */
[----:B------:R-:W-:Y:S01]  /*2200*/  IMAD.MOV R17, RZ, RZ, -R5 ;  /* 0x000000ffff117224 */ /* 0x000fe200078e0a05 */
[----:B------:R-:W-:Y:S01]  /*2210*/  IABS R14, R15 ;  /* 0x0000000f000e7213 */ /* 0x000fe20000000000 */
[----:B------:R-:W-:-:S02]  /*2220*/  IMAD.MOV.U32 R4, RZ, RZ, RZ ;  /* 0x000000ffff047224 */ /* 0x000fc400078e00ff */
[----:B------:R-:W-:Y:S02]  /*2230*/  IMAD.MOV.U32 R5, RZ, RZ, R27 ;  /* 0x000000ffff057224 */ /* 0x000fe400078e001b */
[----:B------:R-:W-:-:S04]  /*2240*/  IMAD.HI.U32 R4, R27, R12, R4 ;  /* 0x0000000c1b047227 */ /* 0x000fc800078e0004 */
[----:B------:R-:W-:Y:S02]  /*2250*/  IMAD.MOV.U32 R12, RZ, RZ, R17 ;  /* 0x000000ffff0c7224 */ /* 0x000fe400078e0011 */
[----:B------:R-:W1:Y:S01]  /*2260*/  I2F.RP R17, R18 ;  /* 0x0000001200117306 */ /* 0x000e620000209400 */
[----:B------:R-:W-:Y:S02]  /*2270*/  IMAD.MOV.U32 R5, RZ, RZ, R14 ;  /* 0x000000ffff057224 */ /* 0x000fe400078e000e */
[----:B------:R-:W-:Y:S02]  /*2280*/  VIADD R14, R21, UR4 ;  /* 0x00000004150e7c36 */ /* 0x000fe40008000000 */
[----:B------:R-:W-:-:S03]  /*2290*/  IMAD.HI.U32 R4, R4, R5, RZ ;  /* 0x0000000504047227 */ /* 0x000fc600078e00ff */
[----:B------:R-:W-:Y:S01]  /*22a0*/  IABS R21, R14 ;  /* 0x0000000e00157213 */ /* 0x000fe20000000000 */
[----:B------:R-:W-:-:S05]  /*22b0*/  IMAD R12, R4, R12, R5 ;  /* 0x0000000c040c7224 */ /* 0x000fca00078e0205 */
[----:B------:R-:W-:Y:S01]  /*22c0*/  ISETP.GT.U32.AND P1, PT, R25, R12, PT ;  /* 0x0000000c1900720c */ /* 0x000fe20003f24070 */
[----:B-1----:R-:W1:-:S12]  /*22d0*/  MUFU.RCP R17, R17 ;  /* 0x0000001100117308 */ /* 0x002e580000001000 */
[----:B------:R-:W-:Y:S01]  /*22e0*/  @!P1 IMAD.IADD R12, R12, 0x1, -R25 ;  /* 0x000000010c0c9824 */ /* 0x000fe200078e0a19 */
[----:B-1----:R-:W-:Y:S01]  /*22f0*/  IADD3 R4, R17, 0xffffffe, RZ ;  /* 0x0ffffffe11047810 */ /* 0x002fe20007ffe0ff */
[----:B------:R-:W-:-:S03]  /*2300*/  IMAD.MOV R17, RZ, RZ, -R23 ;  /* 0x000000ffff117224 */ /* 0x000fc600078e0a17 */
[----:B------:R1:W4:Y:S02]  /*2310*/  F2I.FTZ.U32.TRUNC.NTZ R5, R4 ;  /* 0x0000000400057305 */ /* 0x000324000021f000 */
[----:B-1----:R-:W-:Y:S02]  /*2320*/  IMAD.MOV.U32 R4, RZ, RZ, RZ ;  /* 0x000000ffff047224 */ /* 0x002fe400078e00ff */
[----:B----4-:R-:W-:-:S04]  /*2330*/  IMAD.MOV R19, RZ, RZ, -R5 ;  /* 0x000000ffff137224 */ /* 0x010fc800078e0a05 */
[----:B------:R-:W-:-:S04]  /*2340*/  IMAD R19, R19, R18, RZ ;  /* 0x0000001213137224 */ /* 0x000fc800078e02ff */
[----:B------:R-:W-:-:S04]  /*2350*/  IMAD.HI.U32 R22, R5, R19, R4 ;  /* 0x0000001305167227 */ /* 0x000fc800078e0004 */
[----:B------:R-:W-:-:S04]  /*2360*/  IMAD.MOV.U32 R5, RZ, RZ, R21 ;  /* 0x000000ffff057224 */ /* 0x000fc800078e0015 */
[----:B------:R-:W-:-:S04]  /*2370*/  IMAD.HI.U32 R4, R22, R5, RZ ;  /* 0x0000000516047227 */ /* 0x000fc800078e00ff */
[----:B------:R-:W-:-:S05]  /*2380*/  IMAD R5, R4, R17, R5 ;  /* 0x0000001104057224 */ /* 0x000fca00078e0205 */
[----:B------:R-:W-:-:S13]  /*2390*/  ISETP.GT.U32.AND P1, PT, R18, R5, PT ;  /* 0x000000051200720c */ /* 0x000fda0003f24070 */
[----:B------:R-:W-:Y:S01]  /*23a0*/  @!P1 IMAD.IADD R5, R5, 0x1, -R18 ;  /* 0x0000000105059824 */ /* 0x000fe200078e0a12 */
[----:B------:R-:W-:-:S13]  /*23b0*/  ISETP.GT.U32.AND P1, PT, R25, R12, PT ;  /* 0x0000000c1900720c */ /* 0x000fda0003f24070 */
[----:B------:R-:W-:Y:S01]  /*23c0*/  @!P1 IMAD.IADD R12, R12, 0x1, -R25 ;  /* 0x000000010c0c9824 */ /* 0x000fe200078e0a19 */
[----:B------:R-:W-:-:S03]  /*23d0*/  ISETP.GT.U32.AND P1, PT, R18, R5, PT ;  /* 0x000000051200720c */ /* 0x000fc60003f24070 */
[----:B------:R-:W-:-:S10]  /*23e0*/  IMAD.MOV.U32 R4, RZ, RZ, R12 ;  /* 0x000000ffff047224 */ /* 0x000fd400078e000c */
[----:B------:R-:W-:Y:S01]  /*23f0*/  @!P1 IMAD.IADD R5, R5, 0x1, -R18 ;  /* 0x0000000105059824 */ /* 0x000fe200078e0a12 */
[----:B------:R-:W-:-:S13]  /*2400*/  ISETP.GE.AND P1, PT, R15, RZ, PT ;  /* 0x000000ff0f00720c */ /* 0x000fda0003f26270 */
[----:B------:R-:W-:Y:S01]  /*2410*/  @!P1 IMAD.MOV R4, RZ, RZ, -R4 ;  /* 0x000000ffff049224 */ /* 0x000fe200078e0a04 */
[----:B------:R-:W-:-:S13]  /*2420*/  ISETP.GE.AND P1, PT, R14, RZ, PT ;  /* 0x000000ff0e00720c */ /* 0x000fda0003f26270 */
[----:B------:R-:W-:Y:S01]  /*2430*/  @!P1 IMAD.MOV R5, RZ, RZ, -R5 ;  /* 0x000000ffff059224 */ /* 0x000fe200078e0a05 */
[----:B------:R-:W-:-:S13]  /*2440*/  ISETP.NE.AND P1, PT, RZ, UR10, PT ;  /* 0x0000000aff007c0c */ /* 0x000fda000bf25270 */
[----:B------:R-:W-:Y:S02]  /*2450*/  @!P1 LOP3.LUT R4, RZ, UR10, RZ, 0x33, !PT ;  /* 0x0000000aff049c12 */ /* 0x000fe4000f8e33ff */
[----:B------:R-:W-:Y:S02]  /*2460*/  ISETP.NE.AND P1, PT, RZ, UR9, PT ;  /* 0x00000009ff007c0c */ /* 0x000fe4000bf25270 */
[----:B------:R-:W-:-:S11]  /*2470*/  IADD3 R4, -R4, R15, RZ ;  /* 0x0000000f04047210 */ /* 0x000fd60007ffe1ff */
[----:B------:R-:W-:Y:S02]  /*2480*/  @!P1 LOP3.LUT R5, RZ, UR9, RZ, 0x33, !PT ;  /* 0x00000009ff059c12 */ /* 0x000fe4000f8e33ff */
[----:B------:R-:W-:-:S03]  /*2490*/  PLOP3.LUT P1, PT, PT, PT, UP3, 0x80, 0x0 ;  /* 0x000000000000781c */ /* 0x000fc60003f2f038 */
[----:B------:R-:W-:-:S04]  /*24a0*/  IMAD.IADD R5, R14, 0x1, -R5 ;  /* 0x000000010e057824 */ /* 0x000fc800078e0a05 */
[CC--:B------:R-:W-:Y:S01]  /*24b0*/  IMAD R27, R4.reuse, R5.reuse, RZ ;  /* 0x00000005041b7224 */ /* 0x0c0fe200078e02ff */
[----:B------:R-:W-:-:S04]  /*24c0*/  SEL R15, R4, R5, !P1 ;  /* 0x00000005040f7207 */ /* 0x000fc80004800000 */
[--C-:B------:R-:W-:Y:S01]  /*24d0*/  SHF.R.S32.HI R5, RZ, 0x1f, R15.reuse ;  /* 0x0000001fff057819 */ /* 0x100fe2000001140f */
[----:B------:R-:W-:Y:S01]  /*24e0*/  IMAD.MOV.U32 R4, RZ, RZ, R15 ;  /* 0x000000ffff047224 */ /* 0x000fe200078e000f */
[----:B------:R-:W-:-:S07]  /*24f0*/  SHF.R.S32.HI R29, RZ, 0x1f, R27 ;  /* 0x0000001fff1d7819 */ /* 0x000fce000001141b */
.L_x_14:
[----:B------:R-:W-:Y:S05]  /*2500*/  BSYNC B0 ;  /* 0x0000000000007941 */ /* 0x000fea0003800000 */
.L_x_13:
[----:B-1----:R-:W1:Y:S04]  /*2510*/  SHFL.UP PT, R14, R27, 0x1, RZ ;  /* 0x042000001b0e7989 */ /* 0x002e6800000e00ff */
[----:B------:R-:W4:Y:S01]  /*2520*/  SHFL.UP PT, R12, R29, 0x1, RZ ;  /* 0x042000001d0c7989 */ /* 0x000f2200000e00ff */
[----:B-1----:R-:W-:Y:S02]  /*2530*/  SEL R14, R14, RZ, P2 ;  /* 0x000000ff0e0e7207 */ /* 0x002fe40001000000 */
[----:B----4-:R-:W-:Y:S02]  /*2540*/  SEL R12, R12, RZ, P2 ;  /* 0x000000ff0c0c7207 */ /* 0x010fe40001000000 */
[----:B------:R-:W-:-:S05]  /*2550*/  IADD3 R17, P1, R14, R27, RZ ;  /* 0x0000001b0e117210 */ /* 0x000fca0007f3e0ff */
[----:B------:R-:W-:Y:S01]  /*2560*/  IMAD.X R25, R12, 0x1, R29, P1 ;  /* 0x000000010c197824 */ /* 0x000fe200008e061d */
[----:B------:R-:W1:Y:S04]  /*2570*/  SHFL.UP PT, R14, R17, 0x2, RZ ;  /* 0x04400000110e7989 */ /* 0x000e6800000e00ff */
        /* <DEDUP_REMOVED lines=23> */
[----:B---3--:R-:W-:-:S05]  /*26f0*/  IADD3 R18, P1, R14, R7, RZ ;  /* 0x000000070e127210 */ /* 0x008fca0007f3e0ff */
[----:B--2---:R-:W-:Y:S01]  /*2700*/  IMAD.X R19, R15, 0x1, R6, P1 ;  /* 0x000000010f137824 */ /* 0x004fe200008e0606 */
[----:B------:R-:W-:-:S04]  /*2710*/  ISETP.GT.U32.AND P1, PT, R18, UR8, PT ;  /* 0x0000000812007c0c */ /* 0x000fc8000bf24070 */
[----:B------:R-:W-:-:S13]  /*2720*/  ISETP.GT.U32.AND.EX P1, PT, R19, UR7, PT, P1 ;  /* 0x0000000713007c0c */ /* 0x000fda000bf24110 */
[----:B------:R-:W-:-:S04]  /*2730*/  VOTE.ANY R12, PT, P1 ;  /* 0x00000000000c7806 */ /* 0x000fc800008e0100 */
[----:B------:R-:W-:-:S13]  /*2740*/  ISETP.NE.AND P1, PT, R12, RZ, PT ;  /* 0x000000ff0c00720c */ /* 0x000fda0003f25270 */
[----:B------:R-:W-:Y:S05]  /*2750*/  @!P1 BRA `(.L_x_17) ;  /* 0xfffffff400b89947 */ /* 0x000fea000383ffff */
[----:B------:R-:W-:Y:S02]  /*2760*/  IMAD.MOV.U32 R18, RZ, RZ, R14 ;  /* 0x000000ffff127224 */ /* 0x000fe400078e000e */
[----:B------:R-:W-:-:S07]  /*2770*/  IMAD.MOV.U32 R19, RZ, RZ, R15 ;  /* 0x000000ffff137224 */ /* 0x000fce00078e000f */
.L_x_12:
[----:B------:R-:W1:Y:S08]  /*2780*/  BREV R12, R12 ;  /* 0x0000000c000c7301 */ /* 0x000e700000000000 */
[----:B-1----:R-:W1:Y:S02]  /*2790*/  FLO.U32.SH R17, R12 ;  /* 0x0000000c00117300 */ /* 0x002e6400000e0400 */
[----:B-1----:R-:W1:Y:S02]  /*27a0*/  SHFL.IDX PT, R0, R0, R17, 0x1f ;  /* 0x00001f1100007589 */ /* 0x002e6400000e0000 */
[----:B-1----:R-:W-:-:S13]  /*27b0*/  R2UR UR4, R0 ;  /* 0x00000000000472ca */ /* 0x002fda00000e0000 */
[----:B------:R-:W-:-:S05]  /*27c0*/  VIADD R2, R34, UR4 ;  /* 0x0000000422027c36 */ /* 0x000fca0008000000 */
[----:B------:R-:W-:-:S13]  /*27d0*/  ISETP.GE.AND P1, PT, R2, R3, PT ;  /* 0x000000030200720c */ /* 0x000fda0003f26270 */
[----:B------:R-:W1:Y:S02]  /*27e0*/  @!P1 LDC.64 R14, c[0x0][0x918] ;  /* 0x00024600ff0e9b82 */ /* 0x000e640000000a00 */
[----:B-1----:R-:W-:-:S05]  /*27f0*/  @!P1 IMAD.WIDE R14, R2, 0xc, R14 ;  /* 0x0000000c020e9825 */ /* 0x002fca00078e020e */
[----:B-----5:R1:W5:Y:S04]  /*2800*/  @!P1 LDG.E R8, desc[UR38][R14.64] ;  /* 0x000000260e089981 */ /* 0x020368000c1e1900 */
[----:B------:R1:W5:Y:S01]  /*2810*/  @!P1 LDG.E R9, desc[UR38][R14.64+0x4] ;  /* 0x000004260e099981 */ /* 0x000362000c1e1900 */
[----:B------:R-:W-:-:S03]  /*2820*/  IADD3 R2, P1, P2, R18, R7, -R27 ;  /* 0x0000000712027210 */ /* 0x000fc60007a3e81b */
[----:B------:R-:W-:Y:S01]  /*2830*/  SHFL.IDX PT, R7, R29, R17, 0x1f ;  /* 0x00001f111d077589 */ /* 0x000fe200000e0000 */
[----:B------:R-:W-:-:S03]  /*2840*/  IADD3.X R18, R19, R6, ~R29, P1, P2 ;  /* 0x0000000613127210 */ /* 0x000fc60000fe4c1d */
[----:B------:R-:W2:Y:S04]  /*2850*/  SHFL.IDX PT, R2, R2, R17, 0x1f ;  /* 0x00001f1102027589 */ /* 0x000ea800000e0000 */
[----:B------:R-:W3:Y:S04]  /*2860*/  SHFL.IDX PT, R18, R18, R17, 0x1f ;  /* 0x00001f1112127589 */ /* 0x000ee800000e0000 */
[----:B------:R1:W4:Y:S04]  /*2870*/  SHFL.IDX PT, R6, R27, R17, 0x1f ;  /* 0x00001f111b067589 */ /* 0x00032800000e0000 */
[----:B------:R1:W1:Y:S04]  /*2880*/  SHFL.IDX PT, R5, R5, R17, 0x1f ;  /* 0x00001f1105057589 */ /* 0x00026800000e0000 */
[----:B------:R1:W1:Y:S01]  /*2890*/  SHFL.IDX PT, R4, R4, R17, 0x1f ;  /* 0x00001f1104047589 */ /* 0x00026200000e0000 */
[----:B--2---:R-:W-:-:S02]  /*28a0*/  R2UR UR5, R2 ;  /* 0x00000000020572ca */ /* 0x004fc400000e0000 */
[----:B---3--:R-:W-:-:S15]  /*28b0*/  R2UR UR6, R18 ;  /* 0x00000000120672ca */ /* 0x008fde00000e0000 */
.L_x_7:
[----:B------:R-:W-:Y:S01]  /*28c0*/  ISETP.LE.AND P1, PT, R3, UR4, PT ;  /* 0x0000000403007c0c */ /* 0x000fe2000bf23270 */
[----:B------:R-:W-:Y:S01]  /*28d0*/  IMAD.MOV.U32 R18, RZ, RZ, -0x1 ;  /* 0xffffffffff127424 */ /* 0x000fe200078e00ff */
[----:B-1----:R-:W-:-:S11]  /*28e0*/  MOV R17, 0xffffffff ;  /* 0xffffffff00117802 */ /* 0x002fd60000000f00 */
[----:B------:R-:W-:Y:S05]  /*28f0*/  @P1 BRA `(.L_x_6) ;  /* 0x0000000400041947 */ /* 0x000fea0003800000 */
[----:B------:R-:W-:Y:S01]  /*2900*/  UIADD3 UR14, UP2, -UR5, UR8, URZ ;  /* 0x00000008050e7290 */ /* 0x000fe2000ff5e13f */
[----:B------:R-:W1:Y:S01]  /*2910*/  S2UR UR17, SR_CTAID.Y ;  /* 0x00000000001179c3 */ /* 0x000e620000002600 */
[----:B------:R-:W-:Y:S01]  /*2920*/  ULDC UR16, c[0x0][0x8c0] ;  /* 0x0002300000107ab9 */ /* 0x000fe20000000800 */
[----:B------:R-:W-:Y:S01]  /*2930*/  ULDC UR20, c[0x0][0x8b0] ;  /* 0x00022c0000147ab9 */ /* 0x000fe20000000800 */
[----:B------:R-:W-:Y:S01]  /*2940*/  UIADD3.X UR11, ~UR6, UR7, URZ, UP2, !UPT ;  /* 0x00000007060b7290 */ /* 0x000fe200097fe53f */
[--C-:B------:R-:W-:Y:S01]  /*2950*/  SHF.R.U32.HI R23, RZ, UR20, R5.reuse ;  /* 0x00000014ff177c19 */ /* 0x100fe20008011605 */
[----:B------:R-:W-:Y:S01]  /*2960*/  ULDC UR19, c[0x0][0x904] ;  /* 0x0002410000137ab9 */ /* 0x000fe20000000800 */
[----:B------:R-:W-:Y:S01]  /*2970*/  ULDC UR12, c[0x0][0x8a8] ;  /* 0x00022a00000c7ab9 */ /* 0x000fe20000000800 */
[----:B------:R-:W-:Y:S01]  /*2980*/  USHF.R.U32.HI UR15, URZ, UR16, UR11 ;  /* 0x000000103f0f7299 */ /* 0x000fe2000801160b */
[----:B------:R-:W-:Y:S01]  /*2990*/  SHF.R.U64 R16, R4, UR20, R5 ;  /* 0x0000001404107c19 */ /* 0x000fe20008001205 */
[----:B------:R-:W-:-:S02]  /*29a0*/  USHF.R.U64 UR14, UR14, UR16, UR11 ;  /* 0x000000100e0e7299 */ /* 0x000fc4000800120b */
[----:B------:R-:W-:Y:S02]  /*29b0*/  USHF.R.U32.HI UR13, URZ, UR20, UR15 ;  /* 0x000000143f0d7299 */ /* 0x000fe4000801160f */
[----:B------:R-:W-:Y:S02]  /*29c0*/  UIADD3 UR12, UR12, -0x1, URZ ;  /* 0xffffffff0c0c7890 */ /* 0x000fe4000fffe03f */
[----:B------:R-:W-:Y:S02]  /*29d0*/  USHF.R.U32.HI UR21, URZ, UR19, UR13 ;  /* 0x000000133f157299 */ /* 0x000fe4000801160d */
[----:B------:R-:W-:Y:S02]  /*29e0*/  USHF.R.U64 UR15, UR14, UR20, UR15 ;  /* 0x000000140e0f7299 */ /* 0x000fe4000800120f */
[----:B------:R-:W-:Y:S02]  /*29f0*/  ULOP3.LUT UR14, UR14, UR12, URZ, 0xc0, !UPT ;  /* 0x0000000c0e0e7292 */ /* 0x000fe4000f8ec03f */
[----:B------:R-:W-:Y:S01]  /*2a00*/  LOP3.LUT R0, R23, UR21, RZ, 0xfc, !PT ;  /* 0x0000001517007c12 */ /* 0x000fe2000f8efcff */
[----:B------:R-:W-:-:S02]  /*2a10*/  USHF.R.U64 UR13, UR15, UR19, UR13 ;  /* 0x000000130f0d7299 */ /* 0x000fc4000800120d */
[----:B-1----:R-:W-:Y:S01]  /*2a20*/  USEL UR11, UR42, UR17, !UP3 ;  /* 0x000000112a0b7287 */ /* 0x002fe2000d800000 */
[----:B------:R-:W-:-:S13]  /*2a30*/  ISETP.NE.U32.AND P1, PT, R0, RZ, PT ;  /* 0x000000ff0000720c */ /* 0x000fda0003f25070 */
[----:B------:R-:W-:Y:S05]  /*2a40*/  @!P1 BRA `(.L_x_18) ;  /* 0x0000000000149947 */ /* 0x000fea0003800000 */
[----:B------:R-:W-:-:S07]  /*2a50*/  MOV R12, 0x2a70 ;  /* 0x00002a70000c7802 */ /* 0x000fce0000000f00 */
[----:B----45:R-:W-:Y:S05]  /*2a60*/  CALL.REL.NOINC `($__internal_0_$__cuda_sm20_div_u64) ;  /* 0x000000cc00f87944 */ /* 0x030fea0003c00000 */
[----:B------:R-:W-:-:S04]  /*2a70*/  IMAD.MOV R12, RZ, RZ, -R0 ;  /* 0x000000ffff0c7224 */ /* 0x000fc800078e0a00 */
[----:B------:R-:W-:Y:S01]  /*2a80*/  IMAD R12, R16, R12, UR13 ;  /* 0x0000000d100c7e24 */ /* 0x000fe2000f8e020c */
[----:B------:R-:W-:Y:S06]  /*2a90*/  BRA `(.L_x_19) ;  /* 0x0000000000507947 */ /* 0x000fec0003800000 */
.L_x_18:
[----:B------:R-:W1:Y:S01]  /*2aa0*/  I2F.U32.RP R0, R16 ;  /* 0x0000001000007306 */ /* 0x000e620000209000 */
[----:B------:R-:W-:-:S07]  /*2ab0*/  ISETP.NE.U32.AND P3, PT, R16, RZ, PT ;  /* 0x000000ff1000720c */ /* 0x000fce0003f65070 */
[----:B-1----:R-:W1:Y:S02]  /*2ac0*/  MUFU.RCP R0, R0 ;  /* 0x0000000000007308 */ /* 0x002e640000001000 */
[----:B-1----:R-:W-:-:S06]  /*2ad0*/  VIADD R2, R0, 0xffffffe ;  /* 0x0ffffffe00027836 */ /* 0x002fcc0000000000 */
[----:B------:R1:W2:Y:S02]  /*2ae0*/  F2I.FTZ.U32.TRUNC.NTZ R3, R2 ;  /* 0x0000000200037305 */ /* 0x0002a4000021f000 */
[----:B-1----:R-:W-:Y:S02]  /*2af0*/  IMAD.MOV.U32 R2, RZ, RZ, RZ ;  /* 0x000000ffff027224 */ /* 0x002fe400078e00ff */
[----:B--2---:R-:W-:-:S04]  /*2b00*/  IMAD.MOV R15, RZ, RZ, -R3 ;  /* 0x000000ffff0f7224 */ /* 0x004fc800078e0a03 */
[----:B------:R-:W-:-:S04]  /*2b10*/  IMAD R15, R15, R16, RZ ;  /* 0x000000100f0f7224 */ /* 0x000fc800078e02ff */
[----:B------:R-:W-:-:S06]  /*2b20*/  IMAD.HI.U32 R3, R3, R15, R2 ;  /* 0x0000000f03037227 */ /* 0x000fcc00078e0002 */
[----:B------:R-:W-:-:S04]  /*2b30*/  IMAD.HI.U32 R0, R3, UR13, RZ ;  /* 0x0000000d03007c27 */ /* 0x000fc8000f8e00ff */
[----:B------:R-:W-:-:S04]  /*2b40*/  IMAD.MOV R3, RZ, RZ, -R0 ;  /* 0x000000ffff037224 */ /* 0x000fc800078e0a00 */
[----:B------:R-:W-:-:S05]  /*2b50*/  IMAD R3, R16, R3, UR13 ;  /* 0x0000000d10037e24 */ /* 0x000fca000f8e0203 */
[----:B------:R-:W-:-:S13]  /*2b60*/  ISETP.GE.U32.AND P1, PT, R3, R16, PT ;  /* 0x000000100300720c */ /* 0x000fda0003f26070 */
[----:B------:R-:W-:Y:S02]  /*2b70*/  @P1 IMAD.IADD R3, R3, 0x1, -R16 ;  /* 0x0000000103031824 */ /* 0x000fe400078e0a10 */
[----:B------:R-:W-:-:S03]  /*2b80*/  @P1 VIADD R0, R0, 0x1 ;  /* 0x0000000100001836 */ /* 0x000fc60000000000 */
[----:B------:R-:W-:-:S13]  /*2b90*/  ISETP.GE.U32.AND P2, PT, R3, R16, PT ;  /* 0x000000100300720c */ /* 0x000fda0003f46070 */
[----:B------:R-:W-:Y:S01]  /*2ba0*/  @P2 VIADD R0, R0, 0x1 ;  /* 0x0000000100002836 */ /* 0x000fe20000000000 */
[----:B------:R-:W-:-:S05]  /*2bb0*/  @!P3 LOP3.LUT R0, RZ, R16, RZ, 0x33, !PT ;  /* 0x00000010ff00b212 */ /* 0x000fca00078e33ff */
[----:B------:R-:W-:-:S04]  /*2bc0*/  IMAD.MOV R12, RZ, RZ, -R0 ;  /* 0x000000ffff0c7224 */ /* 0x000fc800078e0a00 */
[----:B------:R-:W-:-:S07]  /*2bd0*/  IMAD R12, R16, R12, UR13 ;  /* 0x0000000d100c7e24 */ /* 0x000fce000f8e020c */
.L_x_19:
[----:B------:R-:W1:Y:S01]  /*2be0*/  LDC R15, c[0x0][0x8a8] ;  /* 0x00022a00ff0f7b82 */ /* 0x000e620000000800 */
[----:B------:R-:W-:Y:S01]  /*2bf0*/  ULDC UR13, c[0x0][0x904] ;  /* 0x00024100000d7ab9 */ /* 0x000fe20000000800 */
[----:B------:R-:W-:Y:S01]  /*2c00*/  UMOV UR12, 0xffffffff ;  /* 0xffffffff000c7882 */ /* 0x000fe20000000000 */
[----:B------:R-:W-:Y:S01]  /*2c10*/  PLOP3.LUT P1, PT, PT, PT, UP3, 0x80, 0x0 ;  /* 0x000000000000781c */ /* 0x000fe20003f2f038 */
[----:B------:R-:W-:-:S04]  /*2c20*/  USHF.L.U32 UR12, UR12, UR13, URZ ;  /* 0x0000000d0c0c7299 */ /* 0x000fc8000800063f */
[----:B------:R-:W2:Y:S02]  /*2c30*/  LDC R17, c[0x0][0x8b8] ;  /* 0x00022e00ff117b82 */ /* 0x000ea40000000800 */
[----:B------:R-:W-:Y:S01]  /*2c40*/  LOP3.LUT R2, RZ, UR12, RZ, 0x33, !PT ;  /* 0x0000000cff027c12 */ /* 0x000fe2000f8e33ff */
[----:B------:R-:W-:Y:S02]  /*2c50*/  UMOV UR12, 0x1 ;  /* 0x00000001000c7882 */ /* 0x000fe40000000000 */
[----:B------:R-:W-:Y:S01]  /*2c60*/  USHF.L.U32 UR12, UR12, UR13, URZ ;  /* 0x0000000d0c0c7299 */ /* 0x000fe2000800063f */
[----:B------:R-:W-:Y:S02]  /*2c70*/  LOP3.LUT R3, R2, UR15, RZ, 0xc0, !PT ;  /* 0x0000000f02037c12 */ /* 0x000fe4000f8ec0ff */
[----:B------:R-:W-:Y:S02]  /*2c80*/  @P1 IMAD.U32 R18, RZ, RZ, UR4 ;  /* 0x00000004ff121e24 */ /* 0x000fe4000f8e00ff */
[----:B------:R-:W-:-:S02]  /*2c90*/  @!P1 IMAD.U32 R18, RZ, RZ, UR4 ;  /* 0x00000004ff129e24 */ /* 0x000fc4000f8e00ff */
[----:B------:R-:W-:Y:S02]  /*2ca0*/  IMAD R0, R0, UR12, R3 ;  /* 0x0000000c00007c24 */ /* 0x000fe4000f8e0203 */
[----:B-1----:R-:W-:-:S05]  /*2cb0*/  IMAD R12, R12, R15, UR14 ;  /* 0x0000000e0c0c7e24 */ /* 0x002fca000f8e020f */
[----:B------:R-:W-:Y:S01]  /*2cc0*/  @P1 MOV R16, R12 ;  /* 0x0000000c00101202 */ /* 0x000fe20000000f00 */
[----:B--2---:R-:W-:Y:S01]  /*2cd0*/  IMAD R17, R0, R17, UR11 ;  /* 0x0000000b00117e24 */ /* 0x004fe2000f8e0211 */
[----:B------:R-:W-:-:S03]  /*2ce0*/  UMOV UR11, 0x1 ;  /* 0x00000001000b7882 */ /* 0x000fc60000000000 */
[----:B------:R-:W-:Y:S02]  /*2cf0*/  @!P1 IMAD.MOV.U32 R16, RZ, RZ, R17 ;  /* 0x000000ffff109224 */ /* 0x000fe400078e0011 */
[----:B------:R-:W-:-:S07]  /*2d00*/  @!P1 IMAD.MOV.U32 R17, RZ, RZ, R12 ;  /* 0x000000ffff119224 */ /* 0x000fce00078e000c */
.L_x_6:
[----:B------:R-:W-:-:S13]  /*2d10*/  ISETP.NE.AND P1, PT, RZ, UR11, PT ;  /* 0x0000000bff007c0c */ /* 0x000fda000bf25270 */
[----:B------:R-:W-:Y:S05]  /*2d20*/  @!P1 EXIT ;  /* 0x000000000000994d */ /* 0x000fea0003800000 */
[----:B------:R-:W1:Y:S02]  /*2d30*/  LDC.64 R24, c[0x0][0x290] ;  /* 0x0000a400ff187b82 */ /* 0x000e640000000a00 */
[----:B-1----:R-:W-:-:S05]  /*2d40*/  IMAD.WIDE R14, R18, 0xc, R24 ;  /* 0x0000000c120e7825 */ /* 0x002fca00078e0218 */
[----:B------:R1:W5:Y:S01]  /*2d50*/  LDG.E R19, desc[UR38][R14.64+0x8] ;  /* 0x000008260e137981 */ /* 0x000362000c1e1900 */
[----:B------:R-:W-:Y:S01]  /*2d60*/  UISETP.NE.AND UP2, UPT, UR18, 0x2, UPT ;  /* 0x000000021200788c */ /* 0x000fe2000bf45270 */
[----:B------:R-:W2:Y:S01]  /*2d70*/  S2UR UR58, SR_CgaCtaId ;  /* 0x00000000003a79c3 */ /* 0x000ea20000008800 */
[----:B------:R-:W-:Y:S01]  /*2d80*/  UMOV UR40, URZ ;  /* 0x0000003f00287c82 */ /* 0x000fe20008000000 */
[----:B------:R-:W-:Y:S01]  /*2d90*/  UMOV UR41, URZ ;  /* 0x0000003f00297c82 */ /* 0x000fe20008000000 */
[--C-:B------:R-:W-:Y:S01]  /*2da0*/  SHF.R.S32.HI R23, RZ, 0x1f, R18.reuse ;  /* 0x0000001fff177819 */ /* 0x100fe20000011412 */
[----:B------:R-:W-:Y:S01]  /*2db0*/  IMAD.MOV.U32 R2, RZ, RZ, RZ ;  /* 0x000000ffff027224 */ /* 0x000fe200078e00ff */
[----:B------:R-:W-:Y:S01]  /*2dc0*/  PLOP3.LUT P1, PT, PT, PT, UP2, 0x80, 0x0 ;  /* 0x000000000000781c */ /* 0x000fe20003f2f028 */
[----:B------:R-:W-:-:S12]  /*2dd0*/  IMAD.MOV.U32 R22, RZ, RZ, R18 ;  /* 0x000000ffff167224 */ /* 0x000fd800078e0012 */
[----:B-1----:R-:W-:Y:S05]  /*2de0*/  @P1 BRA `(.L_x_20) ;  /* 0x0000000000a01947 */ /* 0x002fea0003800000 */
[----:B-----5:R-:W-:Y:S01]  /*2df0*/  R2UR UR11, R19 ;  /* 0x00000000130b72ca */ /* 0x020fe200000e0000 */
[----:B------:R-:W-:-:S04]  /*2e00*/  ULOP3.LUT UR13, UR59, 0x1, URZ, 0xfc, !UPT ;  /* 0x000000013b0d7892 */ /* 0x000fc8000f8efc3f */
[----:B------:R-:W-:-:S06]  /*2e10*/  UISETP.NE.AND UP2, UPT, UR13, 0x3, UPT ;  /* 0x000000030d00788c */ /* 0x000fcc000bf45270 */
[----:B------:R-:W-:Y:S02]  /*2e20*/  PLOP3.LUT P2, PT, PT, PT, UP2, 0x80, 0x0 ;  /* 0x000000000000781c */ /* 0x000fe40003f4f028 */
[----:B------:R-:W-:-:S04]  /*2e30*/  UIADD3 UR11, UR11, 0x3f, URZ ;  /* 0x0000003f0b0b7890 */ /* 0x000fc8000fffe03f */
[----:B------:R-:W-:-:S04]  /*2e40*/  USHF.R.S32.HI UR12, URZ, 0x1f, UR11 ;  /* 0x0000001f3f0c7899 */ /* 0x000fc8000801140b */
[----:B------:R-:W-:-:S04]  /*2e50*/  ULEA.HI UR12, UR12, UR11, URZ, 0x6 ;  /* 0x0000000b0c0c7291 */ /* 0x000fc8000f8f303f */
[----:B------:R-:W-:Y:S01]  /*2e60*/  USHF.R.S32.HI UR40, URZ, 0x6, UR12 ;  /* 0x000000063f287899 */ /* 0x000fe2000801140c */
[----:B------:R-:W-:Y:S11]  /*2e70*/  @!P2 BRA `(.L_x_21) ;  /* 0x000000000004a947 */ /* 0x000ff60003800000 */
[----:B--2---:R-:W-:Y:S01]  /*2e80*/  BPT.TRAP 0x1 ;  /* 0x000000040000795c */ /* 0x004fe20000300000 */
.L_x_21:
[----:B------:R-:W-:Y:S01]  /*2e90*/  UMOV UR11, 0x400 ;  /* 0x00000400000b7882 */ /* 0x000fe20000000000 */
[----:B------:R-:W-:Y:S01]  /*2ea0*/  SHF.L.U32 R0, RZ, 0x1f, RZ ;  /* 0x0000001fff007819 */ /* 0x000fe200000006ff */
[----:B--2---:R-:W-:-:S09]  /*2eb0*/  ULEA UR11, UR58, UR11, 0x18 ;  /* 0x0000000b3a0b7291 */ /* 0x004fd2000f8ec03f */
[----:B------:R-:W1:Y:S02]  /*2ec0*/  SYNCS.PHASECHK.TRANS64.TRYWAIT P1, [UR11+0x38400], R0 ;  /* 0x03840000ff0075a7 */ /* 0x000e64000802014b */
[----:B-1----:R-:W-:Y:S05]  /*2ed0*/  @!P1 BRA `(.L_x_22) ;  /* 0x000000b400d49947 */ /* 0x002fea0003800000 */
.L_x_280:
[----:B------:R-:W2:Y:S01]  /*2ee0*/  LDS.128 R16, [UR11+0x385c0] ;  /* 0x0385c00bff107984 */ /* 0x000ea20008000c00 */
[----:B------:R-:W-:Y:S01]  /*2ef0*/  @!PT LDS RZ, [RZ] ;  /* 0x00000000fffff984 */ /* 0x000fe20000000800 */
[----:B------:R-:W-:Y:S01]  /*2f00*/  @!PT LDS RZ, [RZ] ;  /* 0x00000000fffff984 */ /* 0x000fe20000000800 */
[----:B------:R-:W-:Y:S01]  /*2f10*/  @!PT LDS RZ, [RZ] ;  /* 0x00000000fffff984 */ /* 0x000fe20000000800 */
[----:B------:R-:W-:Y:S01]  /*2f20*/  @!PT LDS RZ, [RZ] ;  /* 0x00000000fffff984 */ /* 0x000fe20000000800 */
[----:B------:R3:W-:Y:S06]  /*2f30*/  MEMBAR.ALL.CTA ;  /* 0x0000000000007992 */ /* 0x0007ec0000008000 */
[----:B---3--:R-:W3:Y:S01]  /*2f40*/  FENCE.VIEW.ASYNC.S ;  /* 0x00000000000073c6 */ /* 0x008ee20000000000 */
[----:B------:R-:W-:Y:S05]  /*2f50*/  @!P2 BRA `(.L_x_23) ;  /* 0x000000000004a947 */ /* 0x000fea0003800000 */
[----:B------:R-:W-:Y:S01]  /*2f60*/  BPT.TRAP 0x1 ;  /* 0x000000040000795c */ /* 0x000fe20000300000 */
.L_x_23:
[----:B------:R-:W-:Y:S01]  /*2f70*/  UIADD3 UR11, UR11, 0x38440, URZ ;  /* 0x000384400b0b7890 */ /* 0x000fe2000fffe03f */
[----:B--2---:R-:W-:-:S03]  /*2f80*/  ISETP.NE.AND P1, PT, R19, RZ, PT ;  /* 0x000000ff1300720c */ /* 0x004fc60003f25270 */
[----:B------:R-:W-:-:S09]  /*2f90*/  UPRMT UR11, UR58, 0x654, UR11 ;  /* 0x000006543a0b7896 */ /* 0x000fd2000800000b */
[----:B---3--:R-:W-:Y:S01]  /*2fa0*/  SYNCS.ARRIVE.TRANS64.RED.A1T0 RZ, [UR11], RZ ;  /* 0x000000ffffff79a7 */ /* 0x008fe2000810040b */
[----:B------:R-:W-:Y:S05]  /*2fb0*/  @!P1 EXIT ;  /* 0x000000000000994d */ /* 0x000fea0003800000 */
[----:B------:R-:W-:-:S05]  /*2fc0*/  IMAD.WIDE R14, R18, 0xc, R24 ;  /* 0x0000000c120e7825 */ /* 0x000fca00078e0218 */
[----:B------:R3:W5:Y:S01]  /*2fd0*/  LDG.E R19, desc[UR38][R14.64+0x8] ;  /* 0x000008260e137981 */ /* 0x000762000c1e1900 */
[----:B------:R-:W-:Y:S01]  /*2fe0*/  UISETP.GE.U32.AND UP2, UPT, UR40, 0xd, UPT ;  /* 0x0000000d2800788c */ /* 0x000fe2000bf46070 */
[--C-:B------:R-:W-:Y:S01]  /*2ff0*/  SHF.R.S32.HI R23, RZ, 0x1f, R18.reuse ;  /* 0x0000001fff177819 */ /* 0x100fe20000011412 */
[----:B------:R-:W-:Y:S01]  /*3000*/  UIMAD.WIDE.U32 UR12, UR40, 0x4ec4ec4f, URZ ;  /* 0x4ec4ec4f280c78a5 */ /* 0x000fe2000f8e003f */
[----:B------:R-:W-:Y:S01]  /*3010*/  IMAD.MOV.U32 R2, RZ, RZ, 0x1 ;  /* 0x00000001ff027424 */ /* 0x000fe200078e00ff */
[----:B------:R-:W-:Y:S01]  /*3020*/  UMOV UR41, URZ ;  /* 0x0000003f00297c82 */ /* 0x000fe20008000000 */
[----:B------:R-:W-:Y:S01]  /*3030*/  IMAD.MOV.U32 R22, RZ, RZ, R18 ;  /* 0x000000ffff167224 */ /* 0x000fe200078e0012 */
[----:B------:R-:W-:-:S04]  /*3040*/  USHF.R.U32.HI UR12, URZ, 0x2, UR13 ;  /* 0x000000023f0c7899 */ /* 0x000fc8000801160d */
[----:B------:R-:W-:Y:S02]  /*3050*/  UIMAD UR40, UR12, -0xd, UR40 ;  /* 0xfffffff30c2878a4 */ /* 0x000fe4000f8e0228 */
[----:B---3--:R-:W-:-:S12]  /*3060*/  @UP2 ULOP3.LUT UR41, UR12, 0x1, URZ, 0xc0, !UPT ;  /* 0x000000010c292892 */ /* 0x008fd8000f8ec03f */
.L_x_20:
[----:B------:R-:W-:-:S04]  /*3070*/  IMAD.WIDE.U32 R14, R22, 0xc, R24 ;  /* 0x0000000c160e7825 */ /* 0x000fc800078e0018 */
[----:B-1----:R-:W-:-:S04]  /*3080*/  IMAD R3, R23, 0xc, RZ ;  /* 0x0000000c17037824 */ /* 0x002fc800078e02ff */
[----:B------:R-:W-:-:S05]  /*3090*/  IMAD.IADD R15, R15, 0x1, R3 ;  /* 0x000000010f0f7824 */ /* 0x000fca00078e0203 */
[----:B------:R1:W5:Y:S04]  /*30a0*/  LDG.E R3, desc[UR38][R14.64+0x4] ;  /* 0x000004260e037981 */ /* 0x000368000c1e1900 */
[----:B------:R1:W5:Y:S01]  /*30b0*/  LDG.E R0, desc[UR38][R14.64] ;  /* 0x000000260e007981 */ /* 0x000362000c1e1900 */
[----:B------:R-:W-:-:S13]  /*30c0*/  PLOP3.LUT P1, PT, PT, PT, UP1, 0x80, 0x0 ;  /* 0x000000000000781c */ /* 0x000fda0003f2f018 */
[----:B-1----:R-:W-:Y:S05]  /*30d0*/  @!P1 BRA `(.L_x_24) ;  /* 0x0000005400789947 */ /* 0x002fea0003800000 */
[----:B------:R-:W-:-:S06]  /*30e0*/  UISETP.GT.U32.AND UP0, UPT, UR29, 0x1, UPT ;  /* 0x000000011d00788c */ /* 0x000fcc000bf04070 */
[----:B------:R-:W-:-:S13]  /*30f0*/  PLOP3.LUT P0, PT, PT, PT, UP0, 0x80, 0x0 ;  /* 0x000000000000781c */ /* 0x000fda0003f0f008 */
[----:B--2---:R-:W-:Y:S05]  /*3100*/  @P0 EXIT ;  /* 0x000000000000094d */ /* 0x004fea0003800000 */
.L_x_25:
[----:B------:R-:W-:-:S08]  /*3110*/  NOP ;  /* 0x0000000000007918 */ /* 0x000fd00000000000 */
[----:B------:R-:W1:Y:S02]  /*3120*/  USETMAXREG.TRY_ALLOC.CTAPOOL UP0, 0xe8 ;  /* 0x000000e8000079c8 */ /* 0x000e640008000600 */
[----:B-1----:R-:W-:-:S13]  /*3130*/  PLOP3.LUT P0, PT, PT, PT, UP0, 0x80, 0x0 ;  /* 0x000000000000781c */ /* 0x002fda0003f0f008 */
[----:B------:R-:W-:Y:S05]  /*3140*/  @!P0 BRA `(.L_x_25) ;  /* 0xfffffffc00f08947 */ /* 0x000fea000383ffff */
[----:B------:R-:W1:Y:S01]  /*3150*/  SHFL.IDX PT, R13, R13, RZ, 0x1f ;  /* 0x00001fff0d0d7589 */ /* 0x000e6200000e0000 */
[----:B------:R-:W2:Y:S01]  /*3160*/  S2UR UR4, SR_CTAID.Y ;  /* 0x00000000000479c3 */ /* 0x000ea20000002600 */
[----:B------:R-:W-:Y:S01]  /*3170*/  UMOV UR36, URZ ;  /* 0x0000003f00247c82 */ /* 0x000fe20008000000 */
[----:B------:R-:W-:Y:S01]  /*3180*/  UMOV UR37, URZ ;  /* 0x0000003f00257c82 */ /* 0x000fe20008000000 */
[----:B-1----:R-:W-:Y:S01]  /*3190*/  LOP3.LUT P0, RZ, R13, 0x3, RZ, 0xc0, !PT ;  /* 0x000000030dff7812 */ /* 0x002fe2000780c0ff */
[----:B--2---:R-:W-:-:S12]  /*31a0*/  UIMAD UR4, UR4, UR60, UR42 ;  /* 0x0000003c040472a4 */ /* 0x004fd8000f8e022a */
[----:B------:R-:W-:Y:S05]  /*31b0*/  @P0 BRA `(.L_x_26) ;  /* 0x0000000000a40947 */ /* 0x000fea0003800000 */
[----:B------:R-:W-:Y:S01]  /*31c0*/  ELECT P0, URZ, PT ;  /* 0x00000000003f782f */ /* 0x000fe20003800000 */
[----:B------:R-:W-:-:S12]  /*31d0*/  BSSY B0, `(.L_x_27) ;  /* 0x0000020000007945 */ /* 0x000fd80003800000 */
[----:B------:R-:W-:Y:S05]  /*31e0*/  @!P0 BRA `(.L_x_28) ;  /* 0x0000000000788947 */ /* 0x000fea0003800000 */
[----:B------:R-:W1:Y:S01]  /*31f0*/  S2UR UR6, SR_CgaCtaId ;  /* 0x00000000000679c3 */ /* 0x000e620000008800 */
[----:B------:R-:W-:Y:S01]  /*3200*/  UISETP.NE.AND UP0, UPT, UR18, 0x1, UPT ;  /* 0x000000011200788c */ /* 0x000fe2000bf05270 */
[----:B------:R-:W-:-:S06]  /*3210*/  UMOV UR5, 0x400 ;  /* 0x0000040000057882 */ /* 0x000fcc0000000000 */
[----:B------:R-:W2:Y:S08]  /*3220*/  LDC.64 R4, c[0x0][0x700] ;  /* 0x0001c000ff047b82 */ /* 0x000eb00000000a00 */
[----:B----4-:R-:W2:Y:S08]  /*3230*/  LDC.64 R6, c[0x0][0x708] ;  /* 0x0001c200ff067b82 */ /* 0x010eb00000000a00 */
[----:B-----5:R-:W3:Y:S01]  /*3240*/  LDC.64 R8, c[0x0][0x710] ;  /* 0x0001c400ff087b82 */ /* 0x020ee20000000a00 */
[----:B-1----:R-:W-:-:S04]  /*3250*/  ULEA UR5, UR6, UR5, 0x18 ;  /* 0x0000000506057291 */ /* 0x002fc8000f8ec03f */
[----:B------:R-:W-:Y:S02]  /*3260*/  UIADD3 UR6, UR5, 0x80, URZ ;  /* 0x0000008005067890 */ /* 0x000fe4000fffe03f */
[----:B------:R-:W-:Y:S01]  /*3270*/  @!UP0 UIADD3 UR6, UR5, URZ, URZ ;  /* 0x0000003f05068290 */ /* 0x000fe2000fffe03f */
[----:B------:R-:W3:Y:S08]  /*3280*/  LDC.64 R10, c[0x0][0x718] ;  /* 0x0001c600ff0a7b82 */ /* 0x000ef00000000a00 */
[----:B------:R-:W1:Y:S01]  /*3290*/  LDC.64 R12, c[0x0][0x720] ;  /* 0x0001c800ff0c7b82 */ /* 0x000e620000000a00 */
[----:B--2---:R2:W-:Y:S07]  /*32a0*/  STS.128 [UR6+0x38800], R4 ;  /* 0x03880004ff007988 */ /* 0x0045ee0008000c06 */
[----:B------:R-:W1:Y:S08]  /*32b0*/  LDC.64 R14, c[0x0][0x728] ;  /* 0x0001ca00ff0e7b82 */ /* 0x000e700000000a00 */
[----:B------:R-:W4:Y:S01]  /*32c0*/  LDC.64 R20, c[0x0][0x730] ;  /* 0x0001cc00ff147b82 */ /* 0x000f220000000a00 */
[----:B---3--:R2:W-:Y:S07]  /*32d0*/  STS.128 [UR6+0x38810], R8 ;  /* 0x03881008ff007988 */ /* 0x0085ee0008000c06 */
[----:B------:R-:W4:Y:S08]  /*32e0*/  LDC.64 R22, c[0x0][0x738] ;  /* 0x0001ce00ff167b82 */ /* 0x000f300000000a00 */
[----:B------:R-:W3:Y:S01]  /*32f0*/  LDC.64 R24, c[0x0][0x740] ;  /* 0x0001d000ff187b82 */ /* 0x000ee20000000a00 */
[----:B-1----:R2:W-:Y:S07]  /*3300*/  STS.128 [UR6+0x38820], R12 ;  /* 0x0388200cff007988 */ /* 0x0025ee0008000c06 */
[----:B------:R-:W3:Y:S08]  /*3310*/  LDC.64 R26, c[0x0][0x748] ;  /* 0x0001d200ff1a7b82 */ /* 0x000ef00000000a00 */
[----:B------:R-:W1:Y:S01]  /*3320*/  LDC.64 R28, c[0x0][0x750] ;  /* 0x0001d400ff1c7b82 */ /* 0x000e620000000a00 */
[----:B----4-:R2:W-:Y:S07]  /*3330*/  STS.128 [UR6+0x38830], R20 ;  /* 0x03883014ff007988 */ /* 0x0105ee0008000c06 */
[----:B------:R-:W1:Y:S08]  /*3340*/  LDC.64 R30, c[0x0][0x758] ;  /* 0x0001d600ff1e7b82 */ /* 0x000e700000000a00 */
[----:B------:R-:W4:Y:S01]  /*3350*/  LDC.64 R36, c[0x0][0x760] ;  /* 0x0001d800ff247b82 */ /* 0x000f220000000a00 */
[----:B---3--:R2:W-:Y:S07]  /*3360*/  STS.128 [UR6+0x38840], R24 ;  /* 0x03884018ff007988 */ /* 0x0085ee0008000c06 */
[----:B------:R-:W4:Y:S08]  /*3370*/  LDC.64 R38, c[0x0][0x768] ;  /* 0x0001da00ff267b82 */ /* 0x000f300000000a00 */
[----:B------:R-:W3:Y:S01]  /*3380*/  LDC.64 R40, c[0x0][0x770] ;  /* 0x0001dc00ff287b82 */ /* 0x000ee20000000a00 */
[----:B-1----:R2:W-:Y:S07]  /*3390*/  STS.128 [UR6+0x38850], R28 ;  /* 0x0388501cff007988 */ /* 0x0025ee0008000c06 */
[----:B------:R-:W3:Y:S01]  /*33a0*/  LDC.64 R42, c[0x0][0x778] ;  /* 0x0001de00ff2a7b82 */ /* 0x000ee20000000a00 */
[----:B----4-:R2:W-:Y:S04]  /*33b0*/  STS.128 [UR6+0x38860], R36 ;  /* 0x03886024ff007988 */ /* 0x0105e80008000c06 */
[----:B---3--:R2:W-:Y:S02]  /*33c0*/  STS.128 [UR6+0x38870], R40 ;  /* 0x03887028ff007988 */ /* 0x0085e40008000c06 */
.L_x_28:
[----:B------:R-:W-:Y:S05]  /*33d0*/  BSYNC B0 ;  /* 0x0000000000007941 */ /* 0x000fea0003800000 */
.L_x_27:
[----:B------:R-:W-:Y:S01]  /*33e0*/  UISETP.NE.AND UP0, UPT, UR18, 0x1, UPT ;  /* 0x000000011200788c */ /* 0x000fe2000bf05270 */
[----:B------:R-:W-:Y:S01]  /*33f0*/  NOP ;  /* 0x0000000000007918 */ /* 0x000fe20000000000 */
[----:B------:R-:W-:Y:S01]  /*3400*/  ULDC UR5, c[0x0][0x884] ;  /* 0x0002210000057ab9 */ /* 0x000fe20000000800 */
[----:B------:R-:W-:Y:S01]  /*3410*/  ULDC.64 UR36, c[0x0][0x800] ;  /* 0x0002000000247ab9 */ /* 0x000fe20000000a00 */
[----:B------:R-:W-:-:S04]  /*3420*/  USEL UR5, UR5, URZ, UP0 ;  /* 0x0000003f05057287 */ /* 0x000fc80008000000 */
[----:B------:R-:W-:-:S04]  /*3430*/  UIADD3 UR5, UR4, UR5, URZ ;  /* 0x0000000504057290 */ /* 0x000fc8000fffe03f */
[----:B------:R-:W-:-:S12]  /*3440*/  UIMAD.WIDE UR36, UR5, 0x80, UR36 ;  /* 0x00000080052478a5 */ /* 0x000fd8000f8e0224 */
.L_x_26:
[----:B------:R-:W-:-:S13]  /*3450*/  ISETP.NE.AND P0, PT, RZ, UR43, PT ;  /* 0x0000002bff007c0c */ /* 0x000fda000bf05270 */
[----:B------:R-:W-:Y:S05]  /*3460*/  @P0 BRA `(.L_x_29) ;  /* 0x00000004000c0947 */ /* 0x000fea0003800000 */
[----:B------:R-:W-:Y:S01]  /*3470*/  ELECT P0, URZ, PT ;  /* 0x00000000003f782f */ /* 0x000fe20003800000 */
[----:B------:R-:W-:-:S12]  /*3480*/  BSSY B0, `(.L_x_30) ;  /* 0x000002c000007945 */ /* 0x000fd80003800000 */
[----:B------:R-:W-:Y:S05]  /*3490*/  @!P0 BRA `(.L_x_31) ;  /* 0x0000000000a88947 */ /* 0x000fea0003800000 */
[----:B--2-4-:R-:W1:Y:S08]  /*34a0*/  LDC.64 R6, c[0x0][0x820] ;  /* 0x00020800ff067b82 */ /* 0x014e700000000a00 */
[----:B------:R-:W2:Y:S01]  /*34b0*/  LDC.64 R4, c[0x0][0x818] ;  /* 0x00020600ff047b82 */ /* 0x000ea20000000a00 */
[----:B-1----:R-:W-:-:S06]  /*34c0*/  IMAD.WIDE R6, R18, 0x8, R6 ;  /* 0x0000000812067825 */ /* 0x002fcc00078e0206 */
[----:B------:R-:W3:Y:S01]  /*34d0*/  LDG.E.64 R6, desc[UR38][R6.64] ;  /* 0x0000002606067981 */ /* 0x000ee2000c1e1b00 */
[----:B--2---:R-:W-:-:S06]  /*34e0*/  IMAD.WIDE R4, R18, 0x8, R4 ;  /* 0x0000000812047825 */ /* 0x004fcc00078e0204 */
[----:B------:R-:W2:Y:S01]  /*34f0*/  LDG.E.64 R4, desc[UR38][R4.64] ;  /* 0x0000002604047981 */ /* 0x000ea2000c1e1b00 */
[----:B------:R-:W1:Y:S01]  /*3500*/  S2UR UR5, SR_CgaCtaId ;  /* 0x00000000000579c3 */ /* 0x000e620000008800 */
[----:B------:R-:W-:Y:S01]  /*3510*/  UISETP.NE.AND UP0, UPT, UR18, 0x1, UPT ;  /* 0x000000011200788c */ /* 0x000fe2000bf05270 */
[----:B------:R-:W-:Y:S01]  /*3520*/  CS2R R10, SRZ ;  /* 0x00000000000a7805 */ /* 0x000fe2000001ff00 */
[----:B------:R-:W-:Y:S02]  /*3530*/  UMOV UR4, 0x400 ;  /* 0x0000040000047882 */ /* 0x000fe40000000000 */
[----:B-1----:R-:W-:-:S04]  /*3540*/  ULEA UR4, UR5, UR4, 0x18 ;  /* 0x0000000405047291 */ /* 0x002fc8000f8ec03f */
[----:B------:R-:W-:-:S03]  /*3550*/  UIADD3 UR5, UR4, 0x80, URZ ;  /* 0x0000008004057890 */ /* 0x000fc6000fffe03f */
[----:B------:R-:W-:-:S04]  /*3560*/  @!UP0 UIADD3 UR5, UR4, URZ, URZ ;  /* 0x0000003f04058290 */ /* 0x000fc8000fffe03f */
[----:B------:R-:W-:-:S05]  /*3570*/  UIADD3 UR4, UR5, 0x38800, URZ ;  /* 0x0003880005047890 */ /* 0x000fca000fffe03f */
[----:B-----5:R-:W1:Y:S01]  /*3580*/  LDS R8, [UR5+0x3881c] ;  /* 0x03881c05ff087984 */ /* 0x020e620008000800 */
[----:B------:R-:W-:-:S03]  /*3590*/  IMAD.U32 R14, RZ, RZ, UR4 ;  /* 0x00000004ff0e7e24 */ /* 0x000fc6000f8e00ff */
[----:B------:R-:W-:Y:S02]  /*35a0*/  STS [UR5+0x38830], RZ ;  /* 0x038830ffff007988 */ /* 0x000fe40008000805 */
[----:B------:R-:W-:-:S05]  /*35b0*/  SHF.R.U64 R14, R14, 0x4, RZ ;  /* 0x000000040e0e7819 */ /* 0x000fca00000012ff */
[----:B------:R-:W-:Y:S04]  /*35c0*/  STS [UR5+0x38810], R14 ;  /* 0x0388100eff007988 */ /* 0x000fe80008000805 */
[----:B------:R-:W-:Y:S01]  /*35d0*/  STS [UR5+0x38814], R14 ;  /* 0x0388140eff007988 */ /* 0x000fe20008000805 */
[C---:B---3--:R-:W-:Y:S01]  /*35e0*/  SHF.L.U64.HI R13, R6.reuse, 0x1, R7 ;  /* 0x00000001060d7819 */ /* 0x048fe20000010207 */
[----:B------:R-:W-:-:S03]  /*35f0*/  IMAD.SHL.U32 R6, R6, 0x2, RZ ;  /* 0x0000000206067824 */ /* 0x000fc600078e00ff */
[----:B------:R-:W-:-:S04]  /*3600*/  LOP3.LUT R13, R13, 0x1fffffff, RZ, 0xc0, !PT ;  /* 0x1fffffff0d0d7812 */ /* 0x000fc800078ec0ff */
[----:B------:R-:W-:Y:S01]  /*3610*/  SHF.R.U32.HI R7, RZ, 0x4, R13 ;  /* 0x00000004ff077819 */ /* 0x000fe2000001160d */
[----:B--2---:R-:W-:Y:S03]  /*3620*/  STS.64 [UR5+0x38800], R4 ;  /* 0x03880004ff007988 */ /* 0x004fe60008000a05 */
[----:B-1----:R-:W-:-:S05]  /*3630*/  LOP3.LUT R8, R8, 0xf, R7, 0xb8, !PT ;  /* 0x0000000f08087812 */ /* 0x002fca00078eb807 */
[----:B------:R1:W-:Y:S04]  /*3640*/  STS [UR5+0x3881c], R8 ;  /* 0x03881c08ff007988 */ /* 0x0003e80008000805 */
[----:B------:R-:W2:Y:S01]  /*3650*/  LDS R7, [UR5+0x3881c] ;  /* 0x03881c05ff077984 */ /* 0x000ea20008000800 */
[----:B-1----:R-:W-:Y:S01]  /*3660*/  VIADD R8, R0, 0xffffffff ;  /* 0xffffffff00087836 */ /* 0x002fe20000000000 */
[----:B------:R-:W-:-:S04]  /*3670*/  LOP3.LUT R0, R6, 0xfffffffe, RZ, 0xc0, !PT ;  /* 0xfffffffe06007812 */ /* 0x000fc800078ec0ff */
[----:B------:R-:W-:-:S05]  /*3680*/  SHF.R.U64 R0, R0, 0x4, R13 ;  /* 0x0000000400007819 */ /* 0x000fca000000120d */
[----:B------:R-:W-:Y:S01]  /*3690*/  STS [UR5+0x3880c], R0 ;  /* 0x03880c00ff007988 */ /* 0x000fe20008000805 */
[----:B--2---:R-:W-:-:S05]  /*36a0*/  LOP3.LUT R7, R7, 0xf0, RZ, 0xb8, !PT ;  /* 0x000000f007077812 */ /* 0x004fca00078eb8ff */
[----:B------:R-:W-:Y:S04]  /*36b0*/  STS [UR5+0x3881c], R7 ;  /* 0x03881c07ff007988 */ /* 0x000fe80008000805 */
[----:B------:R-:W1:Y:S02]  /*36c0*/  LDS R9, [UR5+0x3881c] ;  /* 0x03881c05ff097984 */ /* 0x000e640008000800 */
[----:B-1----:R-:W-:Y:S02]  /*36d0*/  LOP3.LUT R15, R9, 0xf00, RZ, 0xb8, !PT ;  /* 0x00000f00090f7812 */ /* 0x002fe400078eb8ff */
[----:B------:R-:W-:-:S03]  /*36e0*/  IADD3 R9, R3, -0x1, RZ ;  /* 0xffffffff03097810 */ /* 0x000fc60007ffe0ff */
[----:B------:R-:W-:Y:S04]  /*36f0*/  STS.64 [UR5+0x38818], R14 ;  /* 0x0388180eff007988 */ /* 0x000fe80008000a05 */
[----:B------:R-:W1:Y:S04]  /*3700*/  LDS R12, [UR5+0x3881c] ;  /* 0x03881c05ff0c7984 */ /* 0x000e680008000800 */
[----:B------:R3:W-:Y:S01]  /*3710*/  STS.128 [UR5+0x38820], R8 ;  /* 0x03882008ff007988 */ /* 0x0007e20008000c05 */
[----:B-1----:R-:W-:-:S05]  /*3720*/  LOP3.LUT R12, R12, 0xf000, RZ, 0xb8, !PT ;  /* 0x0000f0000c0c7812 */ /* 0x002fca00078eb8ff */
[----:B------:R3:W-:Y:S02]  /*3730*/  STS [UR5+0x3881c], R12 ;  /* 0x03881c0cff007988 */ /* 0x0007e40008000805 */
.L_x_31:
[----:B------:R-:W-:Y:S05]  /*3740*/  BSYNC B0 ;  /* 0x0000000000007941 */ /* 0x000fea0003800000 */
.L_x_30:
[----:B------:R-:W-:Y:S01]  /*3750*/  ELECT P0, URZ, PT ;  /* 0x00000000003f782f */ /* 0x000fe20003800000 */
[----:B------:R-:W-:Y:S01]  /*3760*/  NOP ;  /* 0x0000000000007918 */ /* 0x000fe20000000000 */
[----:B------:R-:W-:Y:S11]  /*3770*/  BSSY B0, `(.L_x_32) ;  /* 0x0000004000007945 */ /* 0x000ff60003800000 */
[----:B------:R-:W-:Y:S05]  /*3780*/  @!P0 BRA `(.L_x_33) ;  /* 0x0000000000088947 */ /* 0x000fea0003800000 */
[----:B------:R0:W-:Y:S01]  /*3790*/  UTMACMDFLUSH ;  /* 0x00000000000079b7 */ /* 0x0001e20000000000 */
[----:B------:R-:W-:-:S04]  /*37a0*/  DEPBAR.LE SB0, 0x0 ;  /* 0x000080000000791a */ /* 0x000fc80000000000 */
.L_x_33:
[----:B------:R-:W-:Y:S05]  /*37b0*/  BSYNC B0 ;  /* 0x0000000000007941 */ /* 0x000fea0003800000 */
.L_x_32:
[----:B------:R-:W1:Y:S01]  /*37c0*/  S2UR UR5, SR_CgaCtaId ;  /* 0x00000000000579c3 */ /* 0x000e620000008800 */
[----:B-----5:R-:W2:Y:S01]  /*37d0*/  S2R R0, SR_LANEID ;  /* 0x0000000000007919 */ /* 0x020ea20000000000 */
[----:B------:R-:W-:Y:S01]  /*37e0*/  UISETP.NE.AND UP0, UPT, UR18, 0x1, UPT ;  /* 0x000000011200788c */ /* 0x000fe2000bf05270 */
[----:B------:R-:W-:Y:S02]  /*37f0*/  UMOV UR4, 0x400 ;  /* 0x0000040000047882 */ /* 0x000fe40000000000 */
[----:B-1----:R-:W-:-:S04]  /*3800*/  ULEA UR4, UR5, UR4, 0x18 ;  /* 0x0000000405047291 */ /* 0x002fc8000f8ec03f */
[----:B------:R-:W-:-:S04]  /*3810*/  UIADD3 UR5, UR4, 0x80, URZ ;  /* 0x0000008004057890 */ /* 0x000fc8000fffe03f */
[----:B------:R-:W-:Y:S01]  /*3820*/  @!UP0 UIADD3 UR5, UR4, URZ, URZ ;  /* 0x0000003f04058290 */ /* 0x000fe2000fffe03f */
[----:B--2---:R-:W-:-:S05]  /*3830*/  IMAD.SHL.U32 R0, R0, 0x4, RZ ;  /* 0x0000000400007824 */ /* 0x004fca00078e00ff */
[----:B------:R-:W-:Y:S01]  /*3840*/  IMAD.U32 R3, RZ, RZ, UR5 ;  /* 0x00000005ff037e24 */ /* 0x000fe2000f8e00ff */
[----:B------:R-:W-:-:S04]  /*3850*/  IADD3 R4, P0, R0, UR36, RZ ;  /* 0x0000002400047c10 */ /* 0x000fc8000ff1e0ff */
[----:B------:R-:W-:Y:S01]  /*3860*/  IADD3 R3, R0, 0x38800, R3 ;  /* 0x0003880000037810 */ /* 0x000fe20007ffe003 */
[----:B------:R-:W-:-:S05]  /*3870*/  IMAD.X R5, RZ, RZ, UR37, P0 ;  /* 0x00000025ff057e24 */ /* 0x000fca00080e06ff */
[----:B------:R-:W1:Y:S04]  /*3880*/  LDS R3, [R3] ;  /* 0x0000000003037984 */ /* 0x000e680000000800 */
[----:B-1----:R1:W5:Y:S02]  /*3890*/  ATOMG.E.EXCH.STRONG.GPU PT, RZ, [R4], R3 ;  /* 0x0000000304ff73a8 */ /* 0x00236400041ee100 */
.L_x_29:
[----:B-----5:R-:W-:Y:S01]  /*38a0*/  SHF.R.S32.HI R0, RZ, 0x1f, R33 ;  /* 0x0000001fff007819 */ /* 0x020fe20000011421 */
[----:B------:R-:W3:Y:S01]  /*38b0*/  S2UR UR57, SR_CgaCtaId ;  /* 0x00000000003979c3 */ /* 0x000ee20000008800 */
[----:B------:R-:W-:Y:S01]  /*38c0*/  UMOV UR50, 0x400 ;  /* 0x0000040000327882 */ /* 0x000fe20000000000 */
[----:B------:R-:W-:Y:S01]  /*38d0*/  UISETP.NE.AND UP1, UPT, UR18, 0x1, UPT ;  /* 0x000000011200788c */ /* 0x000fe2000bf25270 */
[----:B------:R-:W-:Y:S01]  /*38e0*/  LEA.HI R0, R0, R33, RZ, 0x7 ;  /* 0x0000002100007211 */ /* 0x000fe200078f38ff */
[----:B------:R-:W-:Y:S01]  /*38f0*/  USHF.L.U32 UR48, UR29, 0x3, URZ ;  /* 0x000000031d307899 */ /* 0x000fe2000800063f */
[----:B--2---:R-:W-:Y:S01]  /*3900*/  IMAD.MOV.U32 R23, RZ, RZ, RZ ;  /* 0x000000ffff177224 */ /* 0x004fe200078e00ff */
[----:B------:R-:W-:Y:S01]  /*3910*/  UISETP.NE.AND UP0, UPT, UR29, URZ, UPT ;  /* 0x0000003f1d00728c */ /* 0x000fe2000bf05270 */
[----:B------:R-:W-:Y:S01]  /*3920*/  LOP3.LUT R0, R0, 0xffffff80, RZ, 0xc0, !PT ;  /* 0xffffff8000007812 */ /* 0x000fe200078ec0ff */
[----:B------:R-:W-:Y:S02]  /*3930*/  ULOP3.LUT UR54, UR48, 0x8, URZ, 0xc0, !UPT ;  /* 0x0000000830367892 */ /* 0x000fe4000f8ec03f */
[----:B------:R-:W-:-:S02]  /*3940*/  USEL UR4, URZ, 0x1, UP0 ;  /* 0x000000013f047887 */ /* 0x000fc40008000000 */
[----:B------:R-:W-:Y:S01]  /*3950*/  IMAD.IADD R0, R33, 0x1, -R0 ;  /* 0x0000000121007824 */ /* 0x000fe200078e0a00 */
[----:B------:R-:W-:Y:S02]  /*3960*/  ULOP3.LUT UR49, UR47, 0x1, URZ, 0xfc, !UPT ;  /* 0x000000012f317892 */ /* 0x000fe4000f8efc3f */
[----:B------:R-:W-:Y:S01]  /*3970*/  ULOP3.LUT UR53, UR59, 0x1, URZ, 0xfc, !UPT ;  /* 0x000000013b357892 */ /* 0x000fe2000f8efc3f */
[C---:B-1----:R-:W-:Y:S01]  /*3980*/  IMAD.SHL.U32 R3, R0.reuse, 0x40, RZ ;  /* 0x0000004000037824 */ /* 0x042fe200078e00ff */
[----:B------:R-:W-:Y:S01]  /*3990*/  SHF.R.S32.HI R5, RZ, 0x1f, R0 ;  /* 0x0000001fff057819 */ /* 0x000fe20000011400 */
[----:B------:R-:W-:Y:S01]  /*39a0*/  VIADD R152, R0, 0x1f ;  /* 0x0000001f00987836 */ /* 0x000fe20000000000 */
[----:B------:R-:W-:Y:S01]  /*39b0*/  MOV R154, UR4 ;  /* 0x00000004009a7c02 */ /* 0x000fe20008000f00 */
[----:B------:R-:W-:Y:S01]  /*39c0*/  ULOP3.LUT UR55, UR61, 0x1, URZ, 0xfc, !UPT ;  /* 0x000000013d377892 */ /* 0x000fe2000f8efc3f */
[-C--:B------:R-:W-:Y:S01]  /*39d0*/  LEA.HI R4, R5, R0.reuse, RZ, 0x5 ;  /* 0x0000000005047211 */ /* 0x080fe200078f28ff */
[----:B------:R-:W-:Y:S01]  /*39e0*/  ULOP3.LUT UR56, UR48, 0x8, URZ, 0xc, !UPT ;  /* 0x0000000830387892 */ /* 0x000fe2000f8e0c3f */
[----:B----4-:R-:W-:Y:S01]  /*39f0*/  LOP3.LUT R6, R3, 0x40, RZ, 0xc0, !PT ;  /* 0x0000004003067812 */ /* 0x010fe200078ec0ff */
[----:B---3--:R-:W-:Y:S01]  /*3a00*/  ULEA UR50, UR57, UR50, 0x18 ;  /* 0x0000003239327291 */ /* 0x008fe2000f8ec03f */
[----:B------:R-:W-:Y:S01]  /*3a10*/  SHF.R.U32.HI R3, RZ, 0x1, R4 ;  /* 0x00000001ff037819 */ /* 0x000fe20000011604 */
[----:B------:R-:W-:Y:S01]  /*3a20*/  ULOP3.LUT UR54, UR54, 0x18, URZ, 0x3c, !UPT ;  /* 0x0000001836367892 */ /* 0x000fe2000f8e3c3f */
[CC--:B------:R-:W-:Y:S01]  /*3a30*/  LEA.HI R4, R5.reuse, R0.reuse, RZ, 0x3 ;  /* 0x0000000005047211 */ /* 0x0c0fe200078f18ff */
[----:B------:R-:W-:Y:S01]  /*3a40*/  UIADD3 UR51, UR50, 0x385a0, URZ ;  /* 0x000385a032337890 */ /* 0x000fe2000fffe03f */
[----:B------:R-:W-:Y:S01]  /*3a50*/  LOP3.LUT R7, R6, 0x30, R3, 0xf8, !PT ;  /* 0x0000003006077812 */ /* 0x000fe200078ef803 */
[----:B------:R-:W-:Y:S01]  /*3a60*/  UIADD3 UR52, UR50, 0x80, URZ ;  /* 0x0000008032347890 */ /* 0x000fe2000fffe03f */
[-C--:B------:R-:W-:Y:S01]  /*3a70*/  LEA.HI R3, R0, R0.reuse, RZ, 0x1 ;  /* 0x0000000000037211 */ /* 0x080fe200078f08ff */
[----:B------:R-:W-:Y:S01]  /*3a80*/  UIADD3 UR5, UR48, UR51, URZ ;  /* 0x0000003330057290 */ /* 0x000fe2000fffe03f */
[----:B------:R-:W-:Y:S01]  /*3a90*/  LEA.HI R5, R5, R0, RZ, 0x4 ;  /* 0x0000000005057211 */ /* 0x000fe200078f20ff */
[----:B------:R-:W-:Y:S01]  /*3aa0*/  @!UP1 UIADD3 UR52, UR50, URZ, URZ ;  /* 0x0000003f32349290 */ /* 0x000fe2000fffe03f */
[----:B------:R-:W-:-:S02]  /*3ab0*/  SHF.R.S32.HI R3, RZ, 0x1, R3 ;  /* 0x00000001ff037819 */ /* 0x000fc40000011403 */
[----:B------:R-:W-:Y:S01]  /*3ac0*/  SHF.R.S32.HI R8, RZ, 0x4, R5 ;  /* 0x00000004ff087819 */ /* 0x000fe20000011405 */
[----:B------:R-:W-:Y:S01]  /*3ad0*/  UIADD3 UR52, UR52, 0x38800, URZ ;  /* 0x0003880034347890 */ /* 0x000fe2000fffe03f */
[----:B------:R-:W-:Y:S01]  /*3ae0*/  LOP3.LUT R4, R7, 0x8, R4, 0xf8, !PT ;  /* 0x0000000807047812 */ /* 0x000fe200078ef804 */
[----:B------:R-:W-:Y:S01]  /*3af0*/  IMAD.SHL.U32 R3, R3, 0x80, RZ ;  /* 0x0000008003037824 */ /* 0x000fe200078e00ff */
[----:B------:R-:W-:-:S04]  /*3b00*/  LEA.HI R5, R5, R8, RZ, 0x1 ;  /* 0x0000000805057211 */ /* 0x000fc800078f08ff */
[----:B------:R-:W-:Y:S02]  /*3b10*/  LOP3.LUT R3, R3, 0x180, RZ, 0xc0, !PT ;  /* 0x0000018003037812 */ /* 0x000fe400078ec0ff */
[----:B------:R-:W-:Y:S02]  /*3b20*/  LOP3.LUT R5, R5, 0x7ffffe, RZ, 0xc0, !PT ;  /* 0x007ffffe05057812 */ /* 0x000fe400078ec0ff */
[----:B------:R-:W-:-:S03]  /*3b30*/  LOP3.LUT R6, R3, R6, RZ, 0xfc, !PT ;  /* 0x0000000603067212 */ /* 0x000fc600078efcff */
[----:B------:R-:W-:Y:S01]  /*3b40*/  IMAD.IADD R5, R8, 0x1, -R5 ;  /* 0x0000000108057824 */ /* 0x000fe200078e0a05 */
[----:B------:R-:W-:-:S04]  /*3b50*/  SHF.R.U32.HI R6, RZ, 0x3, R6 ;  /* 0x00000003ff067819 */ /* 0x000fc80000011606 */
[----:B------:R-:W-:Y:S01]  /*3b60*/  LOP3.LUT R4, R6, R4, R3, 0x1e, !PT ;  /* 0x0000000406047212 */ /* 0x000fe200078e1e03 */
[----:B------:R-:W-:Y:S02]  /*3b70*/  IMAD.MOV.U32 R3, RZ, RZ, 0x1 ;  /* 0x00000001ff037424 */ /* 0x000fe400078e00ff */
[----:B------:R-:W-:Y:S02]  /*3b80*/  IMAD.U32 R6, RZ, RZ, UR5 ;  /* 0x00000005ff067e24 */ /* 0x000fe4000f8e00ff */
[----:B------:R-:W-:-:S07]  /*3b90*/  IMAD R22, R5, 0x200, R4 ;  /* 0x0000020005167824 */ /* 0x000fce00078e0204 */
.L_x_117:
[----:B-12---:R-:W1:Y:S02]  /*3ba0*/  LDC.64 R4, c[0x0][0x290] ;  /* 0x0000a400ff047b82 */ /* 0x006e640000000a00 */
[----:B-1----:R-:W-:-:S05]  /*3bb0*/  IMAD.WIDE R4, R18, 0xc, R4 ;  /* 0x0000000c12047825 */ /* 0x002fca00078e0204 */
[----:B------:R-:W2:Y:S01]  /*3bc0*/  LDG.E R8, desc[UR38][R4.64+0x8] ;  /* 0x0000082604087981 */ /* 0x000ea2000c1e1900 */
[----:B------:R-:W-:Y:S01]  /*3bd0*/  SHF.L.U32 R6, R154, 0x1f, RZ ;  /* 0x0000001f9a067819 */ /* 0x000fe200000006ff */
[----:B------:R-:W-:Y:S02]  /*3be0*/  IMAD.U32 R9, RZ, RZ, UR51 ;  /* 0x00000033ff097e24 */ /* 0x000fe4000f8e00ff */
[----:B------:R-:W-:Y:S02]  /*3bf0*/  IMAD.MOV.U32 R153, RZ, RZ, R18 ;  /* 0x000000ffff997224 */ /* 0x000fe400078e0012 */
[----:B------:R-:W1:Y:S01]  /*3c00*/  SYNCS.PHASECHK.TRANS64.TRYWAIT P0, [R9+UR48], R6 ;  /* 0x00000006090075a7 */ /* 0x000e620008000170 */
[----:B--2---:R-:W-:-:S05]  /*3c10*/  VIADD R0, R8, 0x3f ;  /* 0x0000003f08007836 */ /* 0x004fca0000000000 */
[----:B------:R-:W-:-:S04]  /*3c20*/  SHF.R.S32.HI R7, RZ, 0x1f, R0 ;  /* 0x0000001fff077819 */ /* 0x000fc80000011400 */
[----:B------:R-:W-:Y:S01]  /*3c30*/  LEA.HI R7, R7, R0, RZ, 0x6 ;  /* 0x0000000007077211 */ /* 0x000fe200078f30ff */
[----:B-1----:R-:W-:Y:S06]  /*3c40*/  @!P0 BRA `(.L_x_34) ;  /* 0x000000a800908947 */ /* 0x002fec0003800000 */
.L_x_281:
[----:B------:R-:W-:Y:S01]  /*3c50*/  ISETP.GE.AND P0, PT, R8, 0x1, PT ;  /* 0x000000010800780c */ /* 0x000fe20003f06270 */
[----:B------:R-:W-:Y:S01]  /*3c60*/  UMOV UR9, UR40 ;  /* 0x0000002800097c82 */ /* 0x000fe20008000000 */
[----:B------:R-:W-:Y:S01]  /*3c70*/  UMOV UR8, URZ ;  /* 0x0000003f00087c82 */ /* 0x000fe20008000000 */
[----:B------:R-:W-:Y:S01]  /*3c80*/  SHF.R.S32.HI R19, RZ, 0x1f, R18 ;  /* 0x0000001fff137819 */ /* 0x000fe20000011412 */
[----:B-1----:R-:W-:Y:S01]  /*3c90*/  IMAD.U32 R6, RZ, RZ, UR41 ;  /* 0x00000029ff067e24 */ /* 0x002fe2000f8e00ff */
[----:B------:R-:W-:Y:S02]  /*3ca0*/  CS2R R86, SRZ ;  /* 0x0000000000567805 */ /* 0x000fe4000001ff00 */
[----:B------:R-:W-:Y:S02]  /*3cb0*/  CS2R R88, SRZ ;  /* 0x0000000000587805 */ /* 0x000fe4000001ff00 */
[----:B------:R-:W-:Y:S02]  /*3cc0*/  CS2R R90, SRZ ;  /* 0x00000000005a7805 */ /* 0x000fe4000001ff00 */
[----:B------:R-:W-:-:S02]  /*3cd0*/  CS2R R92, SRZ ;  /* 0x00000000005c7805 */ /* 0x000fc4000001ff00 */
[----:B------:R-:W-:Y:S02]  /*3ce0*/  CS2R R94, SRZ ;  /* 0x00000000005e7805 */ /* 0x000fe4000001ff00 */
[----:B------:R-:W-:Y:S02]  /*3cf0*/  CS2R R96, SRZ ;  /* 0x0000000000607805 */ /* 0x000fe4000001ff00 */
        /* <DEDUP_REMOVED lines=58> */
[----:B------:R-:W-:Y:S01]  /*40a0*/  SHF.R.S32.HI R7, RZ, 0x6, R7 ;  /* 0x00000006ff077819 */ /* 0x000fe20000011407 */
[----:B------:R-:W-:Y:S06]  /*40b0*/  @!P0 BRA `(.L_x_35) ;  /* 0x0000000000d48947 */ /* 0x000fec0003800000 */
[----:B------:R-:W-:-:S06]  /*40c0*/  UISETP.NE.AND UP0, UPT, UR49, 0x3, UPT ;  /* 0x000000033100788c */ /* 0x000fcc000bf05270 */
[----:B------:R-:W-:-:S13]  /*40d0*/  PLOP3.LUT P1, PT, PT, PT, UP0, 0x80, 0x0 ;  /* 0x000000000000781c */ /* 0x000fda0003f2f008 */
[----:B------:R-:W-:Y:S05]  /*40e0*/  @!P1 BRA `(.L_x_36) ;  /* 0x0000000000049947 */ /* 0x000fea0003800000 */
[----:B------:R-:W-:Y:S01]  /*40f0*/  BPT.TRAP 0x1 ;  /* 0x000000040000795c */ /* 0x000fe20000300000 */
.L_x_36:
[----:B------:R-:W-:Y:S01]  /*4100*/  ULEA UR4, UR40, UR50, 0x3 ;  /* 0x0000003228047291 */ /* 0x000fe2000f8e183f */
[----:B------:R-:W-:-:S05]  /*4110*/  IMAD.U32 R0, RZ, RZ, UR41 ;  /* 0x00000029ff007e24 */ /* 0x000fca000f8e00ff */
[----:B------:R-:W-:-:S04]  /*4120*/  SHF.L.U32 R0, R0, 0x1f, RZ ;  /* 0x0000001f00007819 */ /* 0x000fc800000006ff */
[----:B------:R1:W2:Y:S01]  /*4130*/  SYNCS.PHASECHK.TRANS64.TRYWAIT P0, [UR4+0x38480], R0 ;  /* 0x03848000ff0075a7 */ /* 0x0002a20008000144 */
[----:B------:R-:W-:Y:S05]  /*4140*/  @!P1 BRA `(.L_x_37) ;  /* 0x0000000000049947 */ /* 0x000fea0003800000 */
[----:B------:R-:W-:Y:S01]  /*4150*/  BPT.TRAP 0x1 ;  /* 0x000000040000795c */ /* 0x000fe20000300000 */
.L_x_37:
[----:B--2---:R-:W-:Y:S05]  /*4160*/  @P0 BRA `(.L_x_38) ;  /* 0x0000000000080947 */ /* 0x004fea0003800000 */
[----:B------:R-:W2:Y:S02]  /*4170*/  SYNCS.PHASECHK.TRANS64.TRYWAIT P0, [UR4+0x38480], R0 ;  /* 0x03848000ff0075a7 */ /* 0x000ea40008000144 */
[----:B--2---:R-:W-:Y:S05]  /*4180*/  @!P0 BRA `(.L_x_39) ;  /* 0x000000a4005c8947 */ /* 0x004fea0003800000 */
.L_x_38:
[----:B------:R-:W-:Y:S01]  /*4190*/  UIADD3 UR5, UR50, 0x1a000, URZ ;  /* 0x0001a00032057890 */ /* 0x000fe2000fffe03f */
[----:B------:R-:W-:Y:S01]  /*41a0*/  WARPGROUP.ARRIVE ;  /* 0x00000000000079c5 */ /* 0x000fe20000000000 */
[----:B------:R-:W-:Y:S02]  /*41b0*/  USHF.R.U32.HI UR4, URZ, 0x4, UR50 ;  /* 0x000000043f047899 */ /* 0x000fe40008011632 */
[----:B------:R-:W-:Y:S02]  /*41c0*/  USHF.R.U32.HI UR5, URZ, 0x4, UR5 ;  /* 0x000000043f057899 */ /* 0x000fe40008011605 */
[----:B------:R-:W-:Y:S02]  /*41d0*/  ULOP3.LUT UR4, UR4, 0x3fff, URZ, 0xc0, !UPT ;  /* 0x00003fff04047892 */ /* 0x000fe4000f8ec03f */
[----:B------:R-:W-:Y:S02]  /*41e0*/  ULOP3.LUT UR5, UR5, 0x3fff, URZ, 0xc0, !UPT ;  /* 0x00003fff05057892 */ /* 0x000fe4000f8ec03f */
[----:B------:R-:W-:-:S02]  /*41f0*/  ULOP3.LUT UR4, UR4, 0x10000, URZ, 0xfc, !UPT ;  /* 0x0001000004047892 */ /* 0x000fc4000f8efc3f */
[----:B------:R-:W-:Y:S02]  /*4200*/  ULOP3.LUT UR5, UR5, 0x10000, URZ, 0xfc, !UPT ;  /* 0x0001000005057892 */ /* 0x000fe4000f8efc3f */
[----:B------:R-:W-:Y:S02]  /*4210*/  ULEA UR8, UR40, UR4, 0x9 ;  /* 0x0000000428087291 */ /* 0x000fe4000f8e483f */
[----:B------:R-:W-:Y:S01]  /*4220*/  ULEA UR9, UR40, UR5, 0x9 ;  /* 0x0000000528097291 */ /* 0x000fe2000f8e483f */
[----:B------:R-:W-:Y:S02]  /*4230*/  UMOV UR7, 0x80000020 ;  /* 0x8000002000077882 */ /* 0x000fe40000000000 */
[----:B------:R-:W-:Y:S02]  /*4240*/  UMOV UR5, 0x80000020 ;  /* 0x8000002000057882 */ /* 0x000fe40000000000 */
[----:B------:R-:W-:Y:S02]  /*4250*/  UMOV UR4, UR8 ;  /* 0x0000000800047c82 */ /* 0x000fe40008000000 */
[----:B------:R-:W-:-:S02]  /*4260*/  UMOV UR6, UR9 ;  /* 0x0000000900067c82 */ /* 0x000fc40008000000 */
[----:B------:R-:W-:Y:S01]  /*4270*/  QGMMA.64x128x32.F32.E4M3.E4M3 R88, gdesc[UR4], RZ, !UPT, gsb0 ;  /* 0x01e00000045879f3 */ /* 0x000fe2000c0008ff */
[----:B------:R-:W-:Y:S01]  /*4280*/  UIADD3 UR4, UR8, 0x100, URZ ;  /* 0x0000010008047890 */ /* 0x000fe2000fffe03f */
[----:B------:R-:W-:Y:S01]  /*4290*/  UMOV UR5, 0x80000020 ;  /* 0x8000002000057882 */ /* 0x000fe20000000000 */
[----:B------:R-:W-:Y:S02]  /*42a0*/  WARPGROUP.DEPBAR.LE gsb0, 0x0 ;  /* 0x00008000000079c5 */ /* 0x000fe40000010000 */
[----:B------:R-:W-:-:S07]  /*42b0*/  WARPGROUP.ARRIVE ;  /* 0x00000000000079c5 */ /* 0x000fce0000000000 */
[----:B------:R-:W-:Y:S01]  /*42c0*/  QGMMA.64x128x32.F32.E4M3.E4M3 R24, gdesc[UR4], RZ, !UPT, gsb0 ;  /* 0x01e00000041879f3 */ /* 0x000fe2000c0008ff */
[----:B------:R-:W-:Y:S02]  /*42d0*/  UIADD3 UR4, UR8, 0x2, URZ ;  /* 0x0000000208047890 */ /* 0x000fe4000fffe03f */
[----:B------:R-:W-:Y:S01]  /*42e0*/  UIADD3 UR6, UR9, 0x2, URZ ;  /* 0x0000000209067890 */ /* 0x000fe2000fffe03f */
[----:B------:R-:W-:Y:S01]  /*42f0*/  UMOV UR5, 0x80000020 ;  /* 0x8000002000057882 */ /* 0x000fe20000000000 */
[----:B------:R-:W-:Y:S01]  /*4300*/  UMOV UR7, 0x80000020 ;  /* 0x8000002000077882 */ /* 0x000fe20000000000 */
[----:B------:R-:W-:-:S04]  /*4310*/  UIADD3 UR9, UR40, 0x1, URZ ;  /* 0x0000000128097890 */ /* 0x000fc8000fffe03f */
[----:B------:R-:W-:-:S04]  /*4320*/  UISETP.NE.AND UP0, UPT, UR9, 0xd, UPT ;  /* 0x0000000d0900788c */ /* 0x000fc8000bf05270 */
[----:B------:R-:W-:Y:S01]  /*4330*/  USEL UR9, UR9, URZ, UP0 ;  /* 0x0000003f09097287 */ /* 0x000fe20008000000 */
[----:B------:R-:W-:Y:S02]  /*4340*/  WARPGROUP.DEPBAR.LE gsb0, 0x0 ;  /* 0x00008000000079c5 */ /* 0x000fe40000010000 */
[----:B------:R-:W-:-:S06]  /*4350*/  WARPGROUP.ARRIVE ;  /* 0x00000000000079c5 */ /* 0x000fcc0000000000 */
[----:B------:R-:W-:Y:S01]  /*4360*/  QGMMA.64x128x32.F32.E4M3.E4M3 R88, gdesc[UR4], R88, gsb0 ;  /* 0x01e00000045879f3 */ /* 0x000fe20008000858 */
[----:B------:R-:W-:Y:S01]  /*4370*/  UIADD3 UR4, UR8, 0x102, URZ ;  /* 0x0000010208047890 */ /* 0x000fe2000fffe03f */
[----:B------:R-:W-:Y:S02]  /*4380*/  UMOV UR5, 0x80000020 ;  /* 0x8000002000057882 */ /* 0x000fe40000000000 */
[----:B------:R-:W-:Y:S01]  /*4390*/  UMOV UR8, 0x1 ;  /* 0x0000000100087882 */ /* 0x000fe20000000000 */
[----:B------:R-:W-:Y:S02]  /*43a0*/  WARPGROUP.DEPBAR.LE gsb0, 0x0 ;  /* 0x00008000000079c5 */ /* 0x000fe40000010000 */
[----:B------:R-:W-:-:S06]  /*43b0*/  WARPGROUP.ARRIVE ;  /* 0x00000000000079c5 */ /* 0x000fcc0000000000 */
[----:B------:R-:W-:Y:S01]  /*43c0*/  QGMMA.64x128x32.F32.E4M3.E4M3 R24, gdesc[UR4], R24, gsb0 ;  /* 0x01e00000041879f3 */ /* 0x000fe20008000818 */
[----:B------:R-:W-:-:S04]  /*43d0*/  USEL UR4, URZ, 0x1, UP0 ;  /* 0x000000013f047887 */ /* 0x000fc80008000000 */
[----:B------:R-:W-:-:S06]  /*43e0*/  ULOP3.LUT UR4, UR41, UR4, URZ, 0x3c, !UPT ;  /* 0x0000000429047292 */ /* 0x000fcc000f8e3c3f */
[----:B------:R-:W-:Y:S01]  /*43f0*/  IMAD.U32 R6, RZ, RZ, UR4 ;  /* 0x00000004ff067e24 */ /* 0x000fe2000f8e00ff */
[----:B------:R-:W-:-:S06]  /*4400*/  WARPGROUP.DEPBAR.LE gsb0, 0x0 ;  /* 0x00008000000079c5 */ /* 0x000fcc0000010000 */
.L_x_35:
[----:B-12---:R-:W-:-:S05]  /*4410*/  VIMNMX R0, R7, 0x1, PT ;  /* 0x0000000107007848 */ /* 0x006fca0003fe0100 */
[----:B------:R-:W-:-:S05]  /*4420*/  IMAD.IADD R7, R7, 0x1, -R0 ;  /* 0x0000000107077824 */ /* 0x000fca00078e0a00 */
[----:B------:R-:W-:-:S13]  /*4430*/  ISETP.GE.AND P0, PT, R7, 0x1, PT ;  /* 0x000000010700780c */ /* 0x000fda0003f06270 */
[----:B------:R-:W-:Y:S05]  /*4440*/  @!P0 BRA `(.L_x_40) ;  /* 0x0000000400148947 */ /* 0x000fea0003800000 */
[----:B------:R-:W-:Y:S01]  /*4450*/  IMAD.MOV.U32 R0, RZ, RZ, R7 ;  /* 0x000000ffff007224 */ /* 0x000fe200078e0007 */
[----:B------:R-:W-:-:S06]  /*4460*/  UMOV UR10, UR40 ;  /* 0x00000028000a7c82 */ /* 0x000fcc0008000000 */
.L_x_47:
[----:B------:R-:W-:-:S06]  /*4470*/  UISETP.NE.AND UP0, UPT, UR49, 0x3, UPT ;  /* 0x000000033100788c */ /* 0x000fcc000bf05270 */
[----:B------:R-:W-:-:S13]  /*4480*/  PLOP3.LUT P1, PT, PT, PT, UP0, 0x80, 0x0 ;  /* 0x000000000000781c */ /* 0x000fda0003f2f008 */
[----:B-12---:R-:W-:Y:S05]  /*4490*/  @!P1 BRA `(.L_x_41) ;  /* 0x0000000000049947 */ /* 0x006fea0003800000 */
[----:B------:R-:W-:Y:S01]  /*44a0*/  BPT.TRAP 0x1 ;  /* 0x000000040000795c */ /* 0x000fe20000300000 */
.L_x_41:
[----:B------:R-:W-:Y:S01]  /*44b0*/  ULEA UR4, UR9, UR50, 0x3 ;  /* 0x0000003209047291 */ /* 0x000fe2000f8e183f */
[----:B------:R-:W-:-:S08]  /*44c0*/  SHF.L.U32 R4, R6, 0x1f, RZ ;  /* 0x0000001f06047819 */ /* 0x000fd000000006ff */
[----:B------:R1:W2:Y:S01]  /*44d0*/  SYNCS.PHASECHK.TRANS64.TRYWAIT P0, [UR4+0x38480], R4 ;  /* 0x03848004ff0075a7 */ /* 0x0002a20008000144 */
[----:B------:R-:W-:Y:S05]  /*44e0*/  @!P1 BRA `(.L_x_42) ;  /* 0x0000000000049947 */ /* 0x000fea0003800000 */
[----:B------:R-:W-:Y:S01]  /*44f0*/  BPT.TRAP 0x1 ;  /* 0x000000040000795c */ /* 0x000fe20000300000 */
.L_x_42:
[----:B--2---:R-:W-:Y:S05]  /*4500*/  @P0 BRA `(.L_x_43) ;  /* 0x0000000000080947 */ /* 0x004fea0003800000 */
[----:B------:R-:W2:Y:S02]  /*4510*/  SYNCS.PHASECHK.TRANS64.TRYWAIT P0, [UR4+0x38480], R4 ;  /* 0x03848004ff0075a7 */ /* 0x000ea40008000144 */
[----:B--2---:R-:W-:Y:S05]  /*4520*/  @!P0 BRA `(.L_x_44) ;  /* 0x000000a0008c8947 */ /* 0x004fea0003800000 */
.L_x_43:
        /* <DEDUP_REMOVED lines=8> */
[----:B------:R-:W-:Y:S02]  /*45b0*/  UISETP.NE.U32.AND UP0, UPT, UR8, URZ, UPT ;  /* 0x0000003f0800728c */ /* 0x000fe4000bf05070 */
[----:B------:R-:W-:Y:S02]  /*45c0*/  ULEA UR11, UR9, UR4, 0x9 ;  /* 0x00000004090b7291 */ /* 0x000fe4000f8e483f */
[----:B------:R-:W-:Y:S01]  /*45d0*/  ULEA UR12, UR9, UR5, 0x9 ;  /* 0x00000005090c7291 */ /* 0x000fe2000f8e483f */
[----:B------:R-:W-:Y:S02]  /*45e0*/  UMOV UR7, 0x80000020 ;  /* 0x8000002000077882 */ /* 0x000fe40000000000 */
[----:B------:R-:W-:Y:S02]  /*45f0*/  UMOV UR5, 0x80000020 ;  /* 0x8000002000057882 */ /* 0x000fe40000000000 */
[----:B------:R-:W-:-:S02]  /*4600*/  UMOV UR4, UR11 ;  /* 0x0000000b00047c82 */ /* 0x000fc40008000000 */
[----:B------:R-:W-:Y:S02]  /*4610*/  UMOV UR6, UR12 ;  /* 0x0000000c00067c82 */ /* 0x000fe40008000000 */
[----:B------:R-:W-:Y:S01]  /*4620*/  QGMMA.64x128x32.F32.E4M3.E4M3 R88, gdesc[UR4], R88, UP0, gsb0 ;  /* 0x01e00000045879f3 */ /* 0x000fe2000b800858 */
[----:B------:R-:W-:Y:S01]  /*4630*/  UIADD3 UR4, UR11, 0x100, URZ ;  /* 0x000001000b047890 */ /* 0x000fe2000fffe03f */
[----:B------:R-:W-:Y:S01]  /*4640*/  UMOV UR5, 0x80000020 ;  /* 0x8000002000057882 */ /* 0x000fe20000000000 */
[----:B------:R-:W-:Y:S02]  /*4650*/  WARPGROUP.DEPBAR.LE gsb0, 0x0 ;  /* 0x00008000000079c5 */ /* 0x000fe40000010000 */
[----:B------:R-:W-:-:S07]  /*4660*/  WARPGROUP.ARRIVE ;  /* 0x00000000000079c5 */ /* 0x000fce0000000000 */
[----:B------:R-:W-:Y:S01]  /*4670*/  QGMMA.64x128x32.F32.E4M3.E4M3 R24, gdesc[UR4], R24, UP0, gsb0 ;  /* 0x01e00000041879f3 */ /* 0x000fe2000b800818 */
[----:B------:R-:W-:Y:S02]  /*4680*/  UIADD3 UR4, UR11, 0x2, URZ ;  /* 0x000000020b047890 */ /* 0x000fe4000fffe03f */
[----:B------:R-:W-:Y:S01]  /*4690*/  UIADD3 UR6, UR12, 0x2, URZ ;  /* 0x000000020c067890 */ /* 0x000fe2000fffe03f */
[----:B------:R-:W-:Y:S01]  /*46a0*/  UMOV UR5, 0x80000020 ;  /* 0x8000002000057882 */ /* 0x000fe20000000000 */
[----:B------:R-:W-:Y:S01]  /*46b0*/  UMOV UR7, 0x80000020 ;  /* 0x8000002000077882 */ /* 0x000fe20000000000 */
[----:B------:R-:W-:Y:S02]  /*46c0*/  WARPGROUP.DEPBAR.LE gsb0, 0x0 ;  /* 0x00008000000079c5 */ /* 0x000fe40000010000 */
[----:B------:R-:W-:-:S06]  /*46d0*/  WARPGROUP.ARRIVE ;  /* 0x00000000000079c5 */ /* 0x000fcc0000000000 */
[----:B------:R-:W-:Y:S01]  /*46e0*/  QGMMA.64x128x32.F32.E4M3.E4M3 R88, gdesc[UR4], R88, UP0, gsb0 ;  /* 0x01e00000045879f3 */ /* 0x000fe2000b800858 */
[----:B------:R-:W-:Y:S01]  /*46f0*/  UIADD3 UR4, UR11, 0x102, URZ ;  /* 0x000001020b047890 */ /* 0x000fe2000fffe03f */
[----:B------:R-:W-:Y:S01]  /*4700*/  UMOV UR5, 0x80000020 ;  /* 0x8000002000057882 */ /* 0x000fe20000000000 */
[----:B------:R-:W-:Y:S02]  /*4710*/  WARPGROUP.DEPBAR.LE gsb0, 0x0 ;  /* 0x00008000000079c5 */ /* 0x000fe40000010000 */
[----:B------:R-:W-:-:S07]  /*4720*/  WARPGROUP.ARRIVE ;  /* 0x00000000000079c5 */ /* 0x000fce0000000000 */
[----:B------:R-:W-:Y:S03]  /*4730*/  QGMMA.64x128x32.F32.E4M3.E4M3 R24, gdesc[UR4], R24, UP0, gsb0 ;  /* 0x01e00000041879f3 */ /* 0x000fe6000b800818 */
[----:B------:R-:W-:Y:S02]  /*4740*/  WARPGROUP.DEPBAR.LE gsb0, 0x0 ;  /* 0x00008000000079c5 */ /* 0x000fe40000010000 */
[----:B------:R-:W-:Y:S05]  /*4750*/  @!P1 BRA `(.L_x_45) ;  /* 0x0000000000049947 */ /* 0x000fea0003800000 */
[----:B------:R-:W-:Y:S01]  /*4760*/  BPT.TRAP 0x1 ;  /* 0x000000040000795c */ /* 0x000fe20000300000 */
.L_x_45:
[----:B------:R-:W-:Y:S02]  /*4770*/  UISETP.GT.U32.AND UP0, UPT, UR47, 0x1, UPT ;  /* 0x000000012f00788c */ /* 0x000fe4000bf04070 */
[----:B------:R-:W-:-:S04]  /*4780*/  ULEA UR4, UR10, UR50, 0x3 ;  /* 0x000000320a047291 */ /* 0x000fc8000f8e183f */
[----:B------:R-:W-:Y:S01]  /*4790*/  UIADD3 UR4, UR4, 0x384e8, URZ ;  /* 0x000384e804047890 */ /* 0x000fe2000fffe03f */
[----:B------:R-:W-:-:S03]  /*47a0*/  PLOP3.LUT P0, PT, PT, PT, UP0, 0x80, 0x0 ;  /* 0x000000000000781c */ /* 0x000fc60003f0f008 */
[----:B------:R-:W-:-:S09]  /*47b0*/  UPRMT UR4, URZ, 0x654, UR4 ;  /* 0x000006543f047896 */ /* 0x000fd20008000004 */
[----:B------:R-:W-:Y:S01]  /*47c0*/  SYNCS.ARRIVE.TRANS64.RED.A1T0 RZ, [UR4], RZ ;  /* 0x000000ffffff79a7 */ /* 0x000fe20008100404 */
[----:B------:R-:W-:Y:S05]  /*47d0*/  @P0 BRA `(.L_x_46) ;  /* 0x0000000000040947 */ /* 0x000fea0003800000 */
[----:B------:R-:W-:Y:S01]  /*47e0*/  BPT.TRAP 0x1 ;  /* 0x000000040000795c */ /* 0x000fe20000300000 */
.L_x_46:
[----:B------:R-:W-:Y:S01]  /*47f0*/  UIADD3 UR9, UR9, 0x1, URZ ;  /* 0x0000000109097890 */ /* 0x000fe2000fffe03f */
[C---:B------:R-:W-:Y:S01]  /*4800*/  ISETP.GT.AND P0, PT, R0.reuse, 0x1, PT ;  /* 0x000000010000780c */ /* 0x040fe20003f04270 */
[----:B------:R-:W-:Y:S01]  /*4810*/  UIADD3 UR10, UR10, 0x1, URZ ;  /* 0x000000010a0a7890 */ /* 0x000fe2000fffe03f */
[----:B------:R-:W-:Y:S01]  /*4820*/  VIADD R0, R0, 0xffffffff ;  /* 0xffffffff00007836 */ /* 0x000fe20000000000 */
[----:B------:R-:W-:Y:S02]  /*4830*/  UISETP.NE.AND UP0, UPT, UR9, 0xd, UPT ;  /* 0x0000000d0900788c */ /* 0x000fe4000bf05270 */
[----:B------:R-:W-:Y:S02]  /*4840*/  UISETP.NE.AND UP1, UPT, UR10, 0xd, UPT ;  /* 0x0000000d0a00788c */ /* 0x000fe4000bf25270 */
[----:B------:R-:W-:Y:S02]  /*4850*/  USEL UR4, URZ, 0x1, UP0 ;  /* 0x000000013f047887 */ /* 0x000fe40008000000 */
[----:B------:R-:W-:-:S02]  /*4860*/  USEL UR9, UR9, URZ, UP0 ;  /* 0x0000003f09097287 */ /* 0x000fc40008000000 */
[----:B------:R-:W-:Y:S02]  /*4870*/  USEL UR10, UR10, URZ, UP1 ;  /* 0x0000003f0a0a7287 */ /* 0x000fe40008800000 */
[----:B------:R-:W-:Y:S01]  /*4880*/  LOP3.LUT R6, R6, UR4, RZ, 0x3c, !PT ;  /* 0x0000000406067c12 */ /* 0x000fe2000f8e3cff */
[----:B------:R-:W-:Y:S09]  /*4890*/  @P0 BRA `(.L_x_47) ;  /* 0xfffffff800f40947 */ /* 0x000ff2000383ffff */
.L_x_40:
[----:B------:R-:W-:Y:S01]  /*48a0*/  ISETP.GE.AND P0, PT, R8, 0x1, PT ;  /* 0x000000010800780c */ /* 0x000fe20003f06270 */
[----:B------:R-:W-:-:S04]  /*48b0*/  IMAD.U32 R0, RZ, RZ, UR56 ;  /* 0x00000038ff007e24 */ /* 0x000fc8000f8e00ff */
[----:B------:R3:W-:Y:S08]  /*48c0*/  SYNCS.ARRIVE.TRANS64.A1T0 RZ, [R0+UR51], RZ ;  /* 0x000000ff00ff79a7 */ /* 0x0007f00008100033 */
[----:B---3--:R-:W-:Y:S05]  /*48d0*/  @!P0 BRA `(.L_x_48) ;  /* 0x0000000000408947 */ /* 0x008fea0003800000 */
[----:B------:R-:W-:-:S06]  /*48e0*/  UISETP.NE.AND UP0, UPT, UR49, 0x3, UPT ;  /* 0x000000033100788c */ /* 0x000fcc000bf05270 */
[----:B------:R-:W-:-:S13]  /*48f0*/  PLOP3.LUT P0, PT, PT, PT, UP0, 0x80, 0x0 ;  /* 0x000000000000781c */ /* 0x000fda0003f0f008 */
[----:B------:R-:W-:Y:S05]  /*4900*/  @!P0 BRA `(.L_x_49) ;  /* 0x0000000000048947 */ /* 0x000fea0003800000 */
[----:B------:R-:W-:Y:S01]  /*4910*/  BPT.TRAP 0x1 ;  /* 0x000000040000795c */ /* 0x000fe20000300000 */
.L_x_49:
[----:B------:R-:W-:Y:S01]  /*4920*/  IADD3 R0, R7, UR40, RZ ;  /* 0x0000002807007c10 */ /* 0x000fe2000fffe0ff */
[----:B------:R-:W-:-:S04]  /*4930*/  UISETP.GT.U32.AND UP0, UPT, UR47, 0x1, UPT ;  /* 0x000000012f00788c */ /* 0x000fc8000bf04070 */
[----:B-12---:R-:W-:Y:S02]  /*4940*/  IMAD.WIDE.U32 R4, R0, 0x4ec4ec4f, RZ ;  /* 0x4ec4ec4f00047825 */ /* 0x006fe400078e00ff */
[----:B------:R-:W-:-:S03]  /*4950*/  PLOP3.LUT P0, PT, PT, PT, UP0, 0x80, 0x0 ;  /* 0x000000000000781c */ /* 0x000fc60003f0f008 */
[----:B------:R-:W-:-:S05]  /*4960*/  SHF.R.U32.HI R5, RZ, 0x2, R5 ;  /* 0x00000002ff057819 */ /* 0x000fca0000011605 */
[----:B------:R-:W-:-:S05]  /*4970*/  IMAD R0, R5, -0xd, R0 ;  /* 0xfffffff305007824 */ /* 0x000fca00078e0200 */
[----:B------:R-:W-:-:S05]  /*4980*/  LEA R0, R0, UR50, 0x3 ;  /* 0x0000003200007c11 */ /* 0x000fca000f8e18ff */
[----:B------:R-:W-:-:S05]  /*4990*/  VIADD R0, R0, 0x384e8 ;  /* 0x000384e800007836 */ /* 0x000fca0000000000 */
[----:B------:R-:W-:-:S04]  /*49a0*/  PRMT R0, RZ, 0x654, R0 ;  /* 0x00000654ff007816 */ /* 0x000fc80000000000 */
[----:B------:R3:W-:Y:S01]  /*49b0*/  SYNCS.ARRIVE.TRANS64.RED.A1T0 RZ, [R0+URZ], RZ ;  /* 0x000000ff00ff79a7 */ /* 0x0007e2000810043f */
[----:B------:R-:W-:Y:S05]  /*49c0*/  @P0 BRA `(.L_x_48) ;  /* 0x0000000000040947 */ /* 0x000fea0003800000 */
[----:B------:R-:W-:Y:S01]  /*49d0*/  BPT.TRAP 0x1 ;  /* 0x000000040000795c */ /* 0x000fe20000300000 */
.L_x_48:
[----:B---3--:R-:W-:Y:S02]  /*49e0*/  SHF.L.U32 R0, R154, 0x1f, RZ ;  /* 0x0000001f9a007819 */ /* 0x008fe400000006ff */
[----:B------:R-:W-:Y:S02]  /*49f0*/  R2UR UR4, R8 ;  /* 0x00000000080472ca */ /* 0x000fe400000e0000 */
[----:B------:R-:W3:Y:S11]  /*4a00*/  SYNCS.PHASECHK.TRANS64.TRYWAIT P0, [R9+UR48+0x10], R0 ;  /* 0x00001000090075a7 */ /* 0x000ef60008000170 */
[----:B------:R-:W-:-:S04]  /*4a10*/  UIADD3 UR4, UR4, 0x3f, URZ ;  /* 0x0000003f04047890 */ /* 0x000fc8000fffe03f */
[----:B------:R-:W-:-:S04]  /*4a20*/  USHF.R.S32.HI UR5, URZ, 0x1f, UR4 ;  /* 0x0000001f3f057899 */ /* 0x000fc80008011404 */
[----:B------:R-:W-:-:S04]  /*4a30*/  ULEA.HI UR5, UR5, UR4, URZ, 0x6 ;  /* 0x0000000405057291 */ /* 0x000fc8000f8f303f */
[----:B------:R-:W-:Y:S01]  /*4a40*/  USHF.R.S32.HI UR5, URZ, 0x6, UR5 ;  /* 0x000000063f057899 */ /* 0x000fe20008011405 */
[----:B---3--:R-:W-:Y:S11]  /*4a50*/  @!P0 BRA `(.L_x_50) ;  /* 0x0000009c00588947 */ /* 0x008ff60003800000 */
.L_x_282:
[----:B------:R-:W-:Y:S01]  /*4a60*/  UIADD3 UR40, UR5, UR40, URZ ;  /* 0x0000002805287290 */ /* 0x000fe2000fffe03f */
[----:B------:R-:W-:Y:S01]  /*4a70*/  LOP3.LUT P0, RZ, R3, 0xff, RZ, 0xc0, !PT ;  /* 0x000000ff03ff7812 */ /* 0x000fe2000780c0ff */
[----:B------:R-:W-:Y:S02]  /*4a80*/  UISETP.GE.U32.AND UP1, UPT, UR5, 0xd, UPT ;  /* 0x0000000d0500788c */ /* 0x000fe4000bf26070 */
[----:B------:R-:W-:-:S04]  /*4a90*/  UISETP.GT.U32.AND UP0, UPT, UR40, 0xc, UPT ;  /* 0x0000000c2800788c */ /* 0x000fc8000bf04070 */
[----:B------:R-:W-:Y:S02]  /*4aa0*/  UISETP.LT.U32.AND UP0, UPT, UR5, 0xd, UP0 ;  /* 0x0000000d0500788c */ /* 0x000fe40008701070 */
[----:B------:R-:W-:Y:S02]  /*4ab0*/  UIMAD.WIDE.U32 UR4, UR40, 0x4ec4ec4f, URZ ;  /* 0x4ec4ec4f280478a5 */ /* 0x000fe4000f8e003f */
[----:B------:R-:W-:Y:S02]  /*4ac0*/  USEL UR6, URZ, 0x1, !UP0 ;  /* 0x000000013f067887 */ /* 0x000fe4000c000000 */
[----:B------:R-:W-:Y:S02]  /*4ad0*/  USHF.R.U32.HI UR4, URZ, 0x2, UR5 ;  /* 0x000000023f047899 */ /* 0x000fe40008011605 */
[----:B------:R-:W-:Y:S02]  /*4ae0*/  ULOP3.LUT UR41, UR41, UR6, URZ, 0x3c, !UPT ;  /* 0x0000000629297292 */ /* 0x000fe4000f8e3c3f */
[----:B------:R-:W-:-:S02]  /*4af0*/  UIMAD UR40, UR4, -0xd, UR40 ;  /* 0xfffffff3042878a4 */ /* 0x000fc4000f8e0228 */
[----:B------:R-:W-:Y:S01]  /*4b00*/  @UP1 ULOP3.LUT UR41, UR41, 0x1, UR4, 0x78, !UPT ;  /* 0x0000000129291892 */ /* 0x000fe2000f8e7804 */
[----:B------:R-:W-:Y:S11]  /*4b10*/  @!P0 BRA `(.L_x_51) ;  /* 0x00000000000c8947 */ /* 0x000ff60003800000 */
[----:B------:R-:W-:-:S04]  /*4b20*/  DEPBAR {5,4,3,2,1,0} ;  /* 0x0000003f0000791a */ /* 0x000fc80000000000 */
[----:B------:R3:W-:Y:S02]  /*4b30*/  UTMACCTL.IV [UR36] ;  /* 0x00000000240079b9 */ /* 0x0007e40008000000 */
[----:B---3--:R-:W-:Y:S01]  /*4b40*/  NOP ;  /* 0x0000000000007918 */ /* 0x008fe20000000000 */
.L_x_51:
[----:B------:R-:W-:Y:S01]  /*4b50*/  UIADD3 UR4, UR50, 0x34000, URZ ;  /* 0x0003400032047890 */ /* 0x000fe2000fffe03f */
[----:B------:R-:W-:Y:S02]  /*4b60*/  R2UR UR45, R16 ;  /* 0x00000000102d72ca */ /* 0x000fe400000e0000 */
[----:B------:R-:W-:Y:S01]  /*4b70*/  R2UR UR46, R17 ;  /* 0x00000000112e72ca */ /* 0x000fe200000e0000 */
[----:B------:R-:W-:-:S06]  /*4b80*/  ULOP3.LUT UP0, URZ, UR4, 0x3ff, URZ, 0xc0, !UPT ;  /* 0x000003ff043f7892 */ /* 0x000fcc000f80c03f */
[----:B------:R-:W-:-:S04]  /*4b90*/  PLOP3.LUT P0, PT, PT, PT, UP0, 0x80, 0x0 ;  /* 0x000000000000781c */ /* 0x000fc80003f0f008 */
[----:B------:R-:W-:Y:S02]  /*4ba0*/  USHF.L.U32 UR45, UR45, 0x7, URZ ;  /* 0x000000072d2d7899 */ /* 0x000fe4000800063f */
[----:B------:R-:W-:-:S07]  /*4bb0*/  USHF.L.U32 UR46, UR46, 0x7, URZ ;  /* 0x000000072e2e7899 */ /* 0x000fce000800063f */
[----:B------:R-:W-:Y:S05]  /*4bc0*/  @!P0 BRA `(.L_x_52) ;  /* 0x00000000007c8947 */ /* 0x000fea0003800000 */
[----:B------:R-:W-:Y:S01]  /*4bd0*/  MOV R16, 0x0 ;  /* 0x0000000000107802 */ /* 0x000fe20000000f00 */
[----:B------:R-:W-:Y:S01]  /*4be0*/  ULDC.64 UR4, c[0x4][0x68] ;  /* 0x01001a0000047ab9 */ /* 0x000fe20000000a00 */
[----:B------:R-:W-:Y:S01]  /*4bf0*/  ULDC.64 UR6, c[0x4][0x8] ;  /* 0x0100020000067ab9 */ /* 0x000fe20000000a00 */
[----:B-12---:R-:W-:Y:S01]  /*4c00*/  IMAD.U32 R4, RZ, RZ, UR4 ;  /* 0x00000004ff047e24 */ /* 0x006fe2000f8e00ff */
[----:B------:R1:W2:Y:S01]  /*4c10*/  LDC.64 R14, c[0x4][R16] ;  /* 0x01000000100e7b82 */ /* 0x0002a20000000a00 */
[----:B------:R-:W-:Y:S01]  /*4c20*/  IMAD.U32 R5, RZ, RZ, UR5 ;  /* 0x00000005ff057e24 */ /* 0x000fe2000f8e00ff */
[----:B------:R-:W-:Y:S01]  /*4c30*/  ULDC.64 UR4, c[0x4][0x70] ;  /* 0x01001c0000047ab9 */ /* 0x000fe20000000a00 */
[----:B------:R-:W-:Y:S02]  /*4c40*/  IMAD.U32 R10, RZ, RZ, UR6 ;  /* 0x00000006ff0a7e24 */ /* 0x000fe4000f8e00ff */
[----:B------:R-:W-:Y:S02]  /*4c50*/  IMAD.U32 R6, RZ, RZ, UR4 ;  /* 0x00000004ff067e24 */ /* 0x000fe4000f8e00ff */
[----:B------:R-:W-:-:S02]  /*4c60*/  IMAD.U32 R7, RZ, RZ, UR5 ;  /* 0x00000005ff077e24 */ /* 0x000fc4000f8e00ff */
[----:B------:R-:W-:Y:S02]  /*4c70*/  IMAD.U32 R11, RZ, RZ, UR7 ;  /* 0x00000007ff0b7e24 */ /* 0x000fe4000f8e00ff */
[----:B------:R-:W-:Y:S02]  /*4c80*/  IMAD.MOV.U32 R8, RZ, RZ, 0x70 ;  /* 0x00000070ff087424 */ /* 0x000fe400078e00ff */
[----:B------:R-:W-:Y:S02]  /*4c90*/  IMAD.MOV.U32 R12, RZ, RZ, 0x1 ;  /* 0x00000001ff0c7424 */ /* 0x000fe400078e00ff */
[----:B-1----:R-:W-:-:S07]  /*4ca0*/  IMAD.MOV.U32 R13, RZ, RZ, RZ ;  /* 0x000000ffff0d7224 */ /* 0x002fce00078e00ff */
[----:B------:R-:W-:-:S07]  /*4cb0*/  LEPC R20, `(.L_x_53) ;  /* 0x000000001014794e */ /* 0x000fce0000000000 */
[----:B--2---:R-:W-:Y:S05]  /*4cc0*/  CALL.ABS.NOINC R14 ;  /* 0x000000000e007343 */ /* 0x004fea0003c00000 */
.L_x_53:
[----:B------:R-:W1:Y:S01]  /*4cd0*/  LDC.64 R16, c[0x4][R16] ;  /* 0x0100000010107b82 */ /* 0x000e620000000a00 */
[----:B------:R-:W-:Y:S01]  /*4ce0*/  ULDC.64 UR4, c[0x4][0x68] ;  /* 0x01001a0000047ab9 */ /* 0x000fe20000000a00 */
[----:B------:R-:W-:Y:S01]  /*4cf0*/  ULDC.64 UR6, c[0x4][0x8] ;  /* 0x0100020000067ab9 */ /* 0x000fe20000000a00 */
[----:B------:R-:W-:Y:S01]  /*4d00*/  IMAD.U32 R4, RZ, RZ, UR4 ;  /* 0x00000004ff047e24 */ /* 0x000fe2000f8e00ff */
[----:B------:R-:W-:Y:S01]  /*4d10*/  MOV R5, UR5 ;  /* 0x0000000500057c02 */ /* 0x000fe20008000f00 */
[----:B------:R-:W-:Y:S01]  /*4d20*/  ULDC.64 UR4, c[0x4][0x70] ;  /* 0x01001c0000047ab9 */ /* 0x000fe20000000a00 */
[----:B------:R-:W-:Y:S02]  /*4d30*/  IMAD.U32 R10, RZ, RZ, UR6 ;  /* 0x00000006ff0a7e24 */ /* 0x000fe4000f8e00ff */
[----:B------:R-:W-:Y:S02]  /*4d40*/  IMAD.U32 R6, RZ, RZ, UR4 ;  /* 0x00000004ff067e24 */ /* 0x000fe4000f8e00ff */
[----:B------:R-:W-:-:S02]  /*4d50*/  IMAD.U32 R7, RZ, RZ, UR5 ;  /* 0x00000005ff077e24 */ /* 0x000fc4000f8e00ff */
[----:B------:R-:W-:Y:S02]  /*4d60*/  IMAD.U32 R11, RZ, RZ, UR7 ;  /* 0x00000007ff0b7e24 */ /* 0x000fe4000f8e00ff */
[----:B------:R-:W-:Y:S02]  /*4d70*/  IMAD.MOV.U32 R8, RZ, RZ, 0x70 ;  /* 0x00000070ff087424 */ /* 0x000fe400078e00ff */
[----:B------:R-:W-:Y:S02]  /*4d80*/  IMAD.MOV.U32 R12, RZ, RZ, 0x1 ;  /* 0x00000001ff0c7424 */ /* 0x000fe400078e00ff */
[----:B------:R-:W-:-:S07]  /*4d90*/  IMAD.MOV.U32 R13, RZ, RZ, RZ ;  /* 0x000000ffff0d7224 */ /* 0x000fce00078e00ff */
[----:B------:R-:W-:-:S07]  /*4da0*/  LEPC R20, `(.L_x_52) ;  /* 0x000000001014794e */ /* 0x000fce0000000000 */
[----:B-1----:R-:W-:Y:S05]  /*4db0*/  CALL.ABS.NOINC R16 ;  /* 0x0000000010007343 */ /* 0x002fea0003c00000 */
.L_x_52:
[----:B------:R-:W-:Y:S02]  /*4dc0*/  ULDC.64 UR4, c[0x0][0x590] ;  /* 0x0001640000047ab9 */ /* 0x000fe40000000a00 */
[----:B------:R-:W-:-:S04]  /*4dd0*/  ISETP.NE.U32.AND P0, PT, RZ, UR4, PT ;  /* 0x00000004ff007c0c */ /* 0x000fc8000bf05070 */
[----:B------:R-:W-:-:S13]  /*4de0*/  ISETP.NE.AND.EX P0, PT, RZ, UR5, PT, P0 ;  /* 0x00000005ff007c0c */ /* 0x000fda000bf05300 */
[----:B------:R-:W-:Y:S05]  /*4df0*/  @!P0 BRA `(.L_x_54) ;  /* 0x0000000000148947 */ /* 0x000fea0003800000 */
[----:B-12---:R-:W-:-:S04]  /*4e00*/  LEA R4, P0, R18, UR4, 0x3 ;  /* 0x0000000412047c11 */ /* 0x006fc8000f8018ff */
[----:B------:R-:W-:-:S06]  /*4e10*/  LEA.HI.X R5, R18, UR5, R19, 0x3, P0 ;  /* 0x0000000512057c11 */ /* 0x000fcc00080f1c13 */
[----:B------:R-:W2:Y:S04]  /*4e20*/  LDG.E.64 R4, desc[UR38][R4.64] ;  /* 0x0000002604047981 */ /* 0x000ea8000c1e1b00 */
[----:B--2---:R1:W5:Y:S01]  /*4e30*/  LD.E R0, desc[UR38][R4.64] ;  /* 0x0000002604007980 */ /* 0x004362000c101900 */
[----:B------:R-:W-:Y:S05]  /*4e40*/  BRA `(.L_x_55) ;  /* 0x0000000000307947 */ /* 0x000fea0003800000 */
.L_x_54:
[----:B------:R-:W-:Y:S02]  /*4e50*/  ULDC.64 UR4, c[0x0][0x588] ;  /* 0x0001620000047ab9 */ /* 0x000fe40000000a00 */
[----:B------:R-:W-:-:S04]  /*4e60*/  ISETP.NE.U32.AND P0, PT, RZ, UR4, PT ;  /* 0x00000004ff007c0c */ /* 0x000fc8000bf05070 */
[----:B------:R-:W-:-:S13]  /*4e70*/  ISETP.NE.AND.EX P0, PT, RZ, UR5, PT, P0 ;  /* 0x00000005ff007c0c */ /* 0x000fda000bf05300 */
[----:B------:R-:W-:Y:S05]  /*4e80*/  @!P0 BRA `(.L_x_56) ;  /* 0x0000000000188947 */ /* 0x000fea0003800000 */
[----:B-12---:R-:W1:Y:S01]  /*4e90*/  LDC.64 R4, c[0x0][0x588] ;  /* 0x00016200ff047b82 */ /* 0x006e620000000a00 */
[----:B------:R-:W-:Y:S02]  /*4ea0*/  ULDC UR4, c[0x0][0x598] ;  /* 0x0001660000047ab9 */ /* 0x000fe40000000800 */
[----:B------:R-:W-:-:S04]  /*4eb0*/  IMAD R3, R18, UR4, RZ ;  /* 0x0000000412037c24 */ /* 0x000fc8000f8e02ff */
[----:B-1----:R-:W-:-:S05]  /*4ec0*/  IMAD.WIDE R4, R3, 0x4, R4 ;  /* 0x0000000403047825 */ /* 0x002fca00078e0204 */
[----:B------:R2:W5:Y:S01]  /*4ed0*/  LDG.E R0, desc[UR38][R4.64] ;  /* 0x0000002604007981 */ /* 0x000562000c1e1900 */
[----:B------:R-:W-:Y:S05]  /*4ee0*/  BRA `(.L_x_55) ;  /* 0x0000000000087947 */ /* 0x000fea0003800000 */
.L_x_56:
[----:B------:R-:W-:Y:S02]  /*4ef0*/  ULDC UR4, c[0x0][0x580] ;  /* 0x0001600000047ab9 */ /* 0x000fe40000000800 */
[----:B--2---:R-:W-:-:S07]  /*4f00*/  IMAD.U32 R0, RZ, RZ, UR4 ;  /* 0x00000004ff007e24 */ /* 0x004fce000f8e00ff */
.L_x_55:
        /* <DEDUP_REMOVED lines=9> */
.L_x_57:
        /* <DEDUP_REMOVED lines=10> */
.L_x_59:
[----:B------:R-:W-:Y:S02]  /*5040*/  ULDC UR4, c[0x0][0x5a8] ;  /* 0x00016a0000047ab9 */ /* 0x000fe40000000800 */
[----:B------:R-:W-:-:S07]  /*5050*/  IMAD.U32 R3, RZ, RZ, UR4 ;  /* 0x00000004ff037e24 */ /* 0x000fce000f8e00ff */
.L_x_58:
[----:B------:R-:W-:Y:S01]  /*5060*/  ISETP.GT.U32.AND P0, PT, R152, 0x3e, PT ;  /* 0x0000003e9800780c */ /* 0x000fe20003f04070 */
[----:B------:R-:W-:Y:S01]  /*5070*/  BSSY B0, `(.L_x_60) ;  /* 0x0000007000007945 */ /* 0x000fe20003800000 */
[----:B------:R-:W-:-:S11]  /*5080*/  PRMT R8, RZ, 0x7610, R8 ;  /* 0x00007610ff087816 */ /* 0x000fd60000000008 */
[----:B------:R-:W-:Y:S05]  /*5090*/  @P0 BRA `(.L_x_61) ;  /* 0x0000000000100947 */ /* 0x000fea0003800000 */
[----:B------:R-:W-:-:S03]  /*50a0*/  UMOV UR4, 0xffffffff ;  /* 0xffffffff00047882 */ /* 0x000fc60000000000 */
[----:B------:R-:W-:Y:S05]  /*50b0*/  BRA.DIV UR4, `(.L_x_62) ;  /* 0x0000009604dc7947 */ /* 0x000fea000b800000 */
[----:B------:R-:W-:-:S13]  /*50c0*/  ELECT P6, URZ, PT ;  /* 0x00000000003f782f */ /* 0x000fda00038c0000 */
.L_x_284:
[----:B------:R-:W-:-:S07]  /*50d0*/  SEL R8, RZ, 0x1, !P6 ;  /* 0x00000001ff087807 */ /* 0x000fce0007000000 */
.L_x_61:
[----:B------:R-:W-:Y:S05]  /*50e0*/  BSYNC B0 ;  /* 0x0000000000007941 */ /* 0x000fea0003800000 */
.L_x_60:
[----:B-1234-:R-:W-:-:S05]  /*50f0*/  IMAD.U32 R4, RZ, RZ, UR55 ;  /* 0x00000037ff047e24 */ /* 0x01efca000f8e00ff */
[----:B------:R-:W-:-:S13]  /*5100*/  ISETP.NE.AND P0, PT, R4, 0x3, PT ;  /* 0x000000030400780c */ /* 0x000fda0003f05270 */
[----:B------:R-:W-:Y:S05]  /*5110*/  @!P0 BRA `(.L_x_63) ;  /* 0x0000000000048947 */ /* 0x000fea0003800000 */
[----:B------:R-:W-:Y:S01]  /*5120*/  BPT.TRAP 0x1 ;  /* 0x000000040000795c */ /* 0x000fe20000300000 */
.L_x_63:
[----:B------:R-:W-:Y:S01]  /*5130*/  SHF.L.U32 R12, RZ, 0x1f, RZ ;  /* 0x0000001fff0c7819 */ /* 0x000fe200000006ff */
[----:B------:R-:W-:Y:S01]  /*5140*/  IMAD.MOV.U32 R4, RZ, RZ, RZ ;  /* 0x000000ffff047224 */ /* 0x000fe200078e00ff */
[----:B-----5:R-:W-:Y:S02]  /*5150*/  FSETP.NEU.AND P1, PT, R0, RZ, PT ;  /* 0x000000ff0000720b */ /* 0x020fe40003f2d000 */
[----:B------:R-:W1:Y:S11]  /*5160*/  SYNCS.PHASECHK.TRANS64.TRYWAIT P2, [UR50+0x38550], R12 ;  /* 0x0385500cff0075a7 */ /* 0x000e760008040172 */
[----:B------:R-:W-:Y:S01]  /*5170*/  @P1 LEA R13, R22, UR50, 0x1 ;  /* 0x00000032160d1c11 */ /* 0x000fe2000f8e08ff */
[----:B-1----:R-:W-:Y:S06]  /*5180*/  @!P2 BRA `(.L_x_64) ;  /* 0x0000009400c0a947 */ /* 0x002fec0003800000 */
.L_x_285:
[----:B------:R-:W-:Y:S05]  /*5190*/  @P1 WARPSYNC.ALL ;  /* 0x0000000000001948 */ /* 0x000fea0003800000 */
[----:B-1----:R-:W1:Y:S01]  /*51a0*/  @P1 LDSM.16.MT88.4 R4, [R13+0x34000] ;  /* 0x034000000d04183b */ /* 0x002e620000004200 */
[----:B------:R-:W-:Y:S01]  /*51b0*/  PRMT R8, R8, 0x9910, RZ ;  /* 0x0000991008087816 */ /* 0x000fe200000000ff */
[----:B------:R-:W-:Y:S01]  /*51c0*/  BSSY B0, `(.L_x_65) ;  /* 0x000000d000007945 */ /* 0x000fe20003800000 */
[-C--:B------:R-:W-:Y:S01]  /*51d0*/  FMUL R88, R88, R3.reuse ;  /* 0x0000000358587220 */ /* 0x080fe20000400000 */
[-C--:B------:R-:W-:Y:S01]  /*51e0*/  FMUL R14, R89, R3.reuse ;  /* 0x00000003590e7220 */ /* 0x080fe20000400000 */
[----:B------:R-:W-:Y:S01]  /*51f0*/  ISETP.NE.AND P2, PT, R8, RZ, PT ;  /* 0x000000ff0800720c */ /* 0x000fe20003f45270 */
[----:B------:R-:W-:Y:S01]  /*5200*/  FMUL R90, R90, R3 ;  /* 0x000000035a5a7220 */ /* 0x000fe20000400000 */
[----:B------:R2:W3:Y:S01]  /*5210*/  @P1 LDSM.16.MT88.4 R8, [R13+0x34800] ;  /* 0x034800000d08183b */ /* 0x0004e20000004200 */
[----:B-1----:R-:W-:-:S02]  /*5220*/  HADD2.F32 R15, -RZ, R4.H0_H0 ;  /* 0x20000004ff0f7230 */ /* 0x002fc40000004100 */
[----:B------:R-:W-:Y:S01]  /*5230*/  HADD2.F32 R17, -RZ, R4.H1_H1 ;  /* 0x30000004ff117230 */ /* 0x000fe20000004100 */
[----:B--2---:R-:W-:Y:S07]  /*5240*/  @P1 BRA `(.L_x_66) ;  /* 0x0000000000101947 */ /* 0x004fee0003800000 */
[----:B------:R-:W-:Y:S02]  /*5250*/  MOV R5, RZ ;  /* 0x000000ff00057202 */ /* 0x000fe40000000f00 */
[----:B------:R-:W-:Y:S02]  /*5260*/  CS2R R6, SRZ ;  /* 0x0000000000067805 */ /* 0x000fe4000001ff00 */
[----:B---3--:R-:W-:Y:S02]  /*5270*/  CS2R R8, SRZ ;  /* 0x0000000000087805 */ /* 0x008fe4000001ff00 */
[----:B------:R-:W-:-:S07]  /*5280*/  CS2R R10, SRZ ;  /* 0x00000000000a7805 */ /* 0x000fce000001ff00 */
.L_x_66:
[----:B------:R-:W-:Y:S05]  /*5290*/  BSYNC B0 ;  /* 0x0000000000007941 */ /* 0x000fea0003800000 */
.L_x_65:
[--C-:B------:R-:W-:Y:S02]  /*52a0*/  HADD2.F32 R13, -RZ, R5.reuse.H0_H0 ;  /* 0x20000005ff0d7230 */ /* 0x100fe40000004100 */
[----:B------:R-:W-:Y:S01]  /*52b0*/  FMUL R16, R91, R3 ;  /* 0x000000035b107220 */ /* 0x000fe20000400000 */
[----:B------:R-:W-:Y:S02]  /*52c0*/  HADD2.F32 R19, -RZ, R5.H1_H1 ;  /* 0x30000005ff137230 */ /* 0x000fe40000004100 */
[-C--:B------:R-:W-:Y:S01]  /*52d0*/  FFMA R88, R15, R0.reuse, R88 ;  /* 0x000000000f587223 */ /* 0x080fe20000000058 */
[-C--:B------:R-:W-:Y:S01]  /*52e0*/  FFMA R21, R17, R0.reuse, R14 ;  /* 0x0000000011157223 */ /* 0x080fe2000000000e */
[-C--:B------:R-:W-:Y:S01]  /*52f0*/  FFMA R90, R13, R0.reuse, R90 ;  /* 0x000000000d5a7223 */ /* 0x080fe2000000005a */
[--C-:B------:R-:W-:Y:S02]  /*5300*/  HADD2.F32 R13, -RZ, R6.reuse.H0_H0 ;  /* 0x20000006ff0d7230 */ /* 0x100fe40000004100 */
[----:B------:R-:W-:Y:S01]  /*5310*/  FFMA R89, R19, R0, R16 ;  /* 0x0000000013597223 */ /* 0x000fe20000000010 */
[----:B------:R-:W-:-:S02]  /*5320*/  HADD2.F32 R15, -RZ, R6.H1_H1 ;  /* 0x30000006ff0f7230 */ /* 0x000fc40000004100 */
[-C--:B------:R-:W-:Y:S01]  /*5330*/  FMUL R92, R92, R3.reuse ;  /* 0x000000035c5c7220 */ /* 0x080fe20000400000 */
[-C--:B------:R-:W-:Y:S01]  /*5340*/  FMUL R14, R93, R3.reuse ;  /* 0x000000035d0e7220 */ /* 0x080fe20000400000 */
[--C-:B------:R-:W-:Y:S02]  /*5350*/  HADD2.F32 R17, -RZ, R7.reuse.H0_H0 ;  /* 0x20000007ff117230 */ /* 0x100fe40000004100 */
[-C--:B------:R-:W-:Y:S01]  /*5360*/  FMUL R94, R94, R3.reuse ;  /* 0x000000035e5e7220 */ /* 0x080fe20000400000 */
[----:B------:R-:W-:Y:S02]  /*5370*/  HADD2.F32 R19, -RZ, R7.H1_H1 ;  /* 0x30000007ff137230 */ /* 0x000fe40000004100 */
[----:B------:R-:W-:Y:S01]  /*5380*/  FMUL R16, R95, R3 ;  /* 0x000000035f107220 */ /* 0x000fe20000400000 */
[-C--:B------:R-:W-:Y:S01]  /*5390*/  FFMA R92, R13, R0.reuse, R92 ;  /* 0x000000000d5c7223 */ /* 0x080fe2000000005c */
[----:B------:R-:W-:Y:S01]  /*53a0*/  FFMA R91, R15, R0, R14 ;  /* 0x000000000f5b7223 */ /* 0x000fe2000000000e */
[----:B---3--:R-:W-:-:S02]  /*53b0*/  HADD2.F32 R13, -RZ, R8.H0_H0 ;  /* 0x20000008ff0d7230 */ /* 0x008fc40000004100 */
[-C--:B------:R-:W-:Y:S01]  /*53c0*/  FFMA R94, R17, R0.reuse, R94 ;  /* 0x00000000115e7223 */ /* 0x080fe2000000005e */
[----:B------:R-:W-:Y:S02]  /*53d0*/  HADD2.F32 R15, -RZ, R8.H1_H1 ;  /* 0x30000008ff0f7230 */ /* 0x000fe40000004100 */
[-C--:B------:R-:W-:Y:S01]  /*53e0*/  FFMA R93, R19, R0.reuse, R16 ;  /* 0x00000000135d7223 */ /* 0x080fe20000000010 */
        /* <DEDUP_REMOVED lines=8> */
[----:B------:R-:W-:-:S02]  /*5470*/  HADD2.F32 R13, -RZ, R10.H0_H0 ;  /* 0x2000000aff0d7230 */ /* 0x000fc40000004100 */
        /* <DEDUP_REMOVED lines=10> */
[-C--:B------:R-:W-:Y:S01]  /*5520*/  FFMA R14, R15, R0.reuse, R14 ;  /* 0x000000000f0e7223 */ /* 0x080fe2000000000e */
[-C--:B------:R-:W-:Y:S01]  /*5530*/  FFMA R17, R17, R0.reuse, R102 ;  /* 0x0000000011117223 */ /* 0x080fe20000000066 */
[----:B------:R-:W-:Y:S01]  /*5540*/  FFMA R16, R19, R0, R16 ;  /* 0x0000000013107223 */ /* 0x000fe20000000010 */
[----:B------:R-:W-:Y:S01]  /*5550*/  F2FP.F16.F32.PACK_AB R89, R89, R90 ;  /* 0x0000005a5959723e */ /* 0x000fe200000000ff */
[----:B------:R-:W-:Y:S05]  /*5560*/  WARPSYNC.ALL ;  /* 0x0000000000007948 */ /* 0x000fea0003800000 */
[----:B------:R-:W-:Y:S01]  /*5570*/  F2FP.F16.F32.PACK_AB R97, R97, R98 ;  /* 0x000000626161723e */ /* 0x000fe200000000ff */
[----:B------:R-:W-:Y:S01]  /*5580*/  BSSY B0, `(.L_x_67) ;  /* 0x0000016000007945 */ /* 0x000fe20003800000 */
[----:B------:R-:W-:-:S02]  /*5590*/  F2FP.F16.F32.PACK_AB R90, R91, R92 ;  /* 0x0000005c5b5a723e */ /* 0x000fc400000000ff */
[----:B------:R-:W-:Y:S02]  /*55a0*/  F2FP.F16.F32.PACK_AB R98, R14, R13 ;  /* 0x0000000d0e62723e */ /* 0x000fe400000000ff */
[----:B------:R-:W-:Y:S02]  /*55b0*/  F2FP.F16.F32.PACK_AB R88, R21, R88 ;  /* 0x000000581558723e */ /* 0x000fe400000000ff */
[----:B------:R-:W-:Y:S02]  /*55c0*/  F2FP.F16.F32.PACK_AB R91, R93, R94 ;  /* 0x0000005e5d5b723e */ /* 0x000fe400000000ff */
[----:B------:R-:W-:Y:S02]  /*55d0*/  LEA R13, R22, UR50, 0x1 ;  /* 0x00000032160d7c11 */ /* 0x000fe4000f8e08ff */
[----:B------:R-:W-:Y:S02]  /*55e0*/  F2FP.F16.F32.PACK_AB R96, R95, R96 ;  /* 0x000000605f60723e */ /* 0x000fe400000000ff */
[----:B------:R-:W-:Y:S01]  /*55f0*/  F2FP.F16.F32.PACK_AB R99, R16, R17 ;  /* 0x000000111063723e */ /* 0x000fe200000000ff */
[----:B------:R1:W-:Y:S04]  /*5600*/  STSM.16.MT88.4 [R13+0x34000], R88 ;  /* 0x034000580d007844 */ /* 0x0003e80000004200 */
[----:B------:R1:W-:Y:S01]  /*5610*/  STSM.16.MT88.4 [R13+0x34800], R96 ;  /* 0x034800600d007844 */ /* 0x0003e20000004200 */
[----:B------:R-:W-:Y:S01]  /*5620*/  @!PT LDS RZ, [RZ] ;  /* 0x00000000fffff984 */ /* 0x000fe20000000800 */
[----:B------:R-:W-:Y:S01]  /*5630*/  @!PT LDS RZ, [RZ] ;  /* 0x00000000fffff984 */ /* 0x000fe20000000800 */
[----:B------:R-:W-:Y:S01]  /*5640*/  @!PT LDS RZ, [RZ] ;  /* 0x00000000fffff984 */ /* 0x000fe20000000800 */
[----:B------:R-:W-:Y:S01]  /*5650*/  @!PT LDS RZ, [RZ] ;  /* 0x00000000fffff984 */ /* 0x000fe20000000800 */
[----:B------:R2:W-:Y:S06]  /*5660*/  MEMBAR.ALL.CTA ;  /* 0x0000000000007992 */ /* 0x0005ec0000008000 */
[----:B--2---:R-:W2:Y:S02]  /*5670*/  FENCE.VIEW.ASYNC.S ;  /* 0x00000000000073c6 */ /* 0x004ea40000000000 */
[----:B--2---:R-:W-:Y:S06]  /*5680*/  BAR.SYNC.DEFER_BLOCKING 0x1, 0x80 ;  /* 0x0042000000007b1d */ /* 0x004fec0000010000 */
[----:B------:R-:W-:Y:S05]  /*5690*/  @!P2 BRA `(.L_x_68) ;  /* 0x000000000010a947 */ /* 0x000fea0003800000 */
[----:B------:R-:W-:-:S09]  /*56a0*/  UIADD3 UR44, UR50, 0x34000, URZ ;  /* 0x00034000322c7890 */ /* 0x000fd2000fffe03f */
[----:B------:R2:W-:Y:S01]  /*56b0*/  UTMASTG.2D [UR44], [UR36] ;  /* 0x0000002c240073b5 */ /* 0x0005e20008008000 */
[----:B------:R0:W-:Y:S01]  /*56c0*/  UTMACMDFLUSH ;  /* 0x00000000000079b7 */ /* 0x0001e20000000000 */
[----:B--2---:R-:W-:-:S04]  /*56d0*/  DEPBAR.LE SB0, 0x1 ;  /* 0x000080400000791a */ /* 0x004fc80000000000 */
.L_x_68:
[----:B------:R-:W-:Y:S05]  /*56e0*/  BSYNC B0 ;  /* 0x0000000000007941 */ /* 0x000fea0003800000 */
.L_x_67:
[----:B------:R-:W-:Y:S06]  /*56f0*/  BAR.SYNC.DEFER_BLOCKING 0x1, 0x80 ;  /* 0x0042000000007b1d */ /* 0x000fec0000010000 */
[----:B------:R-:W-:Y:S05]  /*5700*/  @!P0 BRA `(.L_x_69) ;  /* 0x0000000000048947 */ /* 0x000fea0003800000 */
[----:B------:R-:W-:Y:S01]  /*5710*/  BPT.TRAP 0x1 ;  /* 0x000000040000795c */ /* 0x000fe20000300000 */
.L_x_69:
[----:B------:R-:W2:Y:S02]  /*5720*/  SYNCS.PHASECHK.TRANS64.TRYWAIT P3, [UR50+0x38558], R12 ;  /* 0x0385580cff0075a7 */ /* 0x000ea40008060172 */
[----:B--2---:R-:W-:Y:S05]  /*5730*/  @!P3 BRA `(.L_x_70) ;  /* 0x00000090006cb947 */ /* 0x004fea0003800000 */
.L_x_286:
[----:B------:R-:W-:Y:S05]  /*5740*/  @P1 WARPSYNC.ALL ;  /* 0x0000000000001948 */ /* 0x000fea0003800000 */
[----:B------:R-:W3:Y:S01]  /*5750*/  @P1 LDSM.16.MT88.4 R4, [R13+0x35000] ;  /* 0x035000000d04183b */ /* 0x000ee20000004200 */
[-C--:B--2---:R-:W-:Y:S01]  /*5760*/  FMUL R15, R24, R3.reuse ;  /* 0x00000003180f7220 */ /* 0x084fe20000400000 */
[-C--:B------:R-:W-:Y:S01]  /*5770*/  FMUL R25, R25, R3.reuse ;  /* 0x0000000319197220 */ /* 0x080fe20000400000 */
[-C--:B------:R-:W-:Y:S01]  /*5780*/  FMUL R17, R26, R3.reuse ;  /* 0x000000031a117220 */ /* 0x080fe20000400000 */
[----:B------:R-:W2:Y:S01]  /*5790*/  @P1 LDSM.16.MT88.4 R8, [R13+0x35800] ;  /* 0x035800000d08183b */ /* 0x000ea20000004200 */
[-C--:B------:R-:W-:Y:S01]  /*57a0*/  FMUL R27, R27, R3.reuse ;  /* 0x000000031b1b7220 */ /* 0x080fe20000400000 */
[-C--:B------:R-:W-:Y:S01]  /*57b0*/  FMUL R19, R28, R3.reuse ;  /* 0x000000031c137220 */ /* 0x080fe20000400000 */
[-C--:B------:R-:W-:Y:S01]  /*57c0*/  FMUL R29, R29, R3.reuse ;  /* 0x000000031d1d7220 */ /* 0x080fe20000400000 */
[-C--:B------:R-:W-:Y:S01]  /*57d0*/  FMUL R21, R30, R3.reuse ;  /* 0x000000031e157220 */ /* 0x080fe20000400000 */
[-C--:B------:R-:W-:Y:S01]  /*57e0*/  FMUL R31, R31, R3.reuse ;  /* 0x000000031f1f7220 */ /* 0x080fe20000400000 */
[-C--:B------:R-:W-:Y:S01]  /*57f0*/  FMUL R33, R33, R3.reuse ;  /* 0x0000000321217220 */ /* 0x080fe20000400000 */
[-C--:B------:R-:W-:Y:S01]  /*5800*/  FMUL R35, R35, R3.reuse ;  /* 0x0000000323237220 */ /* 0x080fe20000400000 */
[-C--:B------:R-:W-:Y:S01]  /*5810*/  FMUL R37, R37, R3.reuse ;  /* 0x0000000325257220 */ /* 0x080fe20000400000 */
[----:B------:R-:W-:Y:S01]  /*5820*/  FMUL R39, R39, R3 ;  /* 0x0000000327277220 */ /* 0x000fe20000400000 */
[----:B------:R-:W-:Y:S05]  /*5830*/  WARPSYNC.ALL ;  /* 0x0000000000007948 */ /* 0x000fea0003800000 */
[----:B------:R-:W-:Y:S01]  /*5840*/  BSSY B0, `(.L_x_71) ;  /* 0x000003d000007945 */ /* 0x000fe20003800000 */
[----:B---3--:R-:W-:-:S02]  /*5850*/  HADD2.F32 R14, -RZ, R4.H0_H0 ;  /* 0x20000004ff0e7230 */ /* 0x008fc40000004100 */
[----:B------:R-:W-:Y:S02]  /*5860*/  HADD2.F32 R16, -RZ, R4.H1_H1 ;  /* 0x30000004ff107230 */ /* 0x000fe40000004100 */
[--C-:B------:R-:W-:Y:S02]  /*5870*/  HADD2.F32 R18, -RZ, R5.reuse.H0_H0 ;  /* 0x20000005ff127230 */ /* 0x100fe40000004100 */
[-C--:B------:R-:W-:Y:S01]  /*5880*/  FFMA R15, R14, R0.reuse, R15 ;  /* 0x000000000e0f7223 */ /* 0x080fe2000000000f */
[----:B------:R-:W-:Y:S02]  /*5890*/  HADD2.F32 R20, -RZ, R5.H1_H1 ;  /* 0x30000005ff147230 */ /* 0x000fe40000004100 */
[-C--:B------:R-:W-:Y:S01]  /*58a0*/  FFMA R14, R16, R0.reuse, R25 ;  /* 0x00000000100e7223 */ /* 0x080fe20000000019 */
[----:B------:R-:W-:Y:S02]  /*58b0*/  HADD2.F32 R24, -RZ, R7.H0_H0 ;  /* 0x20000007ff187230 */ /* 0x000fe40000004100 */
[----:B------:R-:W-:Y:S01]  /*58c0*/  FFMA R17, R18, R0, R17 ;  /* 0x0000000012117223 */ /* 0x000fe20000000011 */
[----:B------:R-:W-:-:S02]  /*58d0*/  HADD2.F32 R18, -RZ, R6.H0_H0 ;  /* 0x20000006ff127230 */ /* 0x000fc40000004100 */
[-C--:B------:R-:W-:Y:S01]  /*58e0*/  FFMA R16, R20, R0.reuse, R27 ;  /* 0x0000000014107223 */ /* 0x080fe2000000001b */
[----:B------:R-:W-:Y:S02]  /*58f0*/  HADD2.F32 R20, -RZ, R6.H1_H1 ;  /* 0x30000006ff147230 */ /* 0x000fe40000004100 */
[-C--:B------:R-:W-:Y:S01]  /*5900*/  FFMA R21, R24, R0.reuse, R21 ;  /* 0x0000000018157223 */ /* 0x080fe20000000015 */
[----:B------:R-:W-:Y:S02]  /*5910*/  HADD2.F32 R26, -RZ, R7.H1_H1 ;  /* 0x30000007ff1a7230 */ /* 0x000fe40000004100 */
[-C--:B------:R-:W-:Y:S01]  /*5920*/  FFMA R19, R18, R0.reuse, R19 ;  /* 0x0000000012137223 */ /* 0x080fe20000000013 */
[--C-:B--2---:R-:W-:Y:S02]  /*5930*/  HADD2.F32 R24, -RZ, R8.reuse.H0_H0 ;  /* 0x20000008ff187230 */ /* 0x104fe40000004100 */
[-C--:B------:R-:W-:Y:S01]  /*5940*/  FFMA R18, R20, R0.reuse, R29 ;  /* 0x0000000014127223 */ /* 0x080fe2000000001d */
[----:B------:R-:W-:Y:S01]  /*5950*/  FMUL R25, R32, R3 ;  /* 0x0000000320197220 */ /* 0x000fe20000400000 */
[----:B------:R-:W-:Y:S01]  /*5960*/  FFMA R20, R26, R0, R31 ;  /* 0x000000001a147223 */ /* 0x000fe2000000001f */
[----:B------:R-:W-:-:S02]  /*5970*/  HADD2.F32 R26, -RZ, R8.H1_H1 ;  /* 0x30000008ff1a7230 */ /* 0x000fc40000004100 */
[-C--:B------:R-:W-:Y:S01]  /*5980*/  FMUL R27, R34, R3.reuse ;  /* 0x00000003221b7220 */ /* 0x080fe20000400000 */
[--C-:B------:R-:W-:Y:S02]  /*5990*/  HADD2.F32 R28, -RZ, R9.reuse.H0_H0 ;  /* 0x20000009ff1c7230 */ /* 0x100fe40000004100 */
[-C--:B------:R-:W-:Y:S01]  /*59a0*/  FFMA R25, R24, R0.reuse, R25 ;  /* 0x0000000018197223 */ /* 0x080fe20000000019 */
[----:B------:R-:W-:Y:S02]  /*59b0*/  HADD2.F32 R30, -RZ, R9.H1_H1 ;  /* 0x30000009ff1e7230 */ /* 0x000fe40000004100 */
[-C--:B------:R-:W-:Y:S01]  /*59c0*/  FFMA R24, R26, R0.reuse, R33 ;  /* 0x000000001a187223 */ /* 0x080fe20000000021 */
[----:B------:R-:W-:Y:S01]  /*59d0*/  FMUL R29, R36, R3 ;  /* 0x00000003241d7220 */ /* 0x000fe20000400000 */
[-C--:B------:R-:W-:Y:S01]  /*59e0*/  FFMA R27, R28, R0.reuse, R27 ;  /* 0x000000001c1b7223 */ /* 0x080fe2000000001b */
[--C-:B------:R-:W-:Y:S02]  /*59f0*/  HADD2.F32 R28, -RZ, R10.reuse.H0_H0 ;  /* 0x2000000aff1c7230 */ /* 0x100fe40000004100 */
[----:B------:R-:W-:Y:S01]  /*5a00*/  FFMA R26, R30, R0, R35 ;  /* 0x000000001e1a7223 */ /* 0x000fe20000000023 */
[----:B------:R-:W-:-:S02]  /*5a10*/  HADD2.F32 R30, -RZ, R10.H1_H1 ;  /* 0x3000000aff1e7230 */ /* 0x000fc40000004100 */
[----:B------:R-:W-:Y:S01]  /*5a20*/  FMUL R31, R38, R3 ;  /* 0x00000003261f7220 */ /* 0x000fe20000400000 */
[--C-:B------:R-:W-:Y:S02]  /*5a30*/  HADD2.F32 R32, -RZ, R11.reuse.H0_H0 ;  /* 0x2000000bff207230 */ /* 0x100fe40000004100 */
[-C--:B------:R-:W-:Y:S01]  /*5a40*/  FFMA R29, R28, R0.reuse, R29 ;  /* 0x000000001c1d7223 */ /* 0x080fe2000000001d */
[----:B------:R-:W-:Y:S02]  /*5a50*/  HADD2.F32 R34, -RZ, R11.H1_H1 ;  /* 0x3000000bff227230 */ /* 0x000fe40000004100 */
[-C--:B------:R-:W-:Y:S01]  /*5a60*/  FFMA R28, R30, R0.reuse, R37 ;  /* 0x000000001e1c7223 */ /* 0x080fe20000000025 */
[----:B------:R-:W-:Y:S01]  /*5a70*/  F2FP.F16.F32.PACK_AB R24, R24, R25 ;  /* 0x000000191818723e */ /* 0x000fe200000000ff */
[-C--:B------:R-:W-:Y:S01]  /*5a80*/  FFMA R31, R32, R0.reuse, R31 ;  /* 0x00000000201f7223 */ /* 0x080fe2000000001f */
[----:B------:R-:W-:Y:S01]  /*5a90*/  F2FP.F16.F32.PACK_AB R32, R14, R15 ;  /* 0x0000000f0e20723e */ /* 0x000fe200000000ff */
[----:B------:R-:W-:Y:S01]  /*5aa0*/  FFMA R30, R34, R0, R39 ;  /* 0x00000000221e7223 */ /* 0x000fe20000000027 */
[----:B------:R-:W-:-:S02]  /*5ab0*/  F2FP.F16.F32.PACK_AB R33, R16, R17 ;  /* 0x000000111021723e */ /* 0x000fc400000000ff */
[----:B------:R-:W-:Y:S02]  /*5ac0*/  F2FP.F16.F32.PACK_AB R34, R18, R19 ;  /* 0x000000131222723e */ /* 0x000fe400000000ff */
[----:B------:R-:W-:Y:S02]  /*5ad0*/  F2FP.F16.F32.PACK_AB R35, R20, R21 ;  /* 0x000000151423723e */ /* 0x000fe400000000ff */
[----:B------:R-:W-:Y:S02]  /*5ae0*/  F2FP.F16.F32.PACK_AB R25, R26, R27 ;  /* 0x0000001b1a19723e */ /* 0x000fe400000000ff */
[----:B------:R-:W-:Y:S01]  /*5af0*/  F2FP.F16.F32.PACK_AB R26, R28, R29 ;  /* 0x0000001d1c1a723e */ /* 0x000fe200000000ff */
[----:B------:R2:W-:Y:S01]  /*5b00*/  STSM.16.MT88.4 [R13+0x35000], R32 ;  /* 0x035000200d007844 */ /* 0x0005e20000004200 */
[----:B------:R-:W-:-:S05]  /*5b10*/  F2FP.F16.F32.PACK_AB R27, R30, R31 ;  /* 0x0000001f1e1b723e */ /* 0x000fca00000000ff */
[----:B------:R2:W-:Y:S01]  /*5b20*/  STSM.16.MT88.4 [R13+0x35800], R24 ;  /* 0x035800180d007844 */ /* 0x0005e20000004200 */
[----:B------:R-:W-:Y:S01]  /*5b30*/  @!PT LDS RZ, [RZ] ;  /* 0x00000000fffff984 */ /* 0x000fe20000000800 */
[----:B------:R-:W-:Y:S01]  /*5b40*/  @!PT LDS RZ, [RZ] ;  /* 0x00000000fffff984 */ /* 0x000fe20000000800 */
[----:B------:R-:W-:Y:S01]  /*5b50*/  @!PT LDS RZ, [RZ] ;  /* 0x00000000fffff984 */ /* 0x000fe20000000800 */
[----:B------:R-:W-:Y:S01]  /*5b60*/  @!PT LDS RZ, [RZ] ;  /* 0x00000000fffff984 */ /* 0x000fe20000000800 */
[----:B------:R3:W-:Y:S06]  /*5b70*/  MEMBAR.ALL.CTA ;  /* 0x0000000000007992 */ /* 0x0007ec0000008000 */
[----:B---3--:R-:W3:Y:S02]  /*5b80*/  FENCE.VIEW.ASYNC.S ;  /* 0x00000000000073c6 */ /* 0x008ee40000000000 */
[----:B---3--:R-:W-:Y:S06]  /*5b90*/  BAR.SYNC.DEFER_BLOCKING 0x1, 0x80 ;  /* 0x0042000000007b1d */ /* 0x008fec0000010000 */
[----:B------:R-:W-:Y:S05]  /*5ba0*/  @!P2 BRA `(.L_x_72) ;  /* 0x000000000018a947 */ /* 0x000fea0003800000 */
[----:B------:R-:W-:Y:S02]  /*5bb0*/  UIADD3 UR5, UR45, 0x40, URZ ;  /* 0x000000402d057890 */ /* 0x000fe4000fffe03f */
[----:B------:R-:W-:Y:S01]  /*5bc0*/  UIADD3 UR4, UR50, 0x35000, URZ ;  /* 0x0003500032047890 */ /* 0x000fe2000fffe03f */
[----:B------:R-:W-:-:S08]  /*5bd0*/  UMOV UR6, UR46 ;  /* 0x0000002e00067c82 */ /* 0x000fd00008000000 */
[----:B------:R3:W-:Y:S01]  /*5be0*/  UTMASTG.2D [UR4], [UR36] ;  /* 0x00000004240073b5 */ /* 0x0007e20008008000 */
[----:B------:R0:W-:Y:S01]  /*5bf0*/  UTMACMDFLUSH ;  /* 0x00000000000079b7 */ /* 0x0001e20000000000 */
[----:B---3--:R-:W-:-:S04]  /*5c00*/  DEPBAR.LE SB0, 0x1 ;  /* 0x000080400000791a */ /* 0x008fc80000000000 */
.L_x_72:
[----:B------:R-:W-:Y:S05]  /*5c10*/  BSYNC B0 ;  /* 0x0000000000007941 */ /* 0x000fea0003800000 */
.L_x_71:
[----:B------:R-:W-:Y:S06]  /*5c20*/  BAR.SYNC.DEFER_BLOCKING 0x1, 0x80 ;  /* 0x0042000000007b1d */ /* 0x000fec0000010000 */
[----:B------:R-:W-:Y:S05]  /*5c30*/  @!P0 BRA `(.L_x_73) ;  /* 0x0000000000048947 */ /* 0x000fea0003800000 */
[----:B------:R-:W-:Y:S01]  /*5c40*/  BPT.TRAP 0x1 ;  /* 0x000000040000795c */ /* 0x000fe20000300000 */
.L_x_73:
[----:B------:R-:W-:-:S04]  /*5c50*/  UIADD3 UR4, UR50, 0x38570, URZ ;  /* 0x0003857032047890 */ /* 0x000fc8000fffe03f */
[----:B------:R-:W-:-:S09]  /*5c60*/  UPRMT UR8, UR57, 0x654, UR4 ;  /* 0x0000065439087896 */ /* 0x000fd20008000004 */
[----:B------:R-:W-:Y:S01]  /*5c70*/  SYNCS.ARRIVE.TRANS64.RED.A1T0 RZ, [UR8], RZ ;  /* 0x000000ffffff79a7 */ /* 0x000fe20008100408 */
[----:B------:R-:W-:Y:S05]  /*5c80*/  @!P0 BRA `(.L_x_74) ;  /* 0x0000000000048947 */ /* 0x000fea0003800000 */
[----:B------:R-:W-:Y:S01]  /*5c90*/  BPT.TRAP 0x1 ;  /* 0x000000040000795c */ /* 0x000fe20000300000 */
.L_x_74:
[----:B------:R-:W3:Y:S02]  /*5ca0*/  SYNCS.PHASECHK.TRANS64.TRYWAIT P3, [UR50+0x38560], R12 ;  /* 0x0385600cff0075a7 */ /* 0x000ee40008060172 */
[----:B---3--:R-:W-:Y:S05]  /*5cb0*/  @!P3 BRA `(.L_x_75) ;  /* 0x0000008c0024b947 */ /* 0x008fea0003800000 */
.L_x_287:
[----:B------:R-:W-:Y:S05]  /*5cc0*/  @P1 WARPSYNC.ALL ;  /* 0x0000000000001948 */ /* 0x000fea0003800000 */
[----:B------:R-:W4:Y:S01]  /*5cd0*/  @P1 LDSM.16.MT88.4 R4, [R13+0x36000] ;  /* 0x036000000d04183b */ /* 0x000f220000004200 */
[-C--:B---3--:R-:W-:Y:S01]  /*5ce0*/  FMUL R15, R104, R3.reuse ;  /* 0x00000003680f7220 */ /* 0x088fe20000400000 */
[-C--:B------:R-:W-:Y:S01]  /*5cf0*/  FMUL R105, R105, R3.reuse ;  /* 0x0000000369697220 */ /* 0x080fe20000400000 */
[-C--:B------:R-:W-:Y:S01]  /*5d00*/  FMUL R17, R106, R3.reuse ;  /* 0x000000036a117220 */ /* 0x080fe20000400000 */
[----:B------:R-:W3:Y:S01]  /*5d10*/  @P1 LDSM.16.MT88.4 R8, [R13+0x36800] ;  /* 0x036800000d08183b */ /* 0x000ee20000004200 */
[-C--:B------:R-:W-:Y:S01]  /*5d20*/  FMUL R107, R107, R3.reuse ;  /* 0x000000036b6b7220 */ /* 0x080fe20000400000 */
[-C--:B------:R-:W-:Y:S01]  /*5d30*/  FMUL R19, R108, R3.reuse ;  /* 0x000000036c137220 */ /* 0x080fe20000400000 */
[-C--:B------:R-:W-:Y:S01]  /*5d40*/  FMUL R109, R109, R3.reuse ;  /* 0x000000036d6d7220 */ /* 0x080fe20000400000 */
[-C--:B------:R-:W-:Y:S01]  /*5d50*/  FMUL R21, R110, R3.reuse ;  /* 0x000000036e157220 */ /* 0x080fe20000400000 */
[-C--:B------:R-:W-:Y:S01]  /*5d60*/  FMUL R111, R111, R3.reuse ;  /* 0x000000036f6f7220 */ /* 0x080fe20000400000 */
[-C--:B--2---:R-:W-:Y:S01]  /*5d70*/  FMUL R25, R112, R3.reuse ;  /* 0x0000000370197220 */ /* 0x084fe20000400000 */
        /* <DEDUP_REMOVED lines=9> */
[----:B----4-:R-:W-:-:S02]  /*5e10*/  HADD2.F32 R14, -RZ, R4.H0_H0 ;  /* 0x20000004ff0e7230 */ /* 0x010fc40000004100 */
        /* <DEDUP_REMOVED lines=13> */
[----:B---3--:R-:W-:Y:S02]  /*5ef0*/  HADD2.F32 R24, -RZ, R8.H0_H0 ;  /* 0x20000008ff187230 */ /* 0x008fe40000004100 */
[----:B------:R-:W-:Y:S01]  /*5f00*/  FFMA R18, R20, R0, R109 ;  /* 0x0000000014127223 */ /* 0x000fe2000000006d */
[----:B------:R-:W-:-:S02]  /*5f10*/  HADD2.F32 R28, -RZ, R9.H0_H0 ;  /* 0x20000009ff1c7230 */ /* 0x000fc40000004100 */
[-C--:B------:R-:W-:Y:S01]  /*5f20*/  FFMA R20, R26, R0.reuse, R111 ;  /* 0x000000001a147223 */ /* 0x080fe2000000006f */
[----:B------:R-:W-:Y:S02]  /*5f30*/  HADD2.F32 R26, -RZ, R8.H1_H1 ;  /* 0x30000008ff1a7230 */ /* 0x000fe40000004100 */
        /* <DEDUP_REMOVED lines=37> */
.L_x_77:
[----:B------:R-:W-:Y:S05]  /*6190*/  BSYNC B0 ;  /* 0x0000000000007941 */ /* 0x000fea0003800000 */
.L_x_76:
[----:B------:R-:W-:Y:S06]  /*61a0*/  BAR.SYNC.DEFER_BLOCKING 0x1, 0x80 ;  /* 0x0042000000007b1d */ /* 0x000fec0000010000 */
[----:B------:R-:W-:Y:S05]  /*61b0*/  @!P0 BRA `(.L_x_78) ;  /* 0x0000000000048947 */ /* 0x000fea0003800000 */
[----:B------:R-:W-:Y:S01]  /*61c0*/  BPT.TRAP 0x1 ;  /* 0x000000040000795c */ /* 0x000fe20000300000 */
.L_x_78:
[----:B------:R-:W-:-:S04]  /*61d0*/  UIADD3 UR4, UR50, 0x38578, URZ ;  /* 0x0003857832047890 */ /* 0x000fc8000fffe03f */
[----:B------:R-:W-:-:S09]  /*61e0*/  UPRMT UR9, UR57, 0x654, UR4 ;  /* 0x0000065439097896 */ /* 0x000fd20008000004 */
[----:B------:R-:W-:Y:S01]  /*61f0*/  SYNCS.ARRIVE.TRANS64.RED.A1T0 RZ, [UR9], RZ ;  /* 0x000000ffffff79a7 */ /* 0x000fe20008100409 */
[----:B------:R-:W-:Y:S05]  /*6200*/  @!P0 BRA `(.L_x_79) ;  /* 0x0000000000048947 */ /* 0x000fea0003800000 */
[----:B------:R-:W-:Y:S01]  /*6210*/  BPT.TRAP 0x1 ;  /* 0x000000040000795c */ /* 0x000fe20000300000 */
.L_x_79:
[----:B------:R-:W3:Y:S02]  /*6220*/  SYNCS.PHASECHK.TRANS64.TRYWAIT P3, [UR50+0x38568], R12 ;  /* 0x0385680cff0075a7 */ /* 0x000ee40008060172 */
[----:B---3--:R-:W-:Y:S05]  /*6230*/  @!P3 BRA `(.L_x_80) ;  /* 0x0000008400dcb947 */ /* 0x008fea0003800000 */
.L_x_288:
        /* <DEDUP_REMOVED lines=58> */
[----:B------:R-:W-:Y:S01]  /*65e0*/  F2FP.F16.F32.PACK_AB R17, R24, R27 ;  /* 0x0000001b1811723e */ /* 0x000fe200000000ff */
[----:B------:R2:W-:Y:S01]  /*65f0*/  STSM.16.MT88.4 [R13+0x37000], R32 ;  /* 0x037000200d007844 */ /* 0x0005e20000004200 */
[----:B------:R-:W-:Y:S02]  /*6600*/  F2FP.F16.F32.PACK_AB R18, R26, R29 ;  /* 0x0000001d1a12723e */ /* 0x000fe400000000ff */
        /* <DEDUP_REMOVED lines=11> */
[----:B------:R-:W-:Y:S02]  /*66c0*/  UIADD3 UR5, UR45, 0x40, URZ ;  /* 0x000000402d057890 */ /* 0x000fe4000fffe03f */
[----:B------:R-:W-:-:S09]  /*66d0*/  UIADD3 UR4, UR50, 0x37000, URZ ;  /* 0x0003700032047890 */ /* 0x000fd2000fffe03f */
[----:B------:R3:W-:Y:S01]  /*66e0*/  UTMASTG.2D [UR4], [UR36] ;  /* 0x00000004240073b5 */ /* 0x0007e20008008000 */
[----:B------:R0:W-:Y:S01]  /*66f0*/  UTMACMDFLUSH ;  /* 0x00000000000079b7 */ /* 0x0001e20000000000 */
[----:B---3--:R-:W-:-:S04]  /*6700*/  DEPBAR.LE SB0, 0x1 ;  /* 0x000080400000791a */ /* 0x008fc80000000000 */
.L_x_82:
[----:B------:R-:W-:Y:S05]  /*6710*/  BSYNC B0 ;  /* 0x0000000000007941 */ /* 0x000fea0003800000 */
.L_x_81:
[----:B------:R-:W-:Y:S06]  /*6720*/  BAR.SYNC.DEFER_BLOCKING 0x1, 0x80 ;  /* 0x0042000000007b1d */ /* 0x000fec0000010000 */
[----:B------:R-:W-:Y:S05]  /*6730*/  @!P0 BRA `(.L_x_83) ;  /* 0x0000000000048947 */ /* 0x000fea0003800000 */
[----:B------:R-:W-:Y:S01]  /*6740*/  BPT.TRAP 0x1 ;  /* 0x000000040000795c */ /* 0x000fe20000300000 */
.L_x_83:
[----:B------:R-:W-:-:S04]  /*6750*/  UIADD3 UR4, UR50, 0x38580, URZ ;  /* 0x0003858032047890 */ /* 0x000fc8000fffe03f */
[----:B------:R-:W-:-:S09]  /*6760*/  UPRMT UR10, UR57, 0x654, UR4 ;  /* 0x00000654390a7896 */ /* 0x000fd20008000004 */
[----:B------:R-:W-:Y:S01]  /*6770*/  SYNCS.ARRIVE.TRANS64.RED.A1T0 RZ, [UR10], RZ ;  /* 0x000000ffffff79a7 */ /* 0x000fe2000810040a */
[----:B------:R-:W-:Y:S05]  /*6780*/  @!P0 BRA `(.L_x_84) ;  /* 0x0000000000048947 */ /* 0x000fea0003800000 */
[----:B------:R-:W-:Y:S01]  /*6790*/  BPT.TRAP 0x1 ;  /* 0x000000040000795c */ /* 0x000fe20000300000 */
.L_x_84:
[----:B------:R-:W-:-:S05]  /*67a0*/  IMAD.MOV.U32 R12, RZ, RZ, 0x1 ;  /* 0x00000001ff0c7424 */ /* 0x000fca00078e00ff */
[----:B------:R-:W-:-:S04]  /*67b0*/  SHF.L.U32 R12, R12, 0x1f, RZ ;  /* 0x0000001f0c0c7819 */ /* 0x000fc800000006ff */
[----:B------:R-:W3:Y:S02]  /*67c0*/  SYNCS.PHASECHK.TRANS64.TRYWAIT P3, [UR50+0x38550], R12 ;  /* 0x0385500cff0075a7 */ /* 0x000ee40008060172 */
[----:B---3--:R-:W-:Y:S05]  /*67d0*/  @!P3 BRA `(.L_x_85) ;  /* 0x00000080008cb947 */ /* 0x008fea0003800000 */
.L_x_289:
[----:B------:R-:W-:Y:S05]  /*67e0*/  @P1 WARPSYNC.ALL ;  /* 0x0000000000001948 */ /* 0x000fea0003800000 */
[----:B------:R-:W4:Y:S01]  /*67f0*/  @P1 LDSM.16.MT88.4 R4, [R13+0x34000] ;  /* 0x034000000d04183b */ /* 0x000f220000004200 */
[-C--:B---3--:R-:W-:Y:S01]  /*6800*/  FMUL R15, R120, R3.reuse ;  /* 0x00000003780f7220 */ /* 0x088fe20000400000 */
[-C--:B------:R-:W-:Y:S01]  /*6810*/  FMUL R121, R121, R3.reuse ;  /* 0x0000000379797220 */ /* 0x080fe20000400000 */
[-C--:B--2---:R-:W-:Y:S01]  /*6820*/  FMUL R17, R122, R3.reuse ;  /* 0x000000037a117220 */ /* 0x084fe20000400000 */
        /* <DEDUP_REMOVED lines=30> */
[----:B--2---:R-:W-:Y:S02]  /*6a10*/  HADD2.F32 R24, -RZ, R8.H0_H0 ;  /* 0x20000008ff187230 */ /* 0x004fe40000004100 */
        /* <DEDUP_REMOVED lines=41> */
.L_x_87:
[----:B------:R-:W-:Y:S05]  /*6cb0*/  BSYNC B0 ;  /* 0x0000000000007941 */ /* 0x000fea0003800000 */
.L_x_86:
[----:B------:R-:W-:Y:S06]  /*6cc0*/  BAR.SYNC.DEFER_BLOCKING 0x1, 0x80 ;  /* 0x0042000000007b1d */ /* 0x000fec0000010000 */
[----:B------:R-:W-:Y:S05]  /*6cd0*/  @!P0 BRA `(.L_x_88) ;  /* 0x0000000000048947 */ /* 0x000fea0003800000 */
[----:B------:R-:W-:Y:S01]  /*6ce0*/  BPT.TRAP 0x1 ;  /* 0x000000040000795c */ /* 0x000fe20000300000 */
.L_x_88:
[----:B------:R-:W-:-:S04]  /*6cf0*/  UIADD3 UR7, UR50, 0x38588, URZ ;  /* 0x0003858832077890 */ /* 0x000fc8000fffe03f */
[----:B------:R-:W-:-:S09]  /*6d00*/  UPRMT UR7, UR57, 0x654, UR7 ;  /* 0x0000065439077896 */ /* 0x000fd20008000007 */
[----:B------:R-:W-:Y:S01]  /*6d10*/  SYNCS.ARRIVE.TRANS64.RED.A1T0 RZ, [UR7], RZ ;  /* 0x000000ffffff79a7 */ /* 0x000fe20008100407 */
[----:B------:R-:W-:Y:S05]  /*6d20*/  @!P0 BRA `(.L_x_89) ;  /* 0x0000000000048947 */ /* 0x000fea0003800000 */
[----:B------:R-:W-:Y:S01]  /*6d30*/  BPT.TRAP 0x1 ;  /* 0x000000040000795c */ /* 0x000fe20000300000 */
.L_x_89:
[----:B------:R-:W3:Y:S02]  /*6d40*/  SYNCS.PHASECHK.TRANS64.TRYWAIT P3, [UR50+0x38558], R12 ;  /* 0x0385580cff0075a7 */ /* 0x000ee40008060172 */
[----:B---3--:R-:W-:Y:S05]  /*6d50*/  @!P3 BRA `(.L_x_90) ;  /* 0x0000007c0044b947 */ /* 0x008fea0003800000 */
.L_x_290:
        /* <DEDUP_REMOVED lines=77> */
.L_x_92:
[----:B------:R-:W-:Y:S05]  /*7230*/  BSYNC B0 ;  /* 0x0000000000007941 */ /* 0x000fea0003800000 */
.L_x_91:
[----:B------:R-:W-:Y:S06]  /*7240*/  BAR.SYNC.DEFER_BLOCKING 0x1, 0x80 ;  /* 0x0042000000007b1d */ /* 0x000fec0000010000 */
[----:B------:R-:W-:Y:S05]  /*7250*/  @!P0 BRA `(.L_x_93) ;  /* 0x0000000000048947 */ /* 0x000fea0003800000 */
[----:B------:R-:W-:Y:S01]  /*7260*/  BPT.TRAP 0x1 ;  /* 0x000000040000795c */ /* 0x000fe20000300000 */
.L_x_93:
[----:B------:R-:W-:Y:S01]  /*7270*/  SYNCS.ARRIVE.TRANS64.RED.A1T0 RZ, [UR8], RZ ;  /* 0x000000ffffff79a7 */ /* 0x000fe20008100408 */
[----:B------:R-:W-:Y:S05]  /*7280*/  @!P0 BRA `(.L_x_94) ;  /* 0x0000000000048947 */ /* 0x000fea0003800000 */
[----:B------:R-:W-:Y:S01]  /*7290*/  BPT.TRAP 0x1 ;  /* 0x000000040000795c */ /* 0x000fe20000300000 */
.L_x_94:
[----:B------:R-:W3:Y:S02]  /*72a0*/  SYNCS.PHASECHK.TRANS64.TRYWAIT P3, [UR50+0x38560], R12 ;  /* 0x0385600cff0075a7 */ /* 0x000ee40008060172 */
[----:B---3--:R-:W-:Y:S05]  /*72b0*/  @!P3 BRA `(.L_x_95) ;  /* 0x000000780004b947 */ /* 0x008fea0003800000 */
.L_x_291:
[----:B------:R-:W-:Y:S05]  /*72c0*/  @P1 WARPSYNC.ALL ;  /* 0x0000000000001948 */ /* 0x000fea0003800000 */
[----:B------:R-:W4:Y:S01]  /*72d0*/  @P1 LDSM.16.MT88.4 R4, [R13+0x36000] ;  /* 0x036000000d04183b */ /* 0x000f220000004200 */
[-C--:B------:R-:W-:Y:S01]  /*72e0*/  FMUL R17, R138, R3.reuse ;  /* 0x000000038a117220 */ /* 0x080fe20000400000 */
[-C--:B------:R-:W-:Y:S01]  /*72f0*/  FMUL R139, R139, R3.reuse ;  /* 0x000000038b8b7220 */ /* 0x080fe20000400000 */
[-C--:B------:R-:W-:Y:S01]  /*7300*/  FMUL R19, R140, R3.reuse ;  /* 0x000000038c137220 */ /* 0x080fe20000400000 */
[----:B------:R-:W5:Y:S01]  /*7310*/  @P1 LDSM.16.MT88.4 R8, [R13+0x36800] ;  /* 0x036800000d08183b */ /* 0x000f620000004200 */
[-C--:B------:R-:W-:Y:S01]  /*7320*/  FMUL R141, R141, R3.reuse ;  /* 0x000000038d8d7220 */ /* 0x080fe20000400000 */
[-C--:B------:R-:W-:Y:S01]  /*7330*/  FMUL R21, R142, R3.reuse ;  /* 0x000000038e157220 */ /* 0x080fe20000400000 */
[-C--:B------:R-:W-:Y:S01]  /*7340*/  FMUL R143, R143, R3.reuse ;  /* 0x000000038f8f7220 */ /* 0x080fe20000400000 */
[-C--:B------:R-:W-:Y:S01]  /*7350*/  FMUL R145, R145, R3.reuse ;  /* 0x0000000391917220 */ /* 0x080fe20000400000 */
[-C--:B---3--:R-:W-:Y:S01]  /*7360*/  FMUL R15, R136, R3.reuse ;  /* 0x00000003880f7220 */ /* 0x088fe20000400000 */
        /* <DEDUP_REMOVED lines=16> */
[----:B-----5:R-:W-:Y:S02]  /*7470*/  HADD2.F32 R28, -RZ, R8.H1_H1 ;  /* 0x30000008ff1c7230 */ /* 0x020fe40000004100 */
[----:B------:R-:W-:Y:S01]  /*7480*/  FFMA R19, R20, R0, R19 ;  /* 0x0000000014137223 */ /* 0x000fe20000000013 */
[----:B------:R-:W-:-:S02]  /*7490*/  HADD2.F32 R20, -RZ, R7.H0_H0 ;  /* 0x20000007ff147230 */ /* 0x000fc40000004100 */
[-C--:B------:R-:W-:Y:S01]  /*74a0*/  FFMA R18, R24, R0.reuse, R141 ;  /* 0x0000000018127223 */ /* 0x080fe2000000008d */
[----:B------:R-:W-:Y:S01]  /*74b0*/  HADD2.F32 R24, -RZ, R7.H1_H1 ;  /* 0x30000007ff187230 */ /* 0x000fe20000004100 */
[----:B------:R-:W-:Y:S01]  /*74c0*/  F2FP.F16.F32.PACK_AB R33, R16, R17 ;  /* 0x000000111021723e */ /* 0x000fe200000000ff */
[----:B------:R-:W-:Y:S02]  /*74d0*/  HADD2.F32 R14, -RZ, R4.H0_H0 ;  /* 0x20000004ff0e7230 */ /* 0x000fe40000004100 */
[-C--:B------:R-:W-:Y:S01]  /*74e0*/  FFMA R21, R20, R0.reuse, R21 ;  /* 0x0000000014157223 */ /* 0x080fe20000000015 */
[----:B------:R-:W-:Y:S02]  /*74f0*/  HADD2.F32 R26, -RZ, R8.H0_H0 ;  /* 0x20000008ff1a7230 */ /* 0x000fe40000004100 */
[-C--:B------:R-:W-:Y:S01]  /*7500*/  FFMA R20, R24, R0.reuse, R143 ;  /* 0x0000000018147223 */ /* 0x080fe2000000008f */
[----:B------:R-:W-:Y:S02]  /*7510*/  HADD2.F32 R30, -RZ, R9.H0_H0 ;  /* 0x20000009ff1e7230 */ /* 0x000fe40000004100 */
[-C--:B------:R-:W-:Y:S01]  /*7520*/  FFMA R24, R28, R0.reuse, R145 ;  /* 0x000000001c187223 */ /* 0x080fe20000000091 */
[-C--:B------:R-:W-:Y:S01]  /*7530*/  FFMA R15, R14, R0.reuse, R15 ;  /* 0x000000000e0f7223 */ /* 0x080fe2000000000f */
[----:B------:R-:W-:Y:S01]  /*7540*/  FFMA R25, R26, R0, R25 ;  /* 0x000000001a197223 */ /* 0x000fe20000000019 */
[----:B------:R-:W-:-:S02]  /*7550*/  HADD2.F32 R28, -RZ, R10.H0_H0 ;  /* 0x2000000aff1c7230 */ /* 0x000fc40000004100 */
[-C--:B------:R-:W-:Y:S01]  /*7560*/  FFMA R27, R30, R0.reuse, R27 ;  /* 0x000000001e1b7223 */ /* 0x080fe2000000001b */
[----:B------:R-:W-:Y:S01]  /*7570*/  HADD2.F32 R14, -RZ, R4.H1_H1 ;  /* 0x30000004ff0e7230 */ /* 0x000fe20000004100 */
[----:B------:R-:W-:Y:S01]  /*7580*/  F2FP.F16.F32.PACK_AB R35, R20, R21 ;  /* 0x000000151423723e */ /* 0x000fe200000000ff */
[----:B------:R-:W-:Y:S02]  /*7590*/  HADD2.F32 R26, -RZ, R9.H1_H1 ;  /* 0x30000009ff1a7230 */ /* 0x000fe40000004100 */
[-C--:B------:R-:W-:Y:S01]  /*75a0*/  FFMA R29, R28, R0.reuse, R29 ;  /* 0x000000001c1d7223 */ /* 0x080fe2000000001d */
[----:B------:R-:W-:Y:S02]  /*75b0*/  HADD2.F32 R30, -RZ, R10.H1_H1 ;  /* 0x3000000aff1e7230 */ /* 0x000fe40000004100 */
[-C--:B------:R-:W-:Y:S01]  /*75c0*/  FFMA R14, R14, R0.reuse, R137 ;  /* 0x000000000e0e7223 */ /* 0x080fe20000000089 */
[--C-:B------:R-:W-:Y:S02]  /*75d0*/  HADD2.F32 R32, -RZ, R11.reuse.H0_H0 ;  /* 0x2000000bff207230 */ /* 0x100fe40000004100 */
[----:B------:R-:W-:Y:S01]  /*75e0*/  FFMA R26, R26, R0, R147 ;  /* 0x000000001a1a7223 */ /* 0x000fe20000000093 */
[----:B------:R-:W-:-:S02]  /*75f0*/  HADD2.F32 R34, -RZ, R11.H1_H1 ;  /* 0x3000000bff227230 */ /* 0x000fc40000004100 */
[-C--:B------:R-:W-:Y:S01]  /*7600*/  FFMA R28, R30, R0.reuse, R149 ;  /* 0x000000001e1c7223 */ /* 0x080fe20000000095 */
[----:B------:R-:W-:Y:S01]  /*7610*/  F2FP.F16.F32.PACK_AB R24, R24, R25 ;  /* 0x000000191818723e */ /* 0x000fe200000000ff */
[-C--:B------:R-:W-:Y:S01]  /*7620*/  FFMA R31, R32, R0.reuse, R31 ;  /* 0x00000000201f7223 */ /* 0x080fe2000000001f */
[----:B------:R-:W-:Y:S01]  /*7630*/  F2FP.F16.F32.PACK_AB R32, R14, R15 ;  /* 0x0000000f0e20723e */ /* 0x000fe200000000ff */
[----:B------:R-:W-:Y:S01]  /*7640*/  FFMA R30, R34, R0, R151 ;  /* 0x00000000221e7223 */ /* 0x000fe20000000097 */
        /* <DEDUP_REMOVED lines=20> */
.L_x_97:
[----:B------:R-:W-:Y:S05]  /*7790*/  BSYNC B0 ;  /* 0x0000000000007941 */ /* 0x000fea0003800000 */
.L_x_96:
[----:B------:R-:W-:Y:S06]  /*77a0*/  BAR.SYNC.DEFER_BLOCKING 0x1, 0x80 ;  /* 0x0042000000007b1d */ /* 0x000fec0000010000 */
[----:B------:R-:W-:Y:S05]  /*77b0*/  @!P0 BRA `(.L_x_98) ;  /* 0x0000000000048947 */ /* 0x000fea0003800000 */
[----:B------:R-:W-:Y:S01]  /*77c0*/  BPT.TRAP 0x1 ;  /* 0x000000040000795c */ /* 0x000fe20000300000 */
.L_x_98:
[----:B------:R-:W-:Y:S01]  /*77d0*/  SYNCS.ARRIVE.TRANS64.RED.A1T0 RZ, [UR9], RZ ;  /* 0x000000ffffff79a7 */ /* 0x000fe20008100409 */
[----:B------:R-:W-:Y:S05]  /*77e0*/  @!P0 BRA `(.L_x_99) ;  /* 0x0000000000048947 */ /* 0x000fea0003800000 */
[----:B------:R-:W-:Y:S01]  /*77f0*/  BPT.TRAP 0x1 ;  /* 0x000000040000795c */ /* 0x000fe20000300000 */
.L_x_99:
[----:B------:R-:W3:Y:S02]  /*7800*/  SYNCS.PHASECHK.TRANS64.TRYWAIT P3, [UR50+0x38568], R12 ;  /* 0x0385680cff0075a7 */ /* 0x000ee40008060172 */
[----:B---3--:R-:W-:Y:S05]  /*7810*/  @!P3 BRA `(.L_x_100) ;  /* 0x0000007000c4b947 */ /* 0x008fea0003800000 */
.L_x_292:
[----:B------:R-:W-:Y:S05]  /*7820*/  @P1 WARPSYNC.ALL ;  /* 0x0000000000001948 */ /* 0x000fea0003800000 */
[----:B------:R-:W4:Y:S01]  /*7830*/  @P1 LDSM.16.MT88.4 R4, [R13+0x37000] ;  /* 0x037000000d04183b */ /* 0x000f220000004200 */
[-C--:B------:R-:W-:Y:S01]  /*7840*/  FMUL R72, R72, R3.reuse ;  /* 0x0000000348487220 */ /* 0x080fe20000400000 */
[-C--:B---3--:R-:W-:Y:S01]  /*7850*/  FMUL R12, R73, R3.reuse ;  /* 0x00000003490c7220 */ /* 0x088fe20000400000 */
[-C--:B------:R-:W-:Y:S01]  /*7860*/  FMUL R74, R74, R3.reuse ;  /* 0x000000034a4a7220 */ /* 0x080fe20000400000 */
[----:B------:R-:W3:Y:S01]  /*7870*/  @P1 LDSM.16.MT88.4 R8, [R13+0x37800] ;  /* 0x037800000d08183b */ /* 0x000ee20000004200 */
        /* <DEDUP_REMOVED lines=12> */
[----:B------:R-:W-:Y:S01]  /*7940*/  FMUL R28, R87, R3 ;  /* 0x00000003571c7220 */ /* 0x000fe20000400000 */
[----:B------:R-:W-:Y:S05]  /*7950*/  WARPSYNC.ALL ;  /* 0x0000000000007948 */ /* 0x000fea0003800000 */
[----:B------:R-:W-:Y:S01]  /*7960*/  BSSY B0, `(.L_x_101) ;  /* 0x0000039000007945 */ /* 0x000fe20003800000 */
[----:B----4-:R-:W-:-:S02]  /*7970*/  HADD2.F32 R17, -RZ, R5.H0_H0 ;  /* 0x20000005ff117230 */ /* 0x010fc40000004100 */
[----:B------:R-:W-:Y:S02]  /*7980*/  HADD2.F32 R25, -RZ, R7.H0_H0 ;  /* 0x20000007ff197230 */ /* 0x000fe40000004100 */
[--C-:B------:R-:W-:Y:S02]  /*7990*/  HADD2.F32 R3, -RZ, R4.reuse.H0_H0 ;  /* 0x20000004ff037230 */ /* 0x100fe40000004100 */
[-C--:B------:R-:W-:Y:S01]  /*79a0*/  FFMA R17, R17, R0.reuse, R74 ;  /* 0x0000000011117223 */ /* 0x080fe2000000004a */
[----:B------:R-:W-:Y:S02]  /*79b0*/  HADD2.F32 R15, -RZ, R4.H1_H1 ;  /* 0x30000004ff0f7230 */ /* 0x000fe40000004100 */
[-C--:B------:R-:W-:Y:S01]  /*79c0*/  FFMA R25, R25, R0.reuse, R78 ;  /* 0x0000000019197223 */ /* 0x080fe2000000004e */
[----:B------:R-:W-:Y:S02]  /*79d0*/  HADD2.F32 R5, -RZ, R5.H1_H1 ;  /* 0x30000005ff057230 */ /* 0x000fe40000004100 */
        /* <DEDUP_REMOVED lines=49> */
.L_x_102:
[----:B------:R-:W-:Y:S05]  /*7cf0*/  BSYNC B0 ;  /* 0x0000000000007941 */ /* 0x000fea0003800000 */
.L_x_101:
[----:B------:R-:W-:Y:S06]  /*7d00*/  BAR.SYNC.DEFER_BLOCKING 0x1, 0x80 ;  /* 0x0042000000007b1d */ /* 0x000fec0000010000 */
[----:B------:R-:W-:Y:S05]  /*7d10*/  @!P0 BRA `(.L_x_103) ;  /* 0x0000000000048947 */ /* 0x000fea0003800000 */
[----:B------:R-:W-:Y:S01]  /*7d20*/  BPT.TRAP 0x1 ;  /* 0x000000040000795c */ /* 0x000fe20000300000 */
.L_x_103:
[----:B------:R-:W-:Y:S01]  /*7d30*/  UISETP.NE.AND UP0, UPT, UR53, 0x3, UPT ;  /* 0x000000033500788c */ /* 0x000fe2000bf05270 */
[----:B------:R-:W-:Y:S05]  /*7d40*/  SYNCS.ARRIVE.TRANS64.RED.A1T0 RZ, [UR10], RZ ;  /* 0x000000ffffff79a7 */ /* 0x000fea000810040a */
[----:B------:R-:W-:-:S13]  /*7d50*/  PLOP3.LUT P1, PT, PT, PT, UP0, 0x80, 0x0 ;  /* 0x000000000000781c */ /* 0x000fda0003f2f008 */
[----:B------:R-:W-:Y:S05]  /*7d60*/  @!P1 BRA `(.L_x_104) ;  /* 0x0000000000049947 */ /* 0x000fea0003800000 */
[----:B------:R-:W-:Y:S01]  /*7d70*/  BPT.TRAP 0x1 ;  /* 0x000000040000795c */ /* 0x000fe20000300000 */
.L_x_104:
[C---:B------:R-:W-:Y:S02]  /*7d80*/  R2UR UR4, R2.reuse ;  /* 0x00000000020472ca */ /* 0x040fe400000e0000 */
[----:B------:R-:W-:Y:S02]  /*7d90*/  SHF.L.U32 R0, R23, 0x1f, RZ ;  /* 0x0000001f17007819 */ /* 0x000fe400000006ff */
[----:B------:R-:W-:-:S09]  /*7da0*/  LEA R19, R2, UR50, 0x4 ;  /* 0x0000003202137c11 */ /* 0x000fd2000f8e20ff */
[----:B------:R-:W-:-:S09]  /*7db0*/  ULEA UR4, UR4, UR50, 0x3 ;  /* 0x0000003204047291 */ /* 0x000fd2000f8e183f */
[----:B------:R-:W3:Y:S02]  /*7dc0*/  SYNCS.PHASECHK.TRANS64.TRYWAIT P2, [UR4+0x38400], R0 ;  /* 0x03840000ff0075a7 */ /* 0x000ee40008040144 */
[----:B---3--:R-:W-:Y:S05]  /*7dd0*/  @!P2 BRA `(.L_x_105) ;  /* 0x0000006c006ca947 */ /* 0x008fea0003800000 */
.L_x_293:
[----:B------:R-:W4:Y:S01]  /*7de0*/  LDS.128 R16, [R19+0x385c0] ;  /* 0x0385c00013107984 */ /* 0x000f220000000c00 */
[----:B------:R-:W-:Y:S01]  /*7df0*/  @!PT LDS RZ, [RZ] ;  /* 0x00000000fffff984 */ /* 0x000fe20000000800 */
[----:B------:R-:W-:Y:S01]  /*7e00*/  @!PT LDS RZ, [RZ] ;  /* 0x00000000fffff984 */ /* 0x000fe20000000800 */
[----:B------:R-:W-:Y:S01]  /*7e10*/  @!PT LDS RZ, [RZ] ;  /* 0x00000000fffff984 */ /* 0x000fe20000000800 */
[----:B------:R-:W-:Y:S01]  /*7e20*/  @!PT LDS RZ, [RZ] ;  /* 0x00000000fffff984 */ /* 0x000fe20000000800 */
[----:B------:R5:W-:Y:S06]  /*7e30*/  MEMBAR.ALL.CTA ;  /* 0x0000000000007992 */ /* 0x000bec0000008000 */
[----:B-----5:R-:W1:Y:S01]  /*7e40*/  FENCE.VIEW.ASYNC.S ;  /* 0x00000000000073c6 */ /* 0x020e620000000000 */
[----:B------:R-:W-:Y:S05]  /*7e50*/  @!P1 BRA `(.L_x_106) ;  /* 0x0000000000049947 */ /* 0x000fea0003800000 */
[----:B------:R-:W-:Y:S01]  /*7e60*/  BPT.TRAP 0x1 ;  /* 0x000000040000795c */ /* 0x000fe20000300000 */
.L_x_106:
[----:B------:R-:W-:Y:S01]  /*7e70*/  UIADD3 UR4, UR4, 0x38440, URZ ;  /* 0x0003844004047890 */ /* 0x000fe2000fffe03f */
[----:B----4-:R-:W-:Y:S01]  /*7e80*/  ISETP.NE.AND P3, PT, R19, RZ, PT ;  /* 0x000000ff1300720c */ /* 0x010fe20003f65270 */
[----:B------:R-:W-:Y:S02]  /*7e90*/  VIADD R2, R2, 0x1 ;  /* 0x0000000102027836 */ /* 0x000fe40000000000 */
[----:B------:R-:W-:Y:S01]  /*7ea0*/  UPRMT UR4, UR57, 0x654, UR4 ;  /* 0x0000065439047896 */ /* 0x000fe20008000004 */
[----:B------:R-:W-:Y:S02]  /*7eb0*/  IMAD.MOV.U32 R19, RZ, RZ, RZ ;  /* 0x000000ffff137224 */ /* 0x000fe400078e00ff */
[----:B------:R-:W-:-:S04]  /*7ec0*/  ISETP.NE.AND P2, PT, R2, 0x8, PT ;  /* 0x000000080200780c */ /* 0x000fc80003f45270 */
[----:B---3--:R-:W-:Y:S02]  /*7ed0*/  SEL R0, RZ, 0x1, P2 ;  /* 0x00000001ff007807 */ /* 0x008fe40001000000 */
[----:B-1----:R-:W-:Y:S01]  /*7ee0*/  SYNCS.ARRIVE.TRANS64.RED.A1T0 RZ, [UR4], RZ ;  /* 0x000000ffffff79a7 */ /* 0x002fe20008100404 */
[----:B------:R-:W-:Y:S02]  /*7ef0*/  SEL R2, R2, RZ, P2 ;  /* 0x000000ff02027207 */ /* 0x000fe40001000000 */
[----:B------:R-:W-:Y:S01]  /*7f00*/  LOP3.LUT R23, R23, R0, RZ, 0x3c, !PT ;  /* 0x0000000017177212 */ /* 0x000fe200078e3cff */
[----:B------:R-:W-:Y:S06]  /*7f10*/  @!P3 BRA `(.L_x_107) ;  /* 0x0000000000b4b947 */ /* 0x000fec0003800000 */
[----:B--2---:R-:W1:Y:S02]  /*7f20*/  LDC.64 R4, c[0x0][0x290] ;  /* 0x0000a400ff047b82 */ /* 0x004e640000000a00 */
[----:B-1----:R-:W-:-:S06]  /*7f30*/  IMAD.WIDE R4, R18, 0xc, R4 ;  /* 0x0000000c12047825 */ /* 0x002fcc00078e0204 */
[----:B------:R-:W2:Y:S02]  /*7f40*/  LDG.E R4, desc[UR38][R4.64+0x8] ;  /* 0x0000082604047981 */ /* 0x000ea4000c1e1900 */
[----:B--2---:R-:W-:-:S13]  /*7f50*/  R2UR UR4, R4 ;  /* 0x00000000040472ca */ /* 0x004fda00000e0000 */
[----:B------:R-:W-:-:S04]  /*7f60*/  UIADD3 UR4, UR4, 0x3f, URZ ;  /* 0x0000003f04047890 */ /* 0x000fc8000fffe03f */
[----:B------:R-:W-:-:S04]  /*7f70*/  USHF.R.S32.HI UR5, URZ, 0x1f, UR4 ;  /* 0x0000001f3f057899 */ /* 0x000fc80008011404 */
[----:B------:R-:W-:-:S04]  /*7f80*/  ULEA.HI UR5, UR5, UR4, URZ, 0x6 ;  /* 0x0000000405057291 */ /* 0x000fc8000f8f303f */
[----:B------:R-:W-:-:S04]  /*7f90*/  USHF.R.S32.HI UR5, URZ, 0x6, UR5 ;  /* 0x000000063f057899 */ /* 0x000fc80008011405 */
[----:B------:R-:W-:Y:S02]  /*7fa0*/  UIADD3 UR40, UR40, UR5, URZ ;  /* 0x0000000528287290 */ /* 0x000fe4000fffe03f */
[----:B------:R-:W-:Y:S02]  /*7fb0*/  UISETP.GE.U32.AND UP1, UPT, UR5, 0xd, UPT ;  /* 0x0000000d0500788c */ /* 0x000fe4000bf26070 */
[----:B------:R-:W-:-:S04]  /*7fc0*/  UISETP.GT.U32.AND UP0, UPT, UR40, 0xc, UPT ;  /* 0x0000000c2800788c */ /* 0x000fc8000bf04070 */
[----:B------:R-:W-:-:S04]  /*7fd0*/  UISETP.LT.U32.AND UP0, UPT, UR5, 0xd, UP0 ;  /* 0x0000000d0500788c */ /* 0x000fc80008701070 */
[----:B------:R-:W-:Y:S02]  /*7fe0*/  USEL UR6, URZ, 0x1, !UP0 ;  /* 0x000000013f067887 */ /* 0x000fe4000c000000 */
[----:B------:R-:W-:Y:S02]  /*7ff0*/  @UP1 UIMAD.WIDE.U32 UR4, UR40, 0x4ec4ec4f, URZ ;  /* 0x4ec4ec4f280418a5 */ /* 0x000fe4000f8e003f */
[----:B------:R-:W-:Y:S02]  /*8000*/  ULOP3.LUT UR41, UR41, UR6, URZ, 0x3c, !UPT ;  /* 0x0000000629297292 */ /* 0x000fe4000f8e3c3f */
[----:B------:R-:W-:-:S04]  /*8010*/  @UP1 USHF.R.U32.HI UR4, URZ, 0x2, UR5 ;  /* 0x000000023f041899 */ /* 0x000fc80008011605 */
[----:B------:R-:W-:Y:S01]  /*8020*/  @UP1 ULOP3.LUT UR41, UR41, 0x1, UR4, 0x78, !UPT ;  /* 0x0000000129291892 */ /* 0x000fe2000f8e7804 */
[----:B------:R-:W-:Y:S11]  /*8030*/  @!P1 BRA `(.L_x_108) ;  /* 0x0000000000049947 */ /* 0x000ff60003800000 */
[----:B------:R-:W-:Y:S01]  /*8040*/  BPT.TRAP 0x1 ;  /* 0x000000040000795c */ /* 0x000fe20000300000 */
.L_x_108:
[C---:B------:R-:W-:Y:S02]  /*8050*/  R2UR UR4, R2.reuse ;  /* 0x00000000020472ca */ /* 0x040fe400000e0000 */
[----:B------:R-:W-:Y:S02]  /*8060*/  SHF.L.U32 R3, R23, 0x1f, RZ ;  /* 0x0000001f17037819 */ /* 0x000fe400000006ff */
[----:B------:R-:W-:-:S09]  /*8070*/  LEA R0, R2, UR50, 0x4 ;  /* 0x0000003202007c11 */ /* 0x000fd2000f8e20ff */
[----:B------:R-:W-:-:S09]  /*8080*/  ULEA UR4, UR4, UR50, 0x3 ;  /* 0x0000003204047291 */ /* 0x000fd2000f8e183f */
[----:B------:R-:W1:Y:S02]  /*8090*/  SYNCS.PHASECHK.TRANS64.TRYWAIT P2, [UR4+0x38400], R3 ;  /* 0x03840003ff0075a7 */ /* 0x000e640008040144 */
[----:B-1----:R-:W-:Y:S05]  /*80a0*/  @!P2 BRA `(.L_x_109) ;  /* 0x0000006800d0a947 */ /* 0x002fea0003800000 */
.L_x_294:
[----:B------:R2:W3:Y:S01]  /*80b0*/  LDS.128 R16, [R0+0x385c0] ;  /* 0x0385c00000107984 */ /* 0x0004e20000000c00 */
[----:B------:R-:W-:Y:S01]  /*80c0*/  @!PT LDS RZ, [RZ] ;  /* 0x00000000fffff984 */ /* 0x000fe20000000800 */
[----:B------:R-:W-:Y:S01]  /*80d0*/  @!PT LDS RZ, [RZ] ;  /* 0x00000000fffff984 */ /* 0x000fe20000000800 */
[----:B------:R-:W-:Y:S01]  /*80e0*/  @!PT LDS RZ, [RZ] ;  /* 0x00000000fffff984 */ /* 0x000fe20000000800 */
[----:B------:R-:W-:Y:S01]  /*80f0*/  @!PT LDS RZ, [RZ] ;  /* 0x00000000fffff984 */ /* 0x000fe20000000800 */
[----:B------:R4:W-:Y:S06]  /*8100*/  MEMBAR.ALL.CTA ;  /* 0x0000000000007992 */ /* 0x0009ec0000008000 */
[----:B----4-:R-:W4:Y:S01]  /*8110*/  FENCE.VIEW.ASYNC.S ;  /* 0x00000000000073c6 */ /* 0x010f220000000000 */
[----:B--2---:R-:W-:Y:S05]  /*8120*/  @!P1 BRA `(.L_x_110) ;  /* 0x0000000000049947 */ /* 0x004fea0003800000 */
[----:B------:R-:W-:Y:S01]  /*8130*/  BPT.TRAP 0x1 ;  /* 0x000000040000795c */ /* 0x000fe20000300000 */
.L_x_110:
[----:B------:R-:W-:Y:S01]  /*8140*/  UIADD3 UR4, UR4, 0x38440, URZ ;  /* 0x0003844004047890 */ /* 0x000fe2000fffe03f */
[----:B------:R-:W-:-:S03]  /*8150*/  VIADD R2, R2, 0x1 ;  /* 0x0000000102027836 */ /* 0x000fc60000000000 */
[----:B------:R-:W-:Y:S02]  /*8160*/  UPRMT UR4, UR57, 0x654, UR4 ;  /* 0x0000065439047896 */ /* 0x000fe40008000004 */
[----:B------:R-:W-:-:S04]  /*8170*/  ISETP.NE.AND P1, PT, R2, 0x8, PT ;  /* 0x000000080200780c */ /* 0x000fc80003f25270 */
[----:B------:R-:W-:Y:S02]  /*8180*/  SEL R0, RZ, 0x1, P1 ;  /* 0x00000001ff007807 */ /* 0x000fe40000800000 */
[----:B------:R-:W-:Y:S01]  /*8190*/  SEL R2, R2, RZ, P1 ;  /* 0x000000ff02027207 */ /* 0x000fe20000800000 */
[----:B----4-:R-:W-:Y:S01]  /*81a0*/  SYNCS.ARRIVE.TRANS64.RED.A1T0 RZ, [UR4], RZ ;  /* 0x000000ffffff79a7 */ /* 0x010fe20008100404 */
[----:B------:R-:W-:Y:S01]  /*81b0*/  UIMAD.WIDE.U32 UR4, UR40, 0x4ec4ec4f, URZ ;  /* 0x4ec4ec4f280478a5 */ /* 0x000fe2000f8e003f */
[----:B------:R-:W-:-:S03]  /*81c0*/  LOP3.LUT R23, R23, R0, RZ, 0x3c, !PT ;  /* 0x0000000017177212 */ /* 0x000fc600078e3cff */
[----:B------:R-:W-:-:S04]  /*81d0*/  USHF.R.U32.HI UR4, URZ, 0x2, UR5 ;  /* 0x000000023f047899 */ /* 0x000fc80008011605 */
[----:B------:R-:W-:-:S12]  /*81e0*/  UIMAD UR40, UR4, -0xd, UR40 ;  /* 0xfffffff3042878a4 */ /* 0x000fd8000f8e0228 */
.L_x_107:
[----:B---3--:R-:W-:Y:S02]  /*81f0*/  ISETP.NE.AND P1, PT, R19, RZ, PT ;  /* 0x000000ff1300720c */ /* 0x008fe40003f25270 */
[CC--:B------:R-:W-:Y:S02]  /*8200*/  ISETP.NE.AND P2, PT, R153.reuse, R18.reuse, PT ;  /* 0x000000129900720c */ /* 0x0c0fe40003f45270 */
[----:B------:R-:W-:-:S13]  /*8210*/  ISETP.EQ.OR P3, PT, R153, R18, !P1 ;  /* 0x000000129900720c */ /* 0x000fda0004f62670 */
[----:B------:R-:W-:Y:S05]  /*8220*/  @P3 BRA `(.L_x_111) ;  /* 0x0000000000fc3947 */ /* 0x000fea0003800000 */
[----:B------:R-:W-:-:S13]  /*8230*/  ISETP.NE.AND P3, PT, RZ, UR43, PT ;  /* 0x0000002bff007c0c */ /* 0x000fda000bf65270 */
[----:B------:R-:W-:Y:S05]  /*8240*/  @P3 BRA `(.L_x_111) ;  /* 0x0000000000f43947 */ /* 0x000fea0003800000 */
[----:B------:R-:W3:Y:S01]  /*8250*/  S2R R0, SR_LANEID ;  /* 0x0000000000007919 */ /* 0x000ee20000000000 */
[----:B------:R-:W-:Y:S01]  /*8260*/  ELECT P3, URZ, PT ;  /* 0x00000000003f782f */ /* 0x000fe20003860000 */
[----:B------:R-:W-:Y:S01]  /*8270*/  BSSY B0, `(.L_x_112) ;  /* 0x000002f000007945 */ /* 0x000fe20003800000 */
[----:B---3--:R-:W-:-:S11]  /*8280*/  IMAD.SHL.U32 R20, R0, 0x4, RZ ;  /* 0x0000000400147824 */ /* 0x008fd600078e00ff */
[----:B------:R-:W-:Y:S05]  /*8290*/  @!P3 BRA `(.L_x_113) ;  /* 0x0000000000b0b947 */ /* 0x000fea0003800000 */
[C---:B------:R-:W-:Y:S01]  /*82a0*/  IMAD.SHL.U32 R0, R18.reuse, 0x8, RZ ;  /* 0x0000000812007824 */ /* 0x040fe200078e00ff */
[----:B-1----:R-:W-:Y:S01]  /*82b0*/  SHF.R.S32.HI R3, RZ, 0x1f, R18 ;  /* 0x0000001fff037819 */ /* 0x002fe20000011412 */
[----:B------:R-:W-:Y:S01]  /*82c0*/  ULDC.64 UR4, c[0x0][0x820] ;  /* 0x0002080000047ab9 */ /* 0x000fe20000000a00 */
[----:B--2---:R-:W1:Y:S02]  /*82d0*/  LDC.64 R4, c[0x0][0x290] ;  /* 0x0000a400ff047b82 */ /* 0x004e640000000a00 */
[----:B------:R-:W-:Y:S02]  /*82e0*/  SHF.L.U64.HI R3, R18, 0x3, R3 ;  /* 0x0000000312037819 */ /* 0x000fe40000010203 */
[----:B------:R-:W-:-:S04]  /*82f0*/  IADD3 R6, P3, R0, UR4, RZ ;  /* 0x0000000400067c10 */ /* 0x000fc8000ff7e0ff */
[----:B------:R-:W-:Y:S01]  /*8300*/  IADD3.X R7, R3, UR5, RZ, P3, !PT ;  /* 0x0000000503077c10 */ /* 0x000fe20009ffe4ff */
[----:B------:R-:W-:-:S05]  /*8310*/  ULDC.64 UR4, c[0x0][0x818] ;  /* 0x0002060000047ab9 */ /* 0x000fca0000000a00 */
[----:B------:R-:W2:Y:S01]  /*8320*/  LDG.E.64 R6, desc[UR38][R6.64] ;  /* 0x0000002606067981 */ /* 0x000ea2000c1e1b00 */
[----:B-1----:R-:W-:Y:S01]  /*8330*/  IMAD.WIDE R8, R18, 0xc, R4 ;  /* 0x0000000c12087825 */ /* 0x002fe200078e0204 */
[----:B------:R-:W-:Y:S02]  /*8340*/  IADD3 R4, P3, R0, UR4, RZ ;  /* 0x0000000400047c10 */ /* 0x000fe4000ff7e0ff */
[----:B------:R-:W1:Y:S02]  /*8350*/  LDS R0, [UR52+0x1c] ;  /* 0x00001c34ff007984 */ /* 0x000e640008000800 */
[----:B------:R-:W-:Y:S02]  /*8360*/  IADD3.X R5, R3, UR5, RZ, P3, !PT ;  /* 0x0000000503057c10 */ /* 0x000fe40009ffe4ff */
[----:B------:R-:W3:Y:S04]  /*8370*/  LDG.E R14, desc[UR38][R8.64] ;  /* 0x00000026080e7981 */ /* 0x000ee8000c1e1900 */
[----:B------:R3:W4:Y:S04]  /*8380*/  LDG.E R15, desc[UR38][R8.64+0x4] ;  /* 0x00000426080f7981 */ /* 0x000728000c1e1900 */
[----:B------:R-:W5:Y:S01]  /*8390*/  LDG.E.64 R4, desc[UR38][R4.64] ;  /* 0x0000002604047981 */ /* 0x000f62000c1e1b00 */
[----:B------:R-:W-:Y:S01]  /*83a0*/  IMAD.U32 R12, RZ, RZ, UR52 ;  /* 0x00000034ff0c7e24 */ /* 0x000fe2000f8e00ff */
[----:B------:R-:W-:-:S02]  /*83b0*/  CS2R R10, SRZ ;  /* 0x00000000000a7805 */ /* 0x000fc4000001ff00 */
[----:B------:R-:W-:Y:S02]  /*83c0*/  STS [UR52+0x30], RZ ;  /* 0x000030ffff007988 */ /* 0x000fe40008000834 */
[----:B------:R-:W-:-:S05]  /*83d0*/  SHF.R.U64 R12, R12, 0x4, RZ ;  /* 0x000000040c0c7819 */ /* 0x000fca00000012ff */
[----:B------:R-:W-:Y:S04]  /*83e0*/  STS [UR52+0x10], R12 ;  /* 0x0000100cff007988 */ /* 0x000fe80008000834 */
[----:B------:R-:W-:Y:S01]  /*83f0*/  STS [UR52+0x14], R12 ;  /* 0x0000140cff007988 */ /* 0x000fe20008000834 */
[C---:B--2---:R-:W-:Y:S01]  /*8400*/  SHF.L.U64.HI R3, R6.reuse, 0x1, R7 ;  /* 0x0000000106037819 */ /* 0x044fe20000010207 */
[----:B------:R-:W-:-:S03]  /*8410*/  IMAD.SHL.U32 R6, R6, 0x2, RZ ;  /* 0x0000000206067824 */ /* 0x000fc600078e00ff */
[----:B------:R-:W-:-:S04]  /*8420*/  LOP3.LUT R7, R3, 0x1fffffff, RZ, 0xc0, !PT ;  /* 0x1fffffff03077812 */ /* 0x000fc800078ec0ff */
[----:B------:R-:W-:-:S04]  /*8430*/  SHF.R.U32.HI R3, RZ, 0x4, R7 ;  /* 0x00000004ff037819 */ /* 0x000fc80000011607 */
[----:B-1----:R-:W-:-:S05]  /*8440*/  LOP3.LUT R0, R0, 0xf, R3, 0xb8, !PT ;  /* 0x0000000f00007812 */ /* 0x002fca00078eb803 */
[----:B------:R1:W-:Y:S01]  /*8450*/  STS [UR52+0x1c], R0 ;  /* 0x00001c00ff007988 */ /* 0x0003e20008000834 */
[----:B---3--:R-:W-:-:S03]  /*8460*/  VIADD R8, R14, 0xffffffff ;  /* 0xffffffff0e087836 */ /* 0x008fc60000000000 */
[----:B------:R-:W2:Y:S01]  /*8470*/  LDS R3, [UR52+0x1c] ;  /* 0x00001c34ff037984 */ /* 0x000ea20008000800 */
[----:B----4-:R-:W-:Y:S01]  /*8480*/  VIADD R9, R15, 0xffffffff ;  /* 0xffffffff0f097836 */ /* 0x010fe20000000000 */
[----:B-1----:R-:W-:Y:S02]  /*8490*/  LOP3.LUT R0, R6, 0xfffffffe, RZ, 0xc0, !PT ;  /* 0xfffffffe06007812 */ /* 0x002fe400078ec0ff */
[----:B-----5:R-:W-:Y:S04]  /*84a0*/  STS.64 [UR52], R4 ;  /* 0x00000004ff007988 */ /* 0x020fe80008000a34 */
[----:B------:R-:W-:Y:S01]  /*84b0*/  STS.128 [UR52+0x20], R8 ;  /* 0x00002008ff007988 */ /* 0x000fe20008000c34 */
[----:B--2---:R-:W-:-:S05]  /*84c0*/  LOP3.LUT R3, R3, 0xf0, RZ, 0xb8, !PT ;  /* 0x000000f003037812 */ /* 0x004fca00078eb8ff */
[----:B------:R1:W-:Y:S04]  /*84d0*/  STS [UR52+0x1c], R3 ;  /* 0x00001c03ff007988 */ /* 0x0003e80008000834 */
[----:B------:R-:W2:Y:S01]  /*84e0*/  LDS R13, [UR52+0x1c] ;  /* 0x00001c34ff0d7984 */ /* 0x000ea20008000800 */
[----:B-1----:R-:W-:-:S05]  /*84f0*/  SHF.R.U64 R3, R0, 0x4, R7 ;  /* 0x0000000400037819 */ /* 0x002fca0000001207 */
[----:B------:R-:W-:Y:S01]  /*8500*/  STS [UR52+0xc], R3 ;  /* 0x00000c03ff007988 */ /* 0x000fe20008000834 */
[----:B--2---:R-:W-:-:S05]  /*8510*/  LOP3.LUT R13, R13, 0xf00, RZ, 0xb8, !PT ;  /* 0x00000f000d0d7812 */ /* 0x004fca00078eb8ff */
[----:B------:R-:W-:Y:S04]  /*8520*/  STS.64 [UR52+0x18], R12 ;  /* 0x0000180cff007988 */ /* 0x000fe80008000a34 */
[----:B------:R-:W1:Y:S02]  /*8530*/  LDS R19, [UR52+0x1c] ;  /* 0x00001c34ff137984 */ /* 0x000e640008000800 */
[----:B-1----:R-:W-:-:S05]  /*8540*/  LOP3.LUT R0, R19, 0xf000, RZ, 0xb8, !PT ;  /* 0x0000f00013007812 */ /* 0x002fca00078eb8ff */
[----:B------:R3:W-:Y:S02]  /*8550*/  STS [UR52+0x1c], R0 ;  /* 0x00001c00ff007988 */ /* 0x0007e40008000834 */
.L_x_113:
[----:B------:R-:W-:Y:S05]  /*8560*/  BSYNC B0 ;  /* 0x0000000000007941 */ /* 0x000fea0003800000 */
.L_x_112:
[----:B------:R-:W-:Y:S01]  /*8570*/  NOP ;  /* 0x0000000000007918 */ /* 0x000fe20000000000 */
[----:B-1----:R1:W4:Y:S01]  /*8580*/  LDS R3, [R20+UR52] ;  /* 0x0000003414037984 */ /* 0x0023220008000800 */
[----:B------:R-:W-:Y:S02]  /*8590*/  ELECT P3, URZ, PT ;  /* 0x00000000003f782f */ /* 0x000fe40003860000 */
[----:B--2---:R-:W-:Y:S01]  /*85a0*/  IADD3 R4, P4, R20, UR36, RZ ;  /* 0x0000002414047c10 */ /* 0x004fe2000ff9e0ff */
[----:B------:R-:W-:Y:S04]  /*85b0*/  BSSY B0, `(.L_x_114) ;  /* 0x0000005000007945 */ /* 0x000fe80003800000 */
[----:B------:R-:W-:-:S06]  /*85c0*/  IMAD.X R5, RZ, RZ, UR37, P4 ;  /* 0x00000025ff057e24 */ /* 0x000fcc000a0e06ff */
[----:B-1----:R-:W-:Y:S05]  /*85d0*/  @!P3 BRA `(.L_x_115) ;  /* 0x000000000008b947 */ /* 0x002fea0003800000 */
[----:B------:R0:W-:Y:S01]  /*85e0*/  UTMACMDFLUSH ;  /* 0x00000000000079b7 */ /* 0x0001e20000000000 */
[----:B------:R-:W-:-:S04]  /*85f0*/  DEPBAR.LE SB0, 0x0 ;  /* 0x000080000000791a */ /* 0x000fc80000000000 */
.L_x_115:
[----:B------:R-:W-:Y:S05]  /*8600*/  BSYNC B0 ;  /* 0x0000000000007941 */ /* 0x000fea0003800000 */
.L_x_114:
[----:B----4-:R4:W5:Y:S02]  /*8610*/  ATOMG.E.EXCH.STRONG.GPU PT, RZ, [R4], R3 ;  /* 0x0000000304ff73a8 */ /* 0x01096400041ee100 */
.L_x_111:
[----:B------:R-:W-:-:S04]  /*8620*/  DEPBAR.LE SB0, 0x0 ;  /* 0x000080000000791a */ /* 0x000fc80000000000 */
[----:B------:R-:W-:Y:S05]  /*8630*/  @!P0 BRA `(.L_x_116) ;  /* 0x0000000000048947 */ /* 0x000fea0003800000 */
[----:B------:R-:W-:Y:S01]  /*8640*/  BPT.TRAP 0x1 ;  /* 0x000000040000795c */ /* 0x000fe20000300000 */
.L_x_116:
[----:B---3--:R-:W-:Y:S01]  /*8650*/  MOV R0, UR54 ;  /* 0x0000003600007c02 */ /* 0x008fe20008000f00 */
[----:B-----5:R-:W-:Y:S01]  /*8660*/  SYNCS.ARRIVE.TRANS64.RED.A1T0 RZ, [UR7], RZ ;  /* 0x000000ffffff79a7 */ /* 0x020fe20008100407 */
[----:B-1--4-:R-:W-:Y:S02]  /*8670*/  SEL R3, RZ, 0x1, !P2 ;  /* 0x00000001ff037807 */ /* 0x012fe40005000000 */
[----:B------:R-:W-:Y:S01]  /*8680*/  LOP3.LUT R154, R154, 0x1, RZ, 0x3c, !PT ;  /* 0x000000019a9a7812 */ /* 0x000fe200078e3cff */
[----:B------:R1:W-:Y:S01]  /*8690*/  SYNCS.ARRIVE.TRANS64.A1T0 RZ, [R0+UR51], RZ ;  /* 0x000000ff00ff79a7 */ /* 0x0003e20008100033 */
[----:B------:R-:W-:Y:S05]  /*86a0*/  @P1 BRA `(.L_x_117) ;  /* 0xffffffb4003c1947 */ /* 0x000fea000383ffff */
[----:B------:R-:W-:Y:S05]  /*86b0*/  EXIT ;  /* 0x000000000000794d */ /* 0x000fea0003800000 */
.L_x_24:
[----:B------:R-:W-:-:S08]  /*86c0*/  NOP ;  /* 0x0000000000007918 */ /* 0x000fd00000000000 */
[----:B----45:R-:W1:-:S00]  /*86d0*/  USETMAXREG.DEALLOC.CTAPOOL 0x28 ;  /* 0x00000028000079c8 */ /* 0x030e4000080e0500 */
[----:B------:R-:W-:-:S06]  /*86e0*/  UISETP.NE.AND UP1, UPT, UR43, 0x3, UPT ;  /* 0x000000032b00788c */ /* 0x000fcc000bf25270 */
[----:B------:R-:W-:-:S13]  /*86f0*/  PLOP3.LUT P1, PT, PT, PT, UP1, 0x80, 0x0 ;  /* 0x000000000000781c */ /* 0x000fda0003f2f018 */
[----:B-1----:R-:W-:Y:S05]  /*8700*/  @!P1 BRA `(.L_x_118) ;  /* 0x0000003800fc9947 */ /* 0x002fea0003800000 */
[----:B------:R-:W-:-:S13]  /*8710*/  ISETP.NE.AND P0, PT, RZ, UR43, PT ;  /* 0x0000002bff007c0c */ /* 0x000fda000bf05270 */
[----:B------:R-:W-:Y:S05]  /*8720*/  @!P0 BRA `(.L_x_119) ;  /* 0x0000001c00088947 */ /* 0x000fea0003800000 */
[----:B------:R-:W-:-:S06]  /*8730*/  UISETP.NE.AND UP0, UPT, UR43, 0x2, UPT ;  /* 0x000000022b00788c */ /* 0x000fcc000bf05270 */
[----:B------:R-:W-:-:S13]  /*8740*/  PLOP3.LUT P0, PT, PT, PT, UP0, 0x80, 0x0 ;  /* 0x000000000000781c */ /* 0x000fda0003f0f008 */
[----:B--2---:R-:W-:Y:S05]  /*8750*/  @P0 EXIT ;  /* 0x000000000000094d */ /* 0x004fea0003800000 */
[----:B------:R-:W1:Y:S01]  /*8760*/  S2UR UR4, SR_CTAID.Y ;  /* 0x00000000000479c3 */ /* 0x000e620000002600 */
[----:B------:R-:W-:Y:S01]  /*8770*/  ELECT P0, URZ, PT ;  /* 0x00000000003f782f */ /* 0x000fe20003800000 */
[----:B------:R-:W-:Y:S01]  /*8780*/  BSSY B0, `(.L_x_120) ;  /* 0x000001d000007945 */ /* 0x000fe20003800000 */
[----:B-1----:R-:W-:-:S11]  /*8790*/  UIMAD UR4, UR4, UR60, UR42 ;  /* 0x0000003c040472a4 */ /* 0x002fd6000f8e022a */
[----:B------:R-:W-:Y:S05]  /*87a0*/  @!P0 BRA `(.L_x_121) ;  /* 0x0000000000688947 */ /* 0x000fea0003800000 */
[----:B------:R-:W1:Y:S01]  /*87b0*/  LDC.64 R4, c[0x0][0x600] ;  /* 0x00018000ff047b82 */ /* 0x000e620000000a00 */
[----:B------:R-:W-:Y:S02]  /*87c0*/  UMOV UR5, 0x400 ;  /* 0x0000040000057882 */ /* 0x000fe40000000000 */
[----:B------:R-:W-:-:S05]  /*87d0*/  ULEA UR5, UR58, UR5, 0x18 ;  /* 0x000000053a057291 */ /* 0x000fca000f8ec03f */
[----:B------:R-:W1:Y:S08]  /*87e0*/  LDC.64 R6, c[0x0][0x608] ;  /* 0x00018200ff067b82 */ /* 0x000e700000000a00 */
[----:B------:R-:W2:Y:S08]  /*87f0*/  LDC.64 R32, c[0x0][0x610] ;  /* 0x00018400ff207b82 */ /* 0x000eb00000000a00 */
[----:B------:R-:W2:Y:S01]  /*8800*/  LDC.64 R34, c[0x0][0x618] ;  /* 0x00018600ff227b82 */ /* 0x000ea20000000a00 */
[----:B-1----:R1:W-:Y:S07]  /*8810*/  STS.128 [UR5+0x38780], R4 ;  /* 0x03878004ff007988 */ /* 0x0023ee0008000c05 */
[----:B------:R-:W3:Y:S08]  /*8820*/  LDC.64 R28, c[0x0][0x620] ;  /* 0x00018800ff1c7b82 */ /* 0x000ef00000000a00 */
[----:B------:R-:W3:Y:S01]  /*8830*/  LDC.64 R30, c[0x0][0x628] ;  /* 0x00018a00ff1e7b82 */ /* 0x000ee20000000a00 */
[----:B--2---:R2:W-:Y:S07]  /*8840*/  STS.128 [UR5+0x38790], R32 ;  /* 0x03879020ff007988 */ /* 0x0045ee0008000c05 */
[----:B------:R-:W4:Y:S08]  /*8850*/  LDC.64 R24, c[0x0][0x630] ;  /* 0x00018c00ff187b82 */ /* 0x000f300000000a00 */
[----:B------:R-:W4:Y:S08]  /*8860*/  LDC.64 R26, c[0x0][0x638] ;  /* 0x00018e00ff1a7b82 */ /* 0x000f300000000a00 */
[----:B------:R-:W5:Y:S01]  /*8870*/  LDC.64 R20, c[0x0][0x640] ;  /* 0x00019000ff147b82 */ /* 0x000f620000000a00 */
[----:B---3--:R2:W-:Y:S07]  /*8880*/  STS.128 [UR5+0x387a0], R28 ;  /* 0x0387a01cff007988 */ /* 0x0085ee0008000c05 */
[----:B------:R-:W5:Y:S08]  /*8890*/  LDC.64 R22, c[0x0][0x648] ;  /* 0x00019200ff167b82 */ /* 0x000f700000000a00 */
[----:B------:R-:W3:Y:S01]  /*88a0*/  LDC.64 R12, c[0x0][0x650] ;  /* 0x00019400ff0c7b82 */ /* 0x000ee20000000a00 */
[----:B----4-:R2:W-:Y:S07]  /*88b0*/  STS.128 [UR5+0x387b0], R24 ;  /* 0x0387b018ff007988 */ /* 0x0105ee0008000c05 */
[----:B------:R-:W3:Y:S08]  /*88c0*/  LDC.64 R14, c[0x0][0x658] ;  /* 0x00019600ff0e7b82 */ /* 0x000ef00000000a00 */
[----:B------:R-:W4:Y:S01]  /*88d0*/  LDC.64 R8, c[0x0][0x660] ;  /* 0x00019800ff087b82 */ /* 0x000f220000000a00 */
[----:B-----5:R2:W-:Y:S07]  /*88e0*/  STS.128 [UR5+0x387c0], R20 ;  /* 0x0387c014ff007988 */ /* 0x0205ee0008000c05 */
[----:B------:R-:W4:Y:S08]  /*88f0*/  LDC.64 R10, c[0x0][0x668] ;  /* 0x00019a00ff0a7b82 */ /* 0x000f300000000a00 */
[----:B-1----:R-:W1:Y:S01]  /*8900*/  LDC.64 R4, c[0x0][0x670] ;  /* 0x00019c00ff047b82 */ /* 0x002e620000000a00 */
[----:B---3--:R2:W-:Y:S07]  /*8910*/  STS.128 [UR5+0x387d0], R12 ;  /* 0x0387d00cff007988 */ /* 0x0085ee0008000c05 */
[----:B------:R-:W1:Y:S01]  /*8920*/  LDC.64 R6, c[0x0][0x678] ;  /* 0x00019e00ff067b82 */ /* 0x000e620000000a00 */
[----:B----4-:R2:W-:Y:S04]  /*8930*/  STS.128 [UR5+0x387e0], R8 ;  /* 0x0387e008ff007988 */ /* 0x0105e80008000c05 */
[----:B-1----:R2:W-:Y:S02]  /*8940*/  STS.128 [UR5+0x387f0], R4 ;  /* 0x0387f004ff007988 */ /* 0x0025e40008000c05 */
.L_x_121:
[----:B------:R-:W-:Y:S05]  /*8950*/  BSYNC B0 ;  /* 0x0000000000007941 */ /* 0x000fea0003800000 */
.L_x_120:
[----:B------:R-:W-:Y:S01]  /*8960*/  ELECT P0, URZ, PT ;  /* 0x00000000003f782f */ /* 0x000fe20003800000 */
[----:B------:R-:W-:Y:S01]  /*8970*/  NOP ;  /* 0x0000000000007918 */ /* 0x000fe20000000000 */
[----:B------:R-:W-:Y:S01]  /*8980*/  ULDC UR6, c[0x0][0x884] ;  /* 0x0002210000067ab9 */ /* 0x000fe20000000800 */
[----:B------:R-:W-:Y:S01]  /*8990*/  BSSY B0, `(.L_x_122) ;  /* 0x0000035000007945 */ /* 0x000fe20003800000 */
[----:B------:R-:W-:-:S03]  /*89a0*/  ULEA UR6, UR6, UR4, 0x1 ;  /* 0x0000000406067291 */ /* 0x000fc6000f8e083f */
[----:B------:R-:W-:Y:S02]  /*89b0*/  ULDC.64 UR4, c[0x0][0x800] ;  /* 0x0002000000047ab9 */ /* 0x000fe40000000a00 */
[----:B------:R-:W-:-:S04]  /*89c0*/  UIMAD.WIDE UR4, UR6, 0x80, UR4 ;  /* 0x00000080060478a5 */ /* 0x000fc8000f8e0204 */
[----:B------:R-:W-:Y:S08]  /*89d0*/  @!P0 BRA `(.L_x_123) ;  /* 0x0000000000c08947 */ /* 0x000ff00003800000 */
[----:B------:R-:W-:Y:S01]  /*89e0*/  ULDC.64 UR6, c[0x0][0x808] ;  /* 0x0002020000067ab9 */ /* 0x000fe20000000a00 */
[----:B------:R-:W-:Y:S01]  /*89f0*/  ULDC.64 UR8, c[0x0][0x810] ;  /* 0x0002040000087ab9 */ /* 0x000fe20000000a00 */
[----:B------:R-:W-:Y:S02]  /*8a00*/  ISETP.NE.U32.AND P0, PT, RZ, UR6, PT ;  /* 0x00000006ff007c0c */ /* 0x000fe4000bf05070 */
[----:B------:R-:W-:Y:S02]  /*8a10*/  ISETP.NE.U32.AND P1, PT, RZ, UR8, PT ;  /* 0x00000008ff007c0c */ /* 0x000fe4000bf25070 */
[----:B------:R-:W-:Y:S02]  /*8a20*/  ISETP.NE.AND.EX P0, PT, RZ, UR7, PT, P0 ;  /* 0x00000007ff007c0c */ /* 0x000fe4000bf05300 */
[----:B------:R-:W-:-:S11]  /*8a30*/  ISETP.NE.AND.EX P1, PT, RZ, UR9, PT, P1 ;  /* 0x00000009ff007c0c */ /* 0x000fd6000bf25310 */
[----:B------:R-:W-:Y:S05]  /*8a40*/  @!P0 BRA `(.L_x_124) ;  /* 0x0000000000188947 */ /* 0x000fea0003800000 */
[----:B--2---:R-:W1:Y:S02]  /*8a50*/  LDC.64 R4, c[0x0][0x808] ;  /* 0x00020200ff047b82 */ /* 0x004e640000000a00 */
[----:B-1----:R-:W-:-:S06]  /*8a60*/  IMAD.WIDE R4, R18, 0x8, R4 ;  /* 0x0000000812047825 */ /* 0x002fcc00078e0204 */
[----:B------:R-:W2:Y:S01]  /*8a70*/  LDG.E.64 R4, desc[UR38][R4.64] ;  /* 0x0000002604047981 */ /* 0x000ea2000c1e1b00 */
[----:B------:R-:W-:Y:S02]  /*8a80*/  UMOV UR6, 0x400 ;  /* 0x0000040000067882 */ /* 0x000fe40000000000 */
[----:B------:R-:W-:-:S09]  /*8a90*/  ULEA UR6, UR58, UR6, 0x18 ;  /* 0x000000063a067291 */ /* 0x000fd2000f8ec03f */
[----:B--2---:R1:W-:Y:S03]  /*8aa0*/  STS.64 [UR6+0x38780], R4 ;  /* 0x03878004ff007988 */ /* 0x0043e60008000a06 */
.L_x_124:
[----:B------:R-:W-:Y:S05]  /*8ab0*/  @!P1 BRA `(.L_x_123) ;  /* 0x0000000000889947 */ /* 0x000fea0003800000 */
[----:B-12---:R-:W1:Y:S02]  /*8ac0*/  LDC.64 R4, c[0x0][0x810] ;  /* 0x00020400ff047b82 */ /* 0x006e640000000a00 */
[----:B-1----:R-:W-:-:S06]  /*8ad0*/  IMAD.WIDE R4, R18, 0x8, R4 ;  /* 0x0000000812047825 */ /* 0x002fcc00078e0204 */
[----:B------:R-:W2:Y:S01]  /*8ae0*/  LDG.E.64 R4, desc[UR38][R4.64] ;  /* 0x0000002604047981 */ /* 0x000ea2000c1e1b00 */
[----:B------:R-:W-:Y:S02]  /*8af0*/  UMOV UR6, 0x400 ;  /* 0x0000040000067882 */ /* 0x000fe40000000000 */
[----:B------:R-:W-:-:S04]  /*8b00*/  ULEA UR6, UR58, UR6, 0x18 ;  /* 0x000000063a067291 */ /* 0x000fc8000f8ec03f */
[----:B------:R-:W-:-:S05]  /*8b10*/  UIADD3 UR7, UR6, 0x38780, URZ ;  /* 0x0003878006077890 */ /* 0x000fca000fffe03f */
[----:B------:R-:W1:Y:S01]  /*8b20*/  LDS R6, [UR6+0x3879c] ;  /* 0x03879c06ff067984 */ /* 0x000e620008000800 */
[----:B------:R-:W-:-:S03]  /*8b30*/  IMAD.U32 R8, RZ, RZ, UR7 ;  /* 0x00000007ff087e24 */ /* 0x000fc6000f8e00ff */
[----:B------:R-:W-:Y:S02]  /*8b40*/  STS [UR6+0x387b0], RZ ;  /* 0x0387b0ffff007988 */ /* 0x000fe40008000806 */
[----:B------:R-:W-:-:S05]  /*8b50*/  SHF.R.U64 R8, R8, 0x4, RZ ;  /* 0x0000000408087819 */ /* 0x000fca00000012ff */
[----:B------:R-:W-:Y:S04]  /*8b60*/  STS [UR6+0x38790], R8 ;  /* 0x03879008ff007988 */ /* 0x000fe80008000806 */
[----:B------:R-:W-:Y:S01]  /*8b70*/  STS [UR6+0x38794], R8 ;  /* 0x03879408ff007988 */ /* 0x000fe20008000806 */
[C---:B--2---:R-:W-:Y:S01]  /*8b80*/  SHF.L.U64.HI R10, R4.reuse, 0x1, R5 ;  /* 0x00000001040a7819 */ /* 0x044fe20000010205 */
[----:B------:R-:W-:Y:S02]  /*8b90*/  IMAD.SHL.U32 R11, R4, 0x2, RZ ;  /* 0x00000002040b7824 */ /* 0x000fe400078e00ff */
[----:B------:R-:W-:Y:S01]  /*8ba0*/  VIADD R5, R3, 0xffffffff ;  /* 0xffffffff03057836 */ /* 0x000fe20000000000 */
[----:B------:R-:W-:Y:S01]  /*8bb0*/  LOP3.LUT R10, R10, 0x1fffffff, RZ, 0xc0, !PT ;  /* 0x1fffffff0a0a7812 */ /* 0x000fe200078ec0ff */
[----:B------:R-:W-:Y:S01]  /*8bc0*/  VIADD R4, R0, 0xffffffff ;  /* 0xffffffff00047836 */ /* 0x000fe20000000000 */
[----:B------:R-:W-:-:S02]  /*8bd0*/  LOP3.LUT R3, R11, 0xfffffffe, RZ, 0xc0, !PT ;  /* 0xfffffffe0b037812 */ /* 0x000fc400078ec0ff */
[--C-:B------:R-:W-:Y:S02]  /*8be0*/  SHF.R.U32.HI R7, RZ, 0x4, R10.reuse ;  /* 0x00000004ff077819 */ /* 0x100fe4000001160a */
[----:B------:R-:W-:Y:S02]  /*8bf0*/  SHF.R.U64 R3, R3, 0x4, R10 ;  /* 0x0000000403037819 */ /* 0x000fe4000000120a */
[----:B-1----:R-:W-:-:S03]  /*8c00*/  LOP3.LUT R6, R6, 0xf, R7, 0xb8, !PT ;  /* 0x0000000f06067812 */ /* 0x002fc600078eb807 */
[----:B------:R-:W-:Y:S04]  /*8c10*/  STS [UR6+0x3878c], R3 ;  /* 0x03878c03ff007988 */ /* 0x000fe80008000806 */
[----:B------:R-:W-:Y:S04]  /*8c20*/  STS [UR6+0x3879c], R6 ;  /* 0x03879c06ff007988 */ /* 0x000fe80008000806 */
[----:B------:R-:W1:Y:S02]  /*8c30*/  LDS R7, [UR6+0x3879c] ;  /* 0x03879c06ff077984 */ /* 0x000e640008000800 */
[----:B-1----:R-:W-:-:S05]  /*8c40*/  LOP3.LUT R7, R7, 0xf0, RZ, 0xb8, !PT ;  /* 0x000000f007077812 */ /* 0x002fca00078eb8ff */
[----:B------:R1:W-:Y:S04]  /*8c50*/  STS [UR6+0x3879c], R7 ;  /* 0x03879c07ff007988 */ /* 0x0003e80008000806 */
[----:B------:R-:W2:Y:S01]  /*8c60*/  LDS R9, [UR6+0x3879c] ;  /* 0x03879c06ff097984 */ /* 0x000ea20008000800 */
[----:B-1----:R-:W-:-:S05]  /*8c70*/  CS2R R6, SRZ ;  /* 0x0000000000067805 */ /* 0x002fca000001ff00 */
[----:B------:R-:W-:Y:S01]  /*8c80*/  STS.128 [UR6+0x387a0], R4 ;  /* 0x0387a004ff007988 */ /* 0x000fe20008000c06 */
[----:B--2---:R-:W-:-:S05]  /*8c90*/  LOP3.LUT R9, R9, 0xf00, RZ, 0xb8, !PT ;  /* 0x00000f0009097812 */ /* 0x004fca00078eb8ff */
[----:B------:R-:W-:Y:S04]  /*8ca0*/  STS.64 [UR6+0x38798], R8 ;  /* 0x03879808ff007988 */ /* 0x000fe80008000a06 */
[----:B------:R-:W1:Y:S02]  /*8cb0*/  LDS R12, [UR6+0x3879c] ;  /* 0x03879c06ff0c7984 */ /* 0x000e640008000800 */
[----:B-1----:R-:W-:-:S05]  /*8cc0*/  LOP3.LUT R0, R12, 0xf000, RZ, 0xb8, !PT ;  /* 0x0000f0000c007812 */ /* 0x002fca00078eb8ff */
[----:B------:R3:W-:Y:S02]  /*8cd0*/  STS [UR6+0x3879c], R0 ;  /* 0x03879c00ff007988 */ /* 0x0007e40008000806 */
.L_x_123:
[----:B------:R-:W-:Y:S05]  /*8ce0*/  BSYNC B0 ;  /* 0x0000000000007941 */ /* 0x000fea0003800000 */
.L_x_122:
[----:B---3--:R-:W3:Y:S01]  /*8cf0*/  S2R R0, SR_LANEID ;  /* 0x0000000000007919 */ /* 0x008ee20000000000 */
[----:B------:R-:W-:Y:S01]  /*8d00*/  ELECT P0, URZ, PT ;  /* 0x00000000003f782f */ /* 0x000fe20003800000 */
[----:B------:R-:W-:Y:S01]  /*8d10*/  NOP ;  /* 0x0000000000007918 */ /* 0x000fe20000000000 */
[----:B------:R-:W-:Y:S11]  /*8d20*/  BSSY B0, `(.L_x_125) ;  /* 0x0000004000007945 */ /* 0x000ff60003800000 */
[----:B------:R-:W-:Y:S05]  /*8d30*/  @!P0 BRA `(.L_x_126) ;  /* 0x0000000000088947 */ /* 0x000fea0003800000 */
[----:B------:R0:W-:Y:S01]  /*8d40*/  UTMACMDFLUSH ;  /* 0x00000000000079b7 */ /* 0x0001e20000000000 */
[----:B------:R-:W-:-:S04]  /*8d50*/  DEPBAR.LE SB0, 0x0 ;  /* 0x000080000000791a */ /* 0x000fc80000000000 */
.L_x_126:
[----:B------:R-:W-:Y:S05]  /*8d60*/  BSYNC B0 ;  /* 0x0000000000007941 */ /* 0x000fea0003800000 */
.L_x_125:
[----:B------:R-:W-:Y:S01]  /*8d70*/  UMOV UR6, 0x400 ;  /* 0x0000040000067882 */ /* 0x000fe20000000000 */
[----:B--23--:R-:W-:Y:S01]  /*8d80*/  IMAD.SHL.U32 R6, R0, 0x4, RZ ;  /* 0x0000000400067824 */ /* 0x00cfe200078e00ff */
[----:B------:R-:W-:-:S04]  /*8d90*/  ULEA UR6, UR58, UR6, 0x18 ;  /* 0x000000063a067291 */ /* 0x000fc8000f8ec03f */
[----:B------:R-:W-:Y:S01]  /*8da0*/  UIADD3 UR32, UR6, 0x38780, URZ ;  /* 0x0003878006207890 */ /* 0x000fe2000fffe03f */
[----:B-1----:R-:W-:Y:S01]  /*8db0*/  IADD3 R4, P0, R6, UR4, RZ ;  /* 0x0000000406047c10 */ /* 0x002fe2000ff1e0ff */
[----:B------:R-:W-:-:S04]  /*8dc0*/  IMAD.MOV.U32 R0, RZ, RZ, RZ ;  /* 0x000000ffff007224 */ /* 0x000fc800078e00ff */
[----:B------:R-:W-:-:S03]  /*8dd0*/  IMAD.X R5, RZ, RZ, UR5, P0 ;  /* 0x00000005ff057e24 */ /* 0x000fc600080e06ff */
[----:B------:R-:W1:Y:S01]  /*8de0*/  LDS R3, [R6+UR32] ;  /* 0x0000002006037984 */ /* 0x000e620008000800 */
[----:B------:R-:W-:-:S03]  /*8df0*/  SHF.L.U32 R0, R0, 0x1f, RZ ;  /* 0x0000001f00007819 */ /* 0x000fc600000006ff */
[----:B-1----:R1:W2:Y:S02]  /*8e00*/  ATOMG.E.EXCH.STRONG.GPU PT, RZ, [R4], R3 ;  /* 0x0000000304ff73a8 */ /* 0x0022a400041ee100 */
[----:B--2---:R-:W2:Y:S01]  /*8e10*/  SYNCS.PHASECHK.TRANS64.TRYWAIT P0, [UR6+0x38598], R0 ;  /* 0x03859800ff0075a7 */ /* 0x004ea20008000146 */
[----:B------:R-:W-:Y:S02]  /*8e20*/  ULOP3.LUT UR31, UR59, 0x1, URZ, 0xfc, !UPT ;  /* 0x000000013b1f7892 */ /* 0x000fe4000f8efc3f */
[----:B------:R-:W-:Y:S01]  /*8e30*/  ULOP3.LUT UR30, UR61, 0x2, URZ, 0xfc, !UPT ;  /* 0x000000023d1e7892 */ /* 0x000fe2000f8efc3f */
[----:B-12---:R-:W-:Y:S11]  /*8e40*/  @!P0 BRA `(.L_x_127) ;  /* 0x0000005c00808947 */ /* 0x006ff60003800000 */
.L_x_295:
[----:B------:R-:W-:Y:S01]  /*8e50*/  IMAD.MOV.U32 R4, RZ, RZ, 0x1 ;  /* 0x00000001ff047424 */ /* 0x000fe200078e00ff */
[----:B------:R-:W-:Y:S01]  /*8e60*/  ULDC UR29, c[0x0][0x598] ;  /* 0x00016600001d7ab9 */ /* 0x000fe20000000800 */
[----:B-1----:R-:W-:Y:S01]  /*8e70*/  IMAD.MOV.U32 R0, RZ, RZ, RZ ;  /* 0x000000ffff007224 */ /* 0x002fe200078e00ff */
[----:B------:R-:W-:Y:S01]  /*8e80*/  ULDC UR28, c[0x0][0x580] ;  /* 0x00016000001c7ab9 */ /* 0x000fe20000000800 */
[----:B------:R-:W-:Y:S01]  /*8e90*/  ULDC.64 UR24, c[0x0][0x590] ;  /* 0x0001640000187ab9 */ /* 0x000fe20000000a00 */
[----:B------:R-:W-:-:S05]  /*8ea0*/  ULDC.64 UR26, c[0x0][0x588] ;  /* 0x00016200001a7ab9 */ /* 0x000fca0000000a00 */
.L_x_188:
[----:B------:R-:W-:-:S06]  /*8eb0*/  UISETP.NE.AND UP0, UPT, UR31, 0x3, UPT ;  /* 0x000000031f00788c */ /* 0x000fcc000bf05270 */
[----:B------:R-:W-:-:S13]  /*8ec0*/  PLOP3.LUT P1, PT, PT, PT, UP0, 0x80, 0x0 ;  /* 0x000000000000781c */ /* 0x000fda0003f2f008 */
[----:B-----5:R-:W-:Y:S05]  /*8ed0*/  @!P1 BRA `(.L_x_128) ;  /* 0x0000000000049947 */ /* 0x020fea0003800000 */
[----:B------:R-:W-:Y:S01]  /*8ee0*/  BPT.TRAP 0x1 ;  /* 0x000000040000795c */ /* 0x000fe20000300000 */
.L_x_128:
[----:B------:R-:W-:Y:S02]  /*8ef0*/  R2UR UR7, R2 ;  /* 0x00000000020772ca */ /* 0x000fe400000e0000 */
[----:B------:R-:W-:Y:S02]  /*8f00*/  SHF.L.U32 R3, R0, 0x1f, RZ ;  /* 0x0000001f00037819 */ /* 0x000fe400000006ff */
[----:B------:R-:W-:-:S09]  /*8f10*/  LEA R8, R2, UR6, 0x4 ;  /* 0x0000000602087c11 */ /* 0x000fd2000f8e20ff */
[----:B------:R-:W-:-:S09]  /*8f20*/  ULEA UR7, UR7, UR6, 0x3 ;  /* 0x0000000607077291 */ /* 0x000fd2000f8e183f */
[----:B------:R-:W1:Y:S02]  /*8f30*/  SYNCS.PHASECHK.TRANS64.TRYWAIT P0, [UR7+0x38400], R3 ;  /* 0x03840003ff0075a7 */ /* 0x000e640008000147 */
[----:B-1----:R-:W-:Y:S05]  /*8f40*/  @!P0 BRA `(.L_x_129) ;  /* 0x0000005c00588947 */ /* 0x002fea0003800000 */
.L_x_296:
[----:B------:R-:W2:Y:S01]  /*8f50*/  LDS.128 R8, [R8+0x385c0] ;  /* 0x0385c00008087984 */ /* 0x000ea20000000c00 */
        /* <DEDUP_REMOVED lines=8> */
.L_x_130:
[----:B------:R-:W-:Y:S01]  /*8fe0*/  UIADD3 UR7, UR7, 0x38440, URZ ;  /* 0x0003844007077890 */ /* 0x000fe2000fffe03f */
[----:B------:R-:W-:Y:S02]  /*8ff0*/  R2UR UR18, R16 ;  /* 0x00000000101272ca */ /* 0x000fe400000e0000 */
[----:B------:R-:W-:Y:S01]  /*9000*/  R2UR UR19, R17 ;  /* 0x00000000111372ca */ /* 0x000fe200000e0000 */
[----:B------:R-:W-:Y:S01]  /*9010*/  UPRMT UR7, UR58, 0x654, UR7 ;  /* 0x000006543a077896 */ /* 0x000fe20008000007 */
[----:B------:R-:W-:Y:S02]  /*9020*/  LOP3.LUT P1, RZ, R4, 0xff, RZ, 0xc0, !PT ;  /* 0x000000ff04ff7812 */ /* 0x000fe4000782c0ff */
[----:B------:R-:W-:-:S04]  /*9030*/  ISETP.NE.U32.AND P0, PT, RZ, UR24, PT ;  /* 0x00000018ff007c0c */ /* 0x000fc8000bf05070 */
[----:B------:R-:W-:Y:S02]  /*9040*/  ISETP.NE.AND.EX P0, PT, RZ, UR25, PT, P0 ;  /* 0x00000019ff007c0c */ /* 0x000fe4000bf05300 */
[----:B---3--:R-:W-:Y:S01]  /*9050*/  SYNCS.ARRIVE.TRANS64.RED.A1T0 RZ, [UR7], RZ ;  /* 0x000000ffffff79a7 */ /* 0x008fe20008100407 */
[----:B------:R-:W-:Y:S02]  /*9060*/  USHF.L.U32 UR18, UR18, 0x7, URZ ;  /* 0x0000000712127899 */ /* 0x000fe4000800063f */
[----:B------:R-:W-:Y:S02]  /*9070*/  USHF.L.U32 UR19, UR19, 0x7, URZ ;  /* 0x0000000713137899 */ /* 0x000fe4000800063f */
[----:B------:R-:W-:Y:S10]  /*9080*/  @!P1 BRA `(.L_x_131) ;  /* 0x00000000000c9947 */ /* 0x000ff40003800000 */
[----:B------:R-:W-:-:S04]  /*9090*/  DEPBAR {5,4,3,2,1,0} ;  /* 0x0000003f0000791a */ /* 0x000fc80000000000 */
[----:B------:R3:W-:Y:S02]  /*90a0*/  UTMACCTL.IV [UR4] ;  /* 0x00000000040079b9 */ /* 0x0007e40008000000 */
[----:B---3--:R-:W-:Y:S01]  /*90b0*/  NOP ;  /* 0x0000000000007918 */ /* 0x008fe20000000000 */
.L_x_131:
[----:B------:R-:W-:Y:S05]  /*90c0*/  @!P0 BRA `(.L_x_132) ;  /* 0x0000000000188947 */ /* 0x000fea0003800000 */
[----:B------:R-:W3:Y:S02]  /*90d0*/  LDC.64 R4, c[0x0][0x590] ;  /* 0x00016400ff047b82 */ /* 0x000ee40000000a00 */
[----:B---3--:R-:W-:-:S06]  /*90e0*/  IMAD.WIDE R4, R18, 0x8, R4 ;  /* 0x0000000812047825 */ /* 0x008fcc00078e0204 */
[----:B------:R-:W1:Y:S04]  /*90f0*/  LDG.E.64 R4, desc[UR38][R4.64] ;  /* 0x0000002604047981 */ /* 0x000e68000c1e1b00 */
[----:B-1----:R-:W3:Y:S02]  /*9100*/  LD.E R3, desc[UR38][R4.64] ;  /* 0x0000002604037980 */ /* 0x002ee4000c101900 */
[----:B---3--:R-:W-:Y:S01]  /*9110*/  FSETP.NEU.AND P0, PT, R3, RZ, PT ;  /* 0x000000ff0300720b */ /* 0x008fe20003f0d000 */
[----:B------:R-:W-:-:S12]  /*9120*/  BRA `(.L_x_133) ;  /* 0x0000000000247947 */ /* 0x000fd80003800000 */
.L_x_132:
[----:B------:R-:W-:Y:S02]  /*9130*/  ISETP.NE.U32.AND P1, PT, RZ, UR26, PT ;  /* 0x0000001aff007c0c */ /* 0x000fe4000bf25070 */
[----:B------:R-:W-:Y:S02]  /*9140*/  FSETP.NEU.AND P0, PT, RZ, UR28, PT ;  /* 0x0000001cff007c0b */ /* 0x000fe4000bf0d000 */
[----:B------:R-:W-:-:S13]  /*9150*/  ISETP.NE.AND.EX P1, PT, RZ, UR27, PT, P1 ;  /* 0x0000001bff007c0c */ /* 0x000fda000bf25310 */
[----:B------:R-:W-:Y:S05]  /*9160*/  @!P1 BRA `(.L_x_133) ;  /* 0x0000000000149947 */ /* 0x000fea0003800000 */
[----:B------:R-:W3:Y:S01]  /*9170*/  LDC.64 R4, c[0x0][0x588] ;  /* 0x00016200ff047b82 */ /* 0x000ee20000000a00 */
[----:B-1----:R-:W-:-:S04]  /*9180*/  IMAD R3, R18, UR29, RZ ;  /* 0x0000001d12037c24 */ /* 0x002fc8000f8e02ff */
[----:B---3--:R-:W-:-:S06]  /*9190*/  IMAD.WIDE R4, R3, 0x4, R4 ;  /* 0x0000000403047825 */ /* 0x008fcc00078e0204 */
[----:B------:R-:W3:Y:S02]  /*91a0*/  LDG.E R4, desc[UR38][R4.64] ;  /* 0x0000002604047981 */ /* 0x000ee4000c1e1900 */
[----:B---3--:R-:W-:-:S13]  /*91b0*/  FSETP.NEU.AND P0, PT, R4, RZ, PT ;  /* 0x000000ff0400720b */ /* 0x008fda0003f0d000 */
.L_x_133:
[----:B------:R-:W-:Y:S01]  /*91c0*/  UISETP.NE.AND UP0, UPT, UR30, 0x3, UPT ;  /* 0x000000031e00788c */ /* 0x000fe2000bf05270 */
[----:B------:R-:W-:-:S05]  /*91d0*/  ELECT P1, URZ, PT ;  /* 0x00000000003f782f */ /* 0x000fca0003820000 */
[----:B------:R-:W-:Y:S02]  /*91e0*/  PLOP3.LUT P2, PT, PT, PT, UP0, 0x80, 0x0 ;  /* 0x000000000000781c */ /* 0x000fe40003f4f008 */
[----:B------:R-:W-:-:S11]  /*91f0*/  PLOP3.LUT P0, PT, P0, P1, PT, 0x2a, 0x0 ;  /* 0x000000000000781c */ /* 0x000fd60000702572 */
[----:B------:R-:W-:Y:S05]  /*9200*/  @!P2 BRA `(.L_x_134) ;  /* 0x000000000004a947 */ /* 0x000fea0003800000 */
[----:B------:R-:W-:Y:S01]  /*9210*/  BPT.TRAP 0x1 ;  /* 0x000000040000795c */ /* 0x000fe20000300000 */
.L_x_134:
[----:B-1----:R-:W-:-:S05]  /*9220*/  IMAD.MOV.U32 R3, RZ, RZ, 0x1 ;  /* 0x00000001ff037424 */ /* 0x002fca00078e00ff */
[----:B------:R-:W-:-:S04]  /*9230*/  SHF.L.U32 R3, R3, 0x1f, RZ ;  /* 0x0000001f03037819 */ /* 0x000fc800000006ff */
[----:B------:R-:W1:Y:S02]  /*9240*/  SYNCS.PHASECHK.TRANS64.TRYWAIT P1, [UR6+0x38570], R3 ;  /* 0x03857003ff0075a7 */ /* 0x000e640008020146 */
[----:B-1----:R-:W-:Y:S05]  /*9250*/  @!P1 BRA `(.L_x_135) ;  /* 0x0000005800ac9947 */ /* 0x002fea0003800000 */
.L_x_297:
[----:B------:R-:W-:Y:S04]  /*9260*/  BSSY B0, `(.L_x_136) ;  /* 0x000000b000007945 */ /* 0x000fe80003800000 */
[----:B------:R-:W-:Y:S05]  /*9270*/  @P0 BRA `(.L_x_137) ;  /* 0x0000000000240947 */ /* 0x000fea0003800000 */
[----:B------:R-:W-:Y:S02]  /*9280*/  UIADD3 UR16, UR6, 0x34000, URZ ;  /* 0x0003400006107890 */ /* 0x000fe4000fffe03f */
[----:B------:R-:W-:Y:S01]  /*9290*/  UIADD3 UR17, UR6, 0x38550, URZ ;  /* 0x0003855006117890 */ /* 0x000fe2000fffe03f */
[----:B------:R-:W-:Y:S01]  /*92a0*/  UMOV UR8, 0x0 ;  /* 0x0000000000087882 */ /* 0x000fe20000000000 */
[----:B------:R-:W-:-:S07]  /*92b0*/  UMOV UR9, 0x10000000 ;  /* 0x1000000000097882 */ /* 0x000fce0000000000 */
[----:B------:R3:W-:Y:S02]  /*92c0*/  UTMALDG.2D [UR16], [UR4], desc[UR8] ;  /* 0x00000810040075b4 */ /* 0x0007e40008009000 */
[----:B---3--:R-:W-:Y:S05]  /*92d0*/  @!P2 BRA `(.L_x_138) ;  /* 0x000000000004a947 */ /* 0x008fea0003800000 */
[----:B------:R-:W-:Y:S01]  /*92e0*/  BPT.TRAP 0x1 ;  /* 0x000000040000795c */ /* 0x000fe20000300000 */
.L_x_138:
[----:B-1----:R-:W1:Y:S02]  /*92f0*/  LDC R4, c[0x0][0x828] ;  /* 0x00020a00ff047b82 */ /* 0x002e640000000800 */
[----:B-1----:R3:W-:Y:S02]  /*9300*/  SYNCS.ARRIVE.TRANS64.RED.A0TR RZ, [UR6+0x38550], R4 ;  /* 0x03855004ffff79a7 */ /* 0x0027e40008300406 */
.L_x_137:
[----:B------:R-:W-:Y:S05]  /*9310*/  BSYNC B0 ;  /* 0x0000000000007941 */ /* 0x000fea0003800000 */
.L_x_136:
[----:B------:R-:W-:Y:S05]  /*9320*/  @!P2 BRA `(.L_x_139) ;  /* 0x000000000004a947 */ /* 0x000fea0003800000 */
[----:B------:R-:W-:Y:S01]  /*9330*/  BPT.TRAP 0x1 ;  /* 0x000000040000795c */ /* 0x000fe20000300000 */
.L_x_139:
[----:B------:R-:W-:-:S04]  /*9340*/  UIADD3 UR13, UR6, 0x38550, URZ ;  /* 0x00038550060d7890 */ /* 0x000fc8000fffe03f */
[----:B------:R-:W-:-:S09]  /*9350*/  UPRMT UR7, UR58, 0x654, UR13 ;  /* 0x000006543a077896 */ /* 0x000fd2000800000d */
[----:B------:R-:W-:Y:S01]  /*9360*/  SYNCS.ARRIVE.TRANS64.RED.A1T0 RZ, [UR7], RZ ;  /* 0x000000ffffff79a7 */ /* 0x000fe20008100407 */
[----:B------:R-:W-:Y:S05]  /*9370*/  @!P2 BRA `(.L_x_140) ;  /* 0x000000000004a947 */ /* 0x000fea0003800000 */
[----:B------:R-:W-:Y:S01]  /*9380*/  BPT.TRAP 0x1 ;  /* 0x000000040000795c */ /* 0x000fe20000300000 */
.L_x_140:
[----:B------:R-:W4:Y:S02]  /*9390*/  SYNCS.PHASECHK.TRANS64.TRYWAIT P1, [UR6+0x38578], R3 ;  /* 0x03857803ff0075a7 */ /* 0x000f240008020146 */
[----:B----4-:R-:W-:Y:S05]  /*93a0*/  @!P1 BRA `(.L_x_141) ;  /* 0x0000005800709947 */ /* 0x010fea0003800000 */
.L_x_298:
[----:B------:R-:W-:Y:S04]  /*93b0*/  BSSY B0, `(.L_x_142) ;  /* 0x000000d000007945 */ /* 0x000fe80003800000 */
[----:B------:R-:W-:Y:S05]  /*93c0*/  @P0 BRA `(.L_x_143) ;  /* 0x00000000002c0947 */ /* 0x000fea0003800000 */
[----:B------:R-:W-:Y:S02]  /*93d0*/  UIADD3 UR10, UR18, 0x40, URZ ;  /* 0x00000040120a7890 */ /* 0x000fe4000fffe03f */
[----:B------:R-:W-:Y:S02]  /*93e0*/  UIADD3 UR8, UR6, 0x35000, URZ ;  /* 0x0003500006087890 */ /* 0x000fe4000fffe03f */
[----:B------:R-:W-:Y:S01]  /*93f0*/  UIADD3 UR9, UR6, 0x38558, URZ ;  /* 0x0003855806097890 */ /* 0x000fe2000fffe03f */
[----:B------:R-:W-:Y:S01]  /*9400*/  UMOV UR14, 0x0 ;  /* 0x00000000000e7882 */ /* 0x000fe20000000000 */
[----:B------:R-:W-:Y:S01]  /*9410*/  UMOV UR15, 0x10000000 ;  /* 0x10000000000f7882 */ /* 0x000fe20000000000 */
[----:B------:R-:W-:-:S06]  /*9420*/  UMOV UR11, UR19 ;  /* 0x00000013000b7c82 */ /* 0x000fcc0008000000 */
[----:B------:R4:W-:Y:S02]  /*9430*/  UTMALDG.2D [UR8], [UR4], desc[UR14] ;  /* 0x00000e08040075b4 */ /* 0x0009e40008009000 */
[----:B----4-:R-:W-:Y:S05]  /*9440*/  @!P2 BRA `(.L_x_144) ;  /* 0x000000000004a947 */ /* 0x010fea0003800000 */
[----:B------:R-:W-:Y:S01]  /*9450*/  BPT.TRAP 0x1 ;  /* 0x000000040000795c */ /* 0x000fe20000300000 */
.L_x_144:
[----:B-1-3--:R-:W1:Y:S02]  /*9460*/  LDC R4, c[0x0][0x828] ;  /* 0x00020a00ff047b82 */ /* 0x00ae640000000800 */
[----:B-1----:R4:W-:Y:S02]  /*9470*/  SYNCS.ARRIVE.TRANS64.RED.A0TR RZ, [UR6+0x38558], R4 ;  /* 0x03855804ffff79a7 */ /* 0x0029e40008300406 */
.L_x_143:
[----:B------:R-:W-:Y:S05]  /*9480*/  BSYNC B0 ;  /* 0x0000000000007941 */ /* 0x000fea0003800000 */
.L_x_142:
[----:B------:R-:W-:Y:S05]  /*9490*/  @!P2 BRA `(.L_x_145) ;  /* 0x000000000004a947 */ /* 0x000fea0003800000 */
[----:B------:R-:W-:Y:S01]  /*94a0*/  BPT.TRAP 0x1 ;  /* 0x000000040000795c */ /* 0x000fe20000300000 */
.L_x_145:
[----:B------:R-:W-:Y:S02]  /*94b0*/  UIADD3 UR9, UR6, 0x38558, URZ ;  /* 0x0003855806097890 */ /* 0x000fe4000fffe03f */
[----:B------:R-:W-:Y:S02]  /*94c0*/  UIADD3 UR23, UR19, 0x20, URZ ;  /* 0x0000002013177890 */ /* 0x000fe4000fffe03f */
[----:B------:R-:W-:-:S09]  /*94d0*/  UPRMT UR16, UR58, 0x654, UR9 ;  /* 0x000006543a107896 */ /* 0x000fd20008000009 */
[----:B------:R-:W-:Y:S01]  /*94e0*/  SYNCS.ARRIVE.TRANS64.RED.A1T0 RZ, [UR16], RZ ;  /* 0x000000ffffff79a7 */ /* 0x000fe20008100410 */
[----:B------:R-:W-:Y:S05]  /*94f0*/  @!P2 BRA `(.L_x_146) ;  /* 0x000000000004a947 */ /* 0x000fea0003800000 */
[----:B------:R-:W-:Y:S01]  /*9500*/  BPT.TRAP 0x1 ;  /* 0x000000040000795c */ /* 0x000fe20000300000 */
.L_x_146:
[----:B------:R-:W5:Y:S02]  /*9510*/  SYNCS.PHASECHK.TRANS64.TRYWAIT P1, [UR6+0x38580], R3 ;  /* 0x03858003ff0075a7 */ /* 0x000f640008020146 */
[----:B-----5:R-:W-:Y:S05]  /*9520*/  @!P1 BRA `(.L_x_147) ;  /* 0x0000005800289947 */ /* 0x020fea0003800000 */
.L_x_299:
[----:B------:R-:W-:Y:S04]  /*9530*/  BSSY B0, `(.L_x_148) ;  /* 0x000000c000007945 */ /* 0x000fe80003800000 */
[----:B------:R-:W-:Y:S05]  /*9540*/  @P0 BRA `(.L_x_149) ;  /* 0x0000000000280947 */ /* 0x000fea0003800000 */
[----:B------:R-:W-:Y:S02]  /*9550*/  UIADD3 UR20, UR6, 0x36000, URZ ;  /* 0x0003600006147890 */ /* 0x000fe4000fffe03f */
[----:B------:R-:W-:Y:S01]  /*9560*/  UIADD3 UR21, UR6, 0x38560, URZ ;  /* 0x0003856006157890 */ /* 0x000fe2000fffe03f */
[----:B------:R-:W-:Y:S01]  /*9570*/  UMOV UR10, 0x0 ;  /* 0x00000000000a7882 */ /* 0x000fe20000000000 */
[----:B------:R-:W-:Y:S01]  /*9580*/  UMOV UR11, 0x10000000 ;  /* 0x10000000000b7882 */ /* 0x000fe20000000000 */
[----:B------:R-:W-:-:S06]  /*9590*/  UMOV UR22, UR18 ;  /* 0x0000001200167c82 */ /* 0x000fcc0008000000 */
[----:B------:R1:W-:Y:S02]  /*95a0*/  UTMALDG.2D [UR20], [UR4], desc[UR10] ;  /* 0x00000a14040075b4 */ /* 0x0003e40008009000 */
[----:B-1----:R-:W-:Y:S05]  /*95b0*/  @!P2 BRA `(.L_x_150) ;  /* 0x000000000004a947 */ /* 0x002fea0003800000 */
[----:B------:R-:W-:Y:S01]  /*95c0*/  BPT.TRAP 0x1 ;  /* 0x000000040000795c */ /* 0x000fe20000300000 */
.L_x_150:
[----:B---34-:R-:W1:Y:S02]  /*95d0*/  LDC R4, c[0x0][0x828] ;  /* 0x00020a00ff047b82 */ /* 0x018e640000000800 */
[----:B-1----:R1:W-:Y:S02]  /*95e0*/  SYNCS.ARRIVE.TRANS64.RED.A0TR RZ, [UR6+0x38560], R4 ;  /* 0x03856004ffff79a7 */ /* 0x0023e40008300406 */
.L_x_149:
[----:B------:R-:W-:Y:S05]  /*95f0*/  BSYNC B0 ;  /* 0x0000000000007941 */ /* 0x000fea0003800000 */
.L_x_148:
[----:B------:R-:W-:Y:S05]  /*9600*/  @!P2 BRA `(.L_x_151) ;  /* 0x000000000004a947 */ /* 0x000fea0003800000 */
[----:B------:R-:W-:Y:S01]  /*9610*/  BPT.TRAP 0x1 ;  /* 0x000000040000795c */ /* 0x000fe20000300000 */
.L_x_151:
[----:B------:R-:W-:-:S04]  /*9620*/  UIADD3 UR17, UR6, 0x38560, URZ ;  /* 0x0003856006117890 */ /* 0x000fc8000fffe03f */
[----:B------:R-:W-:-:S09]  /*9630*/  UPRMT UR33, UR58, 0x654, UR17 ;  /* 0x000006543a217896 */ /* 0x000fd20008000011 */
[----:B------:R-:W-:Y:S01]  /*9640*/  SYNCS.ARRIVE.TRANS64.RED.A1T0 RZ, [UR33], RZ ;  /* 0x000000ffffff79a7 */ /* 0x000fe20008100421 */
[----:B------:R-:W-:Y:S05]  /*9650*/  @!P2 BRA `(.L_x_152) ;  /* 0x000000000004a947 */ /* 0x000fea0003800000 */
[----:B------:R-:W-:Y:S01]  /*9660*/  BPT.TRAP 0x1 ;  /* 0x000000040000795c */ /* 0x000fe20000300000 */
.L_x_152:
[----:B------:R-:W5:Y:S02]  /*9670*/  SYNCS.PHASECHK.TRANS64.TRYWAIT P1, [UR6+0x38588], R3 ;  /* 0x03858803ff0075a7 */ /* 0x000f640008020146 */
[----:B-----5:R-:W-:Y:S05]  /*9680*/  @!P1 BRA `(.L_x_153) ;  /* 0x0000005400e89947 */ /* 0x020fea0003800000 */
.L_x_300:
[----:B------:R-:W-:Y:S04]  /*9690*/  BSSY B0, `(.L_x_154) ;  /* 0x000000c000007945 */ /* 0x000fe80003800000 */
[----:B------:R-:W-:Y:S05]  /*96a0*/  @P0 BRA `(.L_x_155) ;  /* 0x0000000000280947 */ /* 0x000fea0003800000 */
[----:B------:R-:W-:Y:S02]  /*96b0*/  UIADD3 UR22, UR18, 0x40, URZ ;  /* 0x0000004012167890 */ /* 0x000fe4000fffe03f */
[----:B------:R-:W-:Y:S02]  /*96c0*/  UIADD3 UR20, UR6, 0x37000, URZ ;  /* 0x0003700006147890 */ /* 0x000fe4000fffe03f */
[----:B------:R-:W-:Y:S01]  /*96d0*/  UIADD3 UR21, UR6, 0x38568, URZ ;  /* 0x0003856806157890 */ /* 0x000fe2000fffe03f */
[----:B------:R-:W-:Y:S01]  /*96e0*/  UMOV UR10, 0x0 ;  /* 0x00000000000a7882 */ /* 0x000fe20000000000 */
[----:B------:R-:W-:-:S07]  /*96f0*/  UMOV UR11, 0x10000000 ;  /* 0x10000000000b7882 */ /* 0x000fce0000000000 */
[----:B------:R1:W-:Y:S02]  /*9700*/  UTMALDG.2D [UR20], [UR4], desc[UR10] ;  /* 0x00000a14040075b4 */ /* 0x0003e40008009000 */
[----:B-1----:R-:W-:Y:S05]  /*9710*/  @!P2 BRA `(.L_x_156) ;  /* 0x000000000004a947 */ /* 0x002fea0003800000 */
[----:B------:R-:W-:Y:S01]  /*9720*/  BPT.TRAP 0x1 ;  /* 0x000000040000795c */ /* 0x000fe20000300000 */
.L_x_156:
[----:B---34-:R-:W1:Y:S02]  /*9730*/  LDC R4, c[0x0][0x828] ;  /* 0x00020a00ff047b82 */ /* 0x018e640000000800 */
[----:B-1----:R1:W-:Y:S02]  /*9740*/  SYNCS.ARRIVE.TRANS64.RED.A0TR RZ, [UR6+0x38568], R4 ;  /* 0x03856804ffff79a7 */ /* 0x0023e40008300406 */
.L_x_155:
[----:B------:R-:W-:Y:S05]  /*9750*/  BSYNC B0 ;  /* 0x0000000000007941 */ /* 0x000fea0003800000 */
.L_x_154:
[----:B------:R-:W-:Y:S05]  /*9760*/  @!P2 BRA `(.L_x_157) ;  /* 0x000000000004a947 */ /* 0x000fea0003800000 */
[----:B------:R-:W-:Y:S01]  /*9770*/  BPT.TRAP 0x1 ;  /* 0x000000040000795c */ /* 0x000fe20000300000 */
.L_x_157:
[----:B------:R-:W-:Y:S02]  /*9780*/  UIADD3 UR21, UR6, 0x38568, URZ ;  /* 0x0003856806157890 */ /* 0x000fe4000fffe03f */
[----:B------:R-:W-:Y:S02]  /*9790*/  UIADD3 UR15, UR19, 0x40, URZ ;  /* 0x00000040130f7890 */ /* 0x000fe4000fffe03f */
[----:B------:R-:W-:-:S09]  /*97a0*/  UPRMT UR34, UR58, 0x654, UR21 ;  /* 0x000006543a227896 */ /* 0x000fd20008000015 */
[----:B------:R-:W-:Y:S01]  /*97b0*/  SYNCS.ARRIVE.TRANS64.RED.A1T0 RZ, [UR34], RZ ;  /* 0x000000ffffff79a7 */ /* 0x000fe20008100422 */
[----:B------:R-:W-:Y:S05]  /*97c0*/  @!P2 BRA `(.L_x_158) ;  /* 0x000000000004a947 */ /* 0x000fea0003800000 */
[----:B------:R-:W-:Y:S01]  /*97d0*/  BPT.TRAP 0x1 ;  /* 0x000000040000795c */ /* 0x000fe20000300000 */
.L_x_158:
[----:B-1-34-:R-:W-:-:S04]  /*97e0*/  SHF.L.U32 R4, RZ, 0x1f, RZ ;  /* 0x0000001fff047819 */ /* 0x01afc800000006ff */
[----:B------:R-:W1:Y:S02]  /*97f0*/  SYNCS.PHASECHK.TRANS64.TRYWAIT P1, [UR6+0x38570], R4 ;  /* 0x03857004ff0075a7 */ /* 0x000e640008020146 */
[----:B-1----:R-:W-:Y:S05]  /*9800*/  @!P1 BRA `(.L_x_159) ;  /* 0x0000005400a09947 */ /* 0x002fea0003800000 */
.L_x_301:
[----:B------:R-:W-:Y:S04]  /*9810*/  BSSY B0, `(.L_x_160) ;  /* 0x000000b000007945 */ /* 0x000fe80003800000 */
[----:B------:R-:W-:Y:S05]  /*9820*/  @P0 BRA `(.L_x_161) ;  /* 0x0000000000240947 */ /* 0x000fea0003800000 */
[----:B------:R-:W-:Y:S01]  /*9830*/  UIADD3 UR12, UR6, 0x34000, URZ ;  /* 0x00034000060c7890 */ /* 0x000fe2000fffe03f */
[----:B------:R-:W-:Y:S01]  /*9840*/  UMOV UR10, 0x0 ;  /* 0x00000000000a7882 */ /* 0x000fe20000000000 */
[----:B------:R-:W-:Y:S01]  /*9850*/  UMOV UR11, 0x10000000 ;  /* 0x10000000000b7882 */ /* 0x000fe20000000000 */
[----:B------:R-:W-:-:S06]  /*9860*/  UMOV UR14, UR18 ;  /* 0x00000012000e7c82 */ /* 0x000fcc0008000000 */
[----:B------:R3:W-:Y:S02]  /*9870*/  UTMALDG.2D [UR12], [UR4], desc[UR10] ;  /* 0x00000a0c040075b4 */ /* 0x0007e40008009000 */
[----:B---3--:R-:W-:Y:S05]  /*9880*/  @!P2 BRA `(.L_x_162) ;  /* 0x000000000004a947 */ /* 0x008fea0003800000 */
[----:B------:R-:W-:Y:S01]  /*9890*/  BPT.TRAP 0x1 ;  /* 0x000000040000795c */ /* 0x000fe20000300000 */
.L_x_162:
[----:B-1----:R-:W1:Y:S02]  /*98a0*/  LDC R5, c[0x0][0x828] ;  /* 0x00020a00ff057b82 */ /* 0x002e640000000800 */
[----:B-1----:R3:W-:Y:S02]  /*98b0*/  SYNCS.ARRIVE.TRANS64.RED.A0TR RZ, [UR6+0x38550], R5 ;  /* 0x03855005ffff79a7 */ /* 0x0027e40008300406 */
.L_x_161:
[----:B------:R-:W-:Y:S05]  /*98c0*/  BSYNC B0 ;  /* 0x0000000000007941 */ /* 0x000fea0003800000 */
.L_x_160:
[----:B------:R-:W-:Y:S05]  /*98d0*/  @!P2 BRA `(.L_x_163) ;  /* 0x000000000004a947 */ /* 0x000fea0003800000 */
[----:B------:R-:W-:Y:S01]  /*98e0*/  BPT.TRAP 0x1 ;  /* 0x000000040000795c */ /* 0x000fe20000300000 */
.L_x_163:
[----:B------:R-:W-:Y:S01]  /*98f0*/  SYNCS.ARRIVE.TRANS64.RED.A1T0 RZ, [UR7], RZ ;  /* 0x000000ffffff79a7 */ /* 0x000fe20008100407 */
[----:B------:R-:W-:Y:S05]  /*9900*/  @!P2 BRA `(.L_x_164) ;  /* 0x000000000004a947 */ /* 0x000fea0003800000 */
[----:B------:R-:W-:Y:S01]  /*9910*/  BPT.TRAP 0x1 ;  /* 0x000000040000795c */ /* 0x000fe20000300000 */
.L_x_164:
[----:B------:R-:W4:Y:S02]  /*9920*/  SYNCS.PHASECHK.TRANS64.TRYWAIT P1, [UR6+0x38578], R4 ;  /* 0x03857804ff0075a7 */ /* 0x000f240008020146 */
[----:B----4-:R-:W-:Y:S05]  /*9930*/  @!P1 BRA `(.L_x_165) ;  /* 0x00000054006c9947 */ /* 0x010fea0003800000 */
.L_x_302:
        /* <DEDUP_REMOVED lines=10> */
.L_x_168:
[----:B-1-3--:R-:W1:Y:S02]  /*99e0*/  LDC R5, c[0x0][0x828] ;  /* 0x00020a00ff057b82 */ /* 0x00ae640000000800 */
[----:B-1----:R4:W-:Y:S02]  /*99f0*/  SYNCS.ARRIVE.TRANS64.RED.A0TR RZ, [UR6+0x38558], R5 ;  /* 0x03855805ffff79a7 */ /* 0x0029e40008300406 */
.L_x_167:
[----:B------:R-:W-:Y:S05]  /*9a00*/  BSYNC B0 ;  /* 0x0000000000007941 */ /* 0x000fea0003800000 */
.L_x_166:
[----:B------:R-:W-:Y:S05]  /*9a10*/  @!P2 BRA `(.L_x_169) ;  /* 0x000000000004a947 */ /* 0x000fea0003800000 */
[----:B------:R-:W-:Y:S01]  /*9a20*/  BPT.TRAP 0x1 ;  /* 0x000000040000795c */ /* 0x000fe20000300000 */
.L_x_169:
[----:B------:R-:W-:Y:S01]  /*9a30*/  SYNCS.ARRIVE.TRANS64.RED.A1T0 RZ, [UR16], RZ ;  /* 0x000000ffffff79a7 */ /* 0x000fe20008100410 */
[----:B------:R-:W-:Y:S01]  /*9a40*/  UIADD3 UR19, UR19, 0x60, URZ ;  /* 0x0000006013137890 */ /* 0x000fe2000fffe03f */
[----:B------:R-:W-:Y:S11]  /*9a50*/  @!P2 BRA `(.L_x_170) ;  /* 0x000000000004a947 */ /* 0x000ff60003800000 */
[----:B------:R-:W-:Y:S01]  /*9a60*/  BPT.TRAP 0x1 ;  /* 0x000000040000795c */ /* 0x000fe20000300000 */
.L_x_170:
[----:B------:R-:W5:Y:S02]  /*9a70*/  SYNCS.PHASECHK.TRANS64.TRYWAIT P1, [UR6+0x38580], R4 ;  /* 0x03858004ff0075a7 */ /* 0x000f640008020146 */
[----:B-----5:R-:W-:Y:S05]  /*9a80*/  @!P1 BRA `(.L_x_171) ;  /* 0x0000005400309947 */ /* 0x020fea0003800000 */
.L_x_303:
[----:B------:R-:W-:Y:S04]  /*9a90*/  BSSY B0, `(.L_x_172) ;  /* 0x000000a000007945 */ /* 0x000fe80003800000 */
[----:B------:R-:W-:Y:S05]  /*9aa0*/  @P0 BRA `(.L_x_173) ;  /* 0x0000000000200947 */ /* 0x000fea0003800000 */
[----:B------:R-:W-:Y:S01]  /*9ab0*/  UIADD3 UR16, UR6, 0x36000, URZ ;  /* 0x0003600006107890 */ /* 0x000fe2000fffe03f */
[----:B------:R-:W-:Y:S01]  /*9ac0*/  UMOV UR8, 0x0 ;  /* 0x0000000000087882 */ /* 0x000fe20000000000 */
[----:B------:R-:W-:-:S07]  /*9ad0*/  UMOV UR9, 0x10000000 ;  /* 0x1000000000097882 */ /* 0x000fce0000000000 */
[----:B------:R1:W-:Y:S02]  /*9ae0*/  UTMALDG.2D [UR16], [UR4], desc[UR8] ;  /* 0x00000810040075b4 */ /* 0x0003e40008009000 */
[----:B-1----:R-:W-:Y:S05]  /*9af0*/  @!P2 BRA `(.L_x_174) ;  /* 0x000000000004a947 */ /* 0x002fea0003800000 */
[----:B------:R-:W-:Y:S01]  /*9b00*/  BPT.TRAP 0x1 ;  /* 0x000000040000795c */ /* 0x000fe20000300000 */
.L_x_174:
[----:B---34-:R-:W1:Y:S02]  /*9b10*/  LDC R5, c[0x0][0x828] ;  /* 0x00020a00ff057b82 */ /* 0x018e640000000800 */
[----:B-1----:R1:W-:Y:S02]  /*9b20*/  SYNCS.ARRIVE.TRANS64.RED.A0TR RZ, [UR6+0x38560], R5 ;  /* 0x03856005ffff79a7 */ /* 0x0023e40008300406 */
.L_x_173:
[----:B------:R-:W-:Y:S05]  /*9b30*/  BSYNC B0 ;  /* 0x0000000000007941 */ /* 0x000fea0003800000 */
.L_x_172:
[----:B------:R-:W-:Y:S05]  /*9b40*/  @!P2 BRA `(.L_x_175) ;  /* 0x000000000004a947 */ /* 0x000fea0003800000 */
[----:B------:R-:W-:Y:S01]  /*9b50*/  BPT.TRAP 0x1 ;  /* 0x000000040000795c */ /* 0x000fe20000300000 */
.L_x_175:
[----:B------:R-:W-:Y:S01]  /*9b60*/  SYNCS.ARRIVE.TRANS64.RED.A1T0 RZ, [UR33], RZ ;  /* 0x000000ffffff79a7 */ /* 0x000fe20008100421 */
[----:B------:R-:W-:Y:S05]  /*9b70*/  @!P2 BRA `(.L_x_176) ;  /* 0x000000000004a947 */ /* 0x000fea0003800000 */
[----:B------:R-:W-:Y:S01]  /*9b80*/  BPT.TRAP 0x1 ;  /* 0x000000040000795c */ /* 0x000fe20000300000 */
.L_x_176:
[----:B------:R-:W5:Y:S02]  /*9b90*/  SYNCS.PHASECHK.TRANS64.TRYWAIT P1, [UR6+0x38588], R4 ;  /* 0x03858804ff0075a7 */ /* 0x000f640008020146 */
[----:B-----5:R-:W-:Y:S05]  /*9ba0*/  @!P1 BRA `(.L_x_177) ;  /* 0x0000005400009947 */ /* 0x020fea0003800000 */
.L_x_304:
        /* <DEDUP_REMOVED lines=10> */
.L_x_180:
[----:B------:R-:W1:Y:S02]  /*9c50*/  LDC R4, c[0x0][0x828] ;  /* 0x00020a00ff047b82 */ /* 0x000e640000000800 */
[----:B-1----:R1:W-:Y:S02]  /*9c60*/  SYNCS.ARRIVE.TRANS64.RED.A0TR RZ, [UR6+0x38568], R4 ;  /* 0x03856804ffff79a7 */ /* 0x0023e40008300406 */
.L_x_179:
[----:B------:R-:W-:Y:S05]  /*9c70*/  BSYNC B0 ;  /* 0x0000000000007941 */ /* 0x000fea0003800000 */
.L_x_178:
[----:B------:R-:W-:Y:S05]  /*9c80*/  @!P2 BRA `(.L_x_181) ;  /* 0x000000000004a947 */ /* 0x000fea0003800000 */
[----:B------:R-:W-:Y:S01]  /*9c90*/  BPT.TRAP 0x1 ;  /* 0x000000040000795c */ /* 0x000fe20000300000 */
.L_x_181:
[----:B--2---:R-:W-:Y:S01]  /*9ca0*/  ISETP.NE.AND P0, PT, R11, RZ, PT ;  /* 0x000000ff0b00720c */ /* 0x004fe20003f05270 */
[----:B------:R-:W-:Y:S01]  /*9cb0*/  SYNCS.ARRIVE.TRANS64.RED.A1T0 RZ, [UR34], RZ ;  /* 0x000000ffffff79a7 */ /* 0x000fe20008100422 */
[CC--:B------:R-:W-:Y:S02]  /*9cc0*/  ISETP.NE.AND P3, PT, R18.reuse, R10.reuse, PT ;  /* 0x0000000a1200720c */ /* 0x0c0fe40003f65270 */
[----:B------:R-:W-:-:S13]  /*9cd0*/  ISETP.EQ.OR P0, PT, R18, R10, !P0 ;  /* 0x0000000a1200720c */ /* 0x000fda0004702670 */
[----:B------:R-:W-:Y:S05]  /*9ce0*/  @P0 BRA `(.L_x_182) ;  /* 0x0000000400040947 */ /* 0x000fea0003800000 */
[----:B------:R-:W-:Y:S01]  /*9cf0*/  ELECT P0, URZ, PT ;  /* 0x00000000003f782f */ /* 0x000fe20003800000 */
[----:B------:R-:W-:-:S12]  /*9d00*/  BSSY B0, `(.L_x_183) ;  /* 0x0000032000007945 */ /* 0x000fd80003800000 */
[----:B------:R-:W-:Y:S05]  /*9d10*/  @!P0 BRA `(.L_x_184) ;  /* 0x0000000000c08947 */ /* 0x000fea0003800000 */
[----:B-1-34-:R-:W1:Y:S08]  /*9d20*/  LDC.64 R4, c[0x0][0x290] ;  /* 0x0000a400ff047b82 */ /* 0x01ae700000000a00 */
[----:B------:R-:W2:Y:S08]  /*9d30*/  LDC.64 R12, c[0x0][0x808] ;  /* 0x00020200ff0c7b82 */ /* 0x000eb00000000a00 */
[----:B------:R-:W3:Y:S01]  /*9d40*/  LDC.64 R16, c[0x0][0x810] ;  /* 0x00020400ff107b82 */ /* 0x000ee20000000a00 */
[----:B-1----:R-:W-:-:S05]  /*9d50*/  IMAD.WIDE R4, R10, 0xc, R4 ;  /* 0x0000000c0a047825 */ /* 0x002fca00078e0204 */
[----:B------:R1:W5:Y:S04]  /*9d60*/  LDG.E R14, desc[UR38][R4.64] ;  /* 0x00000026040e7981 */ /* 0x000368000c1e1900 */
[----:B------:R1:W5:Y:S01]  /*9d70*/  LDG.E R15, desc[UR38][R4.64+0x4] ;  /* 0x00000426040f7981 */ /* 0x000362000c1e1900 */
[----:B--2---:R-:W-:Y:S02]  /*9d80*/  ISETP.NE.U32.AND P0, PT, R12, RZ, PT ;  /* 0x000000ff0c00720c */ /* 0x004fe40003f05070 */
[----:B------:R-:W-:Y:S02]  /*9d90*/  SHF.R.S32.HI R6, RZ, 0x1f, R10 ;  /* 0x0000001fff067819 */ /* 0x000fe4000001140a */
[----:B------:R-:W-:Y:S02]  /*9da0*/  ISETP.NE.AND.EX P0, PT, R13, RZ, PT, P0 ;  /* 0x000000ff0d00720c */ /* 0x000fe40003f05300 */
[----:B---3--:R-:W-:-:S04]  /*9db0*/  ISETP.NE.U32.AND P1, PT, R16, RZ, PT ;  /* 0x000000ff1000720c */ /* 0x008fc80003f25070 */
[----:B------:R-:W-:-:S07]  /*9dc0*/  ISETP.NE.AND.EX P1, PT, R17, RZ, PT, P1 ;  /* 0x000000ff1100720c */ /* 0x000fce0003f25310 */
[----:B-1----:R-:W-:Y:S06]  /*9dd0*/  @!P0 BRA `(.L_x_185) ;  /* 0x0000000000108947 */ /* 0x002fec0003800000 */
[----:B------:R-:W-:-:S04]  /*9de0*/  LEA R4, P0, R10, R12, 0x3 ;  /* 0x0000000c0a047211 */ /* 0x000fc800078018ff */
[----:B------:R-:W-:-:S06]  /*9df0*/  LEA.HI.X R5, R10, R13, R6, 0x3, P0 ;  /* 0x0000000d0a057211 */ /* 0x000fcc00000f1c06 */
[----:B------:R-:W2:Y:S04]  /*9e00*/  LDG.E.64 R4, desc[UR38][R4.64] ;  /* 0x0000002604047981 */ /* 0x000ea8000c1e1b00 */
[----:B--2---:R1:W-:Y:S02]  /*9e10*/  STS.64 [UR32], R4 ;  /* 0x00000004ff007988 */ /* 0x0043e40008000a20 */
.L_x_185:
[----:B------:R-:W-:Y:S05]  /*9e20*/  @!P1 BRA `(.L_x_184) ;  /* 0x00000000007c9947 */ /* 0x000fea0003800000 */
[----:B-1----:R-:W-:-:S04]  /*9e30*/  LEA R4, P0, R10, R16, 0x3 ;  /* 0x000000100a047211 */ /* 0x002fc800078018ff */
[----:B------:R-:W-:Y:S02]  /*9e40*/  LEA.HI.X R5, R10, R17, R6, 0x3, P0 ;  /* 0x000000110a057211 */ /* 0x000fe400000f1c06 */
[----:B------:R-:W1:Y:S04]  /*9e50*/  LDS R6, [UR32+0x1c] ;  /* 0x00001c20ff067984 */ /* 0x000e680008000800 */
[----:B------:R-:W2:Y:S01]  /*9e60*/  LDG.E.64 R4, desc[UR38][R4.64] ;  /* 0x0000002604047981 */ /* 0x000ea2000c1e1b00 */
[----:B------:R-:W-:-:S03]  /*9e70*/  IMAD.U32 R18, RZ, RZ, UR32 ;  /* 0x00000020ff127e24 */ /* 0x000fc6000f8e00ff */
[----:B------:R-:W-:Y:S02]  /*9e80*/  STS [UR32+0x30], RZ ;  /* 0x000030ffff007988 */ /* 0x000fe40008000820 */
[----:B------:R-:W-:-:S05]  /*9e90*/  SHF.R.U64 R18, R18, 0x4, RZ ;  /* 0x0000000412127819 */ /* 0x000fca00000012ff */
[----:B------:R-:W-:Y:S04]  /*9ea0*/  STS [UR32+0x10], R18 ;  /* 0x00001012ff007988 */ /* 0x000fe80008000820 */
[----:B------:R-:W-:Y:S01]  /*9eb0*/  STS [UR32+0x14], R18 ;  /* 0x00001412ff007988 */ /* 0x000fe20008000820 */
[----:B--2---:R-:W-:Y:S01]  /*9ec0*/  SHF.L.U64.HI R12, R4, 0x1, R5 ;  /* 0x00000001040c7819 */ /* 0x004fe20000010205 */
[----:B-----5:R-:W-:-:S03]  /*9ed0*/  VIADD R5, R15, 0xffffffff ;  /* 0xffffffff0f057836 */ /* 0x020fc60000000000 */
[----:B------:R-:W-:-:S04]  /*9ee0*/  LOP3.LUT R12, R12, 0x1fffffff, RZ, 0xc0, !PT ;  /* 0x1fffffff0c0c7812 */ /* 0x000fc800078ec0ff */
[----:B------:R-:W-:-:S04]  /*9ef0*/  SHF.R.U32.HI R7, RZ, 0x4, R12 ;  /* 0x00000004ff077819 */ /* 0x000fc8000001160c */
[----:B-1----:R-:W-:-:S05]  /*9f00*/  LOP3.LUT R6, R6, 0xf, R7, 0xb8, !PT ;  /* 0x0000000f06067812 */ /* 0x002fca00078eb807 */
[----:B------:R-:W-:Y:S04]  /*9f10*/  STS [UR32+0x1c], R6 ;  /* 0x00001c06ff007988 */ /* 0x000fe80008000820 */
[----:B------:R-:W1:Y:S02]  /*9f20*/  LDS R7, [UR32+0x1c] ;  /* 0x00001c20ff077984 */ /* 0x000e640008000800 */
[----:B-1----:R-:W-:-:S05]  /*9f30*/  LOP3.LUT R7, R7, 0xf0, RZ, 0xb8, !PT ;  /* 0x000000f007077812 */ /* 0x002fca00078eb8ff */
[----:B------:R1:W-:Y:S04]  /*9f40*/  STS [UR32+0x1c], R7 ;  /* 0x00001c07ff007988 */ /* 0x0003e80008000820 */
[----:B------:R-:W2:Y:S01]  /*9f50*/  LDS R13, [UR32+0x1c] ;  /* 0x00001c20ff0d7984 */ /* 0x000ea20008000800 */
[----:B-1----:R-:W-:Y:S02]  /*9f60*/  CS2R R6, SRZ ;  /* 0x0000000000067805 */ /* 0x002fe4000001ff00 */
[----:B--2---:R-:W-:Y:S02]  /*9f70*/  LOP3.LUT R19, R13, 0xf00, RZ, 0xb8, !PT ;  /* 0x00000f000d137812 */ /* 0x004fe400078eb8ff */
[----:B------:R-:W-:Y:S01]  /*9f80*/  SHF.L.U32 R13, R4, 0x1, RZ ;  /* 0x00000001040d7819 */ /* 0x000fe200000006ff */
[----:B------:R-:W-:-:S02]  /*9f90*/  VIADD R4, R14, 0xffffffff ;  /* 0xffffffff0e047836 */ /* 0x000fc40000000000 */
[----:B------:R-:W-:Y:S01]  /*9fa0*/  STS.64 [UR32+0x18], R18 ;  /* 0x00001812ff007988 */ /* 0x000fe20008000a20 */
[----:B------:R-:W-:-:S03]  /*9fb0*/  LOP3.LUT R13, R13, 0xfffffffe, RZ, 0xc0, !PT ;  /* 0xfffffffe0d0d7812 */ /* 0x000fc600078ec0ff */
[----:B------:R-:W1:Y:S01]  /*9fc0*/  LDS R16, [UR32+0x1c] ;  /* 0x00001c20ff107984 */ /* 0x000e620008000800 */
[----:B------:R-:W-:-:S03]  /*9fd0*/  SHF.R.U64 R13, R13, 0x4, R12 ;  /* 0x000000040d0d7819 */ /* 0x000fc6000000120c */
[----:B------:R2:W-:Y:S04]  /*9fe0*/  STS.128 [UR32+0x20], R4 ;  /* 0x00002004ff007988 */ /* 0x0005e80008000c20 */
[----:B------:R2:W-:Y:S01]  /*9ff0*/  STS [UR32+0xc], R13 ;  /* 0x00000c0dff007988 */ /* 0x0005e20008000820 */
[----:B-1----:R-:W-:-:S05]  /*a000*/  LOP3.LUT R12, R16, 0xf000, RZ, 0xb8, !PT ;  /* 0x0000f000100c7812 */ /* 0x002fca00078eb8ff */
[----:B------:R2:W-:Y:S02]  /*a010*/  STS [UR32+0x1c], R12 ;  /* 0x00001c0cff007988 */ /* 0x0005e40008000820 */
.L_x_184:
[----:B------:R-:W-:Y:S05]  /*a020*/  BSYNC B0 ;  /* 0x0000000000007941 */ /* 0x000fea0003800000 */
.L_x_183:
[----:B-12---:R-:W1:Y:S01]  /*a030*/  S2R R4, SR_LANEID ;  /* 0x0000000000047919 */ /* 0x006e620000000000 */
[----:B------:R-:W-:Y:S01]  /*a040*/  NOP ;  /* 0x0000000000007918 */ /* 0x000fe20000000000 */
[----:B------:R-:W-:Y:S01]  /*a050*/  ELECT P0, URZ, PT ;  /* 0x00000000003f782f */ /* 0x000fe20003800000 */
[----:B------:R-:W-:Y:S01]  /*a060*/  BSSY B0, `(.L_x_186) ;  /* 0x0000008000007945 */ /* 0x000fe20003800000 */
[----:B-1----:R-:W-:-:S05]  /*a070*/  IMAD.SHL.U32 R6, R4, 0x4, RZ ;  /* 0x0000000404067824 */ /* 0x002fca00078e00ff */
[----:B------:R1:W2:Y:S01]  /*a080*/  LDS R7, [R6+UR32] ;  /* 0x0000002006077984 */ /* 0x0002a20008000800 */
[----:B------:R-:W-:-:S05]  /*a090*/  IADD3 R4, P1, R6, UR4, RZ ;  /* 0x0000000406047c10 */ /* 0x000fca000ff3e0ff */
[----:B---34-:R-:W-:Y:S01]  /*a0a0*/  IMAD.X R5, RZ, RZ, UR5, P1 ;  /* 0x00000005ff057e24 */ /* 0x018fe200088e06ff */
[----:B------:R-:W-:Y:S07]  /*a0b0*/  @!P0 BRA `(.L_x_187) ;  /* 0x0000000000088947 */ /* 0x000fee0003800000 */
[----:B------:R0:W-:Y:S01]  /*a0c0*/  UTMACMDFLUSH ;  /* 0x00000000000079b7 */ /* 0x0001e20000000000 */
[----:B------:R-:W-:-:S04]  /*a0d0*/  DEPBAR.LE SB0, 0x0 ;  /* 0x000080000000791a */ /* 0x000fc80000000000 */
.L_x_187:
[----:B------:R-:W-:Y:S05]  /*a0e0*/  BSYNC B0 ;  /* 0x0000000000007941 */ /* 0x000fea0003800000 */
.L_x_186:
[----:B--2---:R2:W5:Y:S02]  /*a0f0*/  ATOMG.E.EXCH.STRONG.GPU PT, RZ, [R4], R7 ;  /* 0x0000000704ff73a8 */ /* 0x00456400041ee100 */
.L_x_182:
[----:B------:R-:W-:Y:S01]  /*a100*/  ISETP.NE.AND P1, PT, R11, RZ, PT ;  /* 0x000000ff0b00720c */ /* 0x000fe20003f25270 */
[----:B------:R-:W-:Y:S01]  /*a110*/  VIADD R2, R2, 0x1 ;  /* 0x0000000102027836 */ /* 0x000fe20000000000 */
[----:B-12---:R-:W-:Y:S01]  /*a120*/  SEL R4, RZ, 0x1, !P3 ;  /* 0x00000001ff047807 */ /* 0x006fe20005800000 */
[----:B------:R-:W-:Y:S02]  /*a130*/  IMAD.MOV.U32 R16, RZ, RZ, R8 ;  /* 0x000000ffff107224 */ /* 0x000fe400078e0008 */
[----:B------:R-:W-:Y:S01]  /*a140*/  IMAD.MOV.U32 R17, RZ, RZ, R9 ;  /* 0x000000ffff117224 */ /* 0x000fe200078e0009 */
[----:B------:R-:W-:Y:S01]  /*a150*/  ISETP.NE.AND P0, PT, R2, 0x8, PT ;  /* 0x000000080200780c */ /* 0x000fe20003f05270 */
[----:B------:R-:W-:-:S03]  /*a160*/  IMAD.MOV.U32 R18, RZ, RZ, R10 ;  /* 0x000000ffff127224 */ /* 0x000fc600078e000a */
[----:B---34-:R-:W-:Y:S02]  /*a170*/  SEL R5, RZ, 0x1, P0 ;  /* 0x00000001ff057807 */ /* 0x018fe40000000000 */
[----:B------:R-:W-:Y:S02]  /*a180*/  SEL R2, R2, RZ, P0 ;  /* 0x000000ff02027207 */ /* 0x000fe40000000000 */
[----:B------:R-:W-:Y:S01]  /*a190*/  LOP3.LUT R0, R0, R5, RZ, 0x3c, !PT ;  /* 0x0000000500007212 */ /* 0x000fe200078e3cff */
[----:B------:R-:W-:Y:S06]  /*a1a0*/  @P1 BRA `(.L_x_188) ;  /* 0xffffffec00401947 */ /* 0x000fec000383ffff */
[----:B-----5:R-:W-:Y:S01]  /*a1b0*/  ELECT P0, URZ, PT ;  /* 0x00000000003f782f */ /* 0x020fe20003800000 */
[----:B------:R-:W-:-:S12]  /*a1c0*/  BSSY B0, `(.L_x_189) ;  /* 0x0000017000007945 */ /* 0x000fd80003800000 */
[----:B------:R-:W-:Y:S05]  /*a1d0*/  @!P0 BRA `(.L_x_190) ;  /* 0x0000000000548947 */ /* 0x000fea0003800000 */
[----:B------:R-:W-:Y:S05]  /*a1e0*/  @!P2 BRA `(.L_x_191) ;  /* 0x000000000004a947 */ /* 0x000fea0003800000 */
[----:B------:R-:W-:Y:S01]  /*a1f0*/  BPT.TRAP 0x1 ;  /* 0x000000040000795c */ /* 0x000fe20000300000 */
.L_x_191:
[----:B------:R-:W1:Y:S02]  /*a200*/  SYNCS.PHASECHK.TRANS64.TRYWAIT P0, [UR6+0x38570], R3 ;  /* 0x03857003ff0075a7 */ /* 0x000e640008000146 */
[----:B-1----:R-:W-:Y:S05]  /*a210*/  @!P0 BRA `(.L_x_192) ;  /* 0x0000004c007c8947 */ /* 0x002fea0003800000 */
.L_x_305:
[----:B------:R-:W-:Y:S05]  /*a220*/  @!P2 BRA `(.L_x_193) ;  /* 0x000000000004a947 */ /* 0x000fea0003800000 */
[----:B------:R-:W-:Y:S01]  /*a230*/  BPT.TRAP 0x1 ;  /* 0x000000040000795c */ /* 0x000fe20000300000 */
.L_x_193:
[----:B------:R-:W2:Y:S02]  /*a240*/  SYNCS.PHASECHK.TRANS64.TRYWAIT P0, [UR6+0x38578], R3 ;  /* 0x03857803ff0075a7 */ /* 0x000ea40008000146 */
[----:B--2---:R-:W-:Y:S05]  /*a250*/  @!P0 BRA `(.L_x_194) ;  /* 0x0000004c00848947 */ /* 0x004fea0003800000 */
.L_x_306:
[----:B------:R-:W-:Y:S05]  /*a260*/  @!P2 BRA `(.L_x_195) ;  /* 0x000000000004a947 */ /* 0x000fea0003800000 */
[----:B------:R-:W-:Y:S01]  /*a270*/  BPT.TRAP 0x1 ;  /* 0x000000040000795c */ /* 0x000fe20000300000 */
.L_x_195:
[----:B------:R-:W2:Y:S02]  /*a280*/  SYNCS.PHASECHK.TRANS64.TRYWAIT P0, [UR6+0x38580], R3 ;  /* 0x03858003ff0075a7 */ /* 0x000ea40008000146 */
[----:B--2---:R-:W-:Y:S05]  /*a290*/  @!P0 BRA `(.L_x_196) ;  /* 0x0000004c008c8947 */ /* 0x004fea0003800000 */
.L_x_307:
[----:B------:R-:W-:Y:S05]  /*a2a0*/  @!P2 BRA `(.L_x_197) ;  /* 0x000000000004a947 */ /* 0x000fea0003800000 */
[----:B------:R-:W-:Y:S01]  /*a2b0*/  BPT.TRAP 0x1 ;  /* 0x000000040000795c */ /* 0x000fe20000300000 */
.L_x_197:
[----:B-1----:R-:W-:-:S05]  /*a2c0*/  IMAD.MOV.U32 R0, RZ, RZ, 0x1 ;  /* 0x00000001ff007424 */ /* 0x002fca00078e00ff */
[----:B------:R-:W-:-:S07]  /*a2d0*/  SHF.L.U32 R0, R0, 0x1f, RZ ;  /* 0x0000001f00007819 */ /* 0x000fce00000006ff */
.L_x_198:
[----:B-1----:R-:W-:-:S04]  /*a2e0*/  IMAD.U32 R3, RZ, RZ, UR6 ;  /* 0x00000006ff037e24 */ /* 0x002fc8000f8e00ff */
[----:B------:R1:W2:Y:S03]  /*a2f0*/  SYNCS.PHASECHK.TRANS64.TRYWAIT P0, [R3+URZ+0x38588], R0 ;  /* 0x03858800030075a7 */ /* 0x0002a6000800017f */
[----:B--2---:R-:W-:Y:S05]  /*a300*/  @!P0 NANOSLEEP.SYNCS 0x989680 ;  /* 0x009896800000895d */ /* 0x004fea0003900000 */
[----:B------:R-:W2:Y:S02]  /*a310*/  @!P0 SYNCS.PHASECHK.TRANS64 P0, [R3+URZ+0x38588], R0 ;  /* 0x03858800030085a7 */ /* 0x000ea4000800007f */
[----:B--2---:R-:W-:Y:S05]  /*a320*/  @!P0 BRA `(.L_x_198) ;  /* 0xfffffffc00ec8947 */ /* 0x004fea000383ffff */
.L_x_190:
[----:B------:R-:W-:Y:S05]  /*a330*/  BSYNC B0 ;  /* 0x0000000000007941 */ /* 0x000fea0003800000 */
.L_x_189:
[----:B------:R-:W-:Y:S05]  /*a340*/  EXIT ;  /* 0x000000000000794d */ /* 0x000fea0003800000 */
.L_x_119:
[----:B------:R-:W1:Y:S01]  /*a350*/  S2UR UR4, SR_CTAID.Y ;  /* 0x00000000000479c3 */ /* 0x000e620000002600 */
[----:B------:R-:W3:Y:S01]  /*a360*/  S2R R32, SR_LANEID ;  /* 0x0000000000207919 */ /* 0x000ee20000000000 */
[----:B------:R-:W-:Y:S01]  /*a370*/  ELECT P0, URZ, PT ;  /* 0x00000000003f782f */ /* 0x000fe20003800000 */
[----:B------:R-:W-:Y:S01]  /*a380*/  BSSY B0, `(.L_x_199) ;  /* 0x0000037000007945 */ /* 0x000fe20003800000 */
[----:B------:R-:W-:Y:S01]  /*a390*/  ULDC.64 UR8, c[0x0][0x508] ;  /* 0x0001420000087ab9 */ /* 0x000fe20000000a00 */
[----:B-1----:R-:W-:-:S04]  /*a3a0*/  UIMAD UR4, UR4, UR60, UR42 ;  /* 0x0000003c040472a4 */ /* 0x002fc8000f8e022a */
[----:B------:R-:W-:-:S06]  /*a3b0*/  UIMAD.WIDE UR8, UR4, 0x80, UR8 ;  /* 0x00000080040878a5 */ /* 0x000fcc000f8e0208 */
[----:B------:R-:W-:Y:S06]  /*a3c0*/  @!P0 BRA `(.L_x_200) ;  /* 0x0000000000c88947 */ /* 0x000fec0003800000 */
[----:B------:R-:W1:Y:S01]  /*a3d0*/  LDC.64 R20, c[0x0][0x300] ;  /* 0x0000c000ff147b82 */ /* 0x000e620000000a00 */
[----:B------:R-:W-:Y:S02]  /*a3e0*/  UMOV UR4, 0x400 ;  /* 0x0000040000047882 */ /* 0x000fe40000000000 */
[----:B--2---:R-:W-:-:S05]  /*a3f0*/  ULEA UR4, UR58, UR4, 0x18 ;  /* 0x000000043a047291 */ /* 0x004fca000f8ec03f */
[----:B------:R-:W1:Y:S08]  /*a400*/  LDC.64 R22, c[0x0][0x308] ;  /* 0x0000c200ff167b82 */ /* 0x000e700000000a00 */
[----:B------:R-:W2:Y:S08]  /*a410*/  LDC.64 R12, c[0x0][0x310] ;  /* 0x0000c400ff0c7b82 */ /* 0x000eb00000000a00 */
[----:B------:R-:W2:Y:S08]  /*a420*/  LDC.64 R14, c[0x0][0x318] ;  /* 0x0000c600ff0e7b82 */ /* 0x000eb00000000a00 */
[----:B------:R-:W4:Y:S01]  /*a430*/  LDC.64 R8, c[0x0][0x320] ;  /* 0x0000c800ff087b82 */ /* 0x000f220000000a00 */
[----:B-1----:R1:W-:Y:S07]  /*a440*/  STS.128 [UR4+0x38680], R20 ;  /* 0x03868014ff007988 */ /* 0x0023ee0008000c04 */
[----:B------:R-:W4:Y:S08]  /*a450*/  LDC.64 R10, c[0x0][0x328] ;  /* 0x0000ca00ff0a7b82 */ /* 0x000f300000000a00 */
[----:B------:R-:W5:Y:S01]  /*a460*/  LDC.64 R4, c[0x0][0x330] ;  /* 0x0000cc00ff047b82 */ /* 0x000f620000000a00 */
[----:B--2---:R2:W-:Y:S07]  /*a470*/  STS.128 [UR4+0x38690], R12 ;  /* 0x0386900cff007988 */ /* 0x0045ee0008000c04 */
[----:B------:R-:W5:Y:S01]  /*a480*/  LDC.64 R6, c[0x0][0x338] ;  /* 0x0000ce00ff067b82 */ /* 0x000f620000000a00 */
[----:B----4-:R4:W-:Y:S07]  /*a490*/  STS.128 [UR4+0x386a0], R8 ;  /* 0x0386a008ff007988 */ /* 0x0109ee0008000c04 */
[----:B------:R-:W3:Y:S08]  /*a4a0*/  LDC.64 R28, c[0x0][0x340] ;  /* 0x0000d000ff1c7b82 */ /* 0x000ef00000000a00 */
[----:B------:R-:W3:Y:S01]  /*a4b0*/  LDC.64 R30, c[0x0][0x348] ;  /* 0x0000d200ff1e7b82 */ /* 0x000ee20000000a00 */
[----:B-----5:R5:W-:Y:S07]  /*a4c0*/  STS.128 [UR4+0x386b0], R4 ;  /* 0x0386b004ff007988 */ /* 0x020bee0008000c04 */
[----:B------:R-:W4:Y:S08]  /*a4d0*/  LDC.64 R24, c[0x0][0x350] ;  /* 0x0000d400ff187b82 */ /* 0x000f300000000a00 */
[----:B------:R-:W4:Y:S08]  /*a4e0*/  LDC.64 R26, c[0x0][0x358] ;  /* 0x0000d600ff1a7b82 */ /* 0x000f300000000a00 */
[----:B-1----:R-:W1:Y:S01]  /*a4f0*/  LDC.64 R20, c[0x0][0x360] ;  /* 0x0000d800ff147b82 */ /* 0x002e620000000a00 */
[----:B---3--:R3:W-:Y:S07]  /*a500*/  STS.128 [UR4+0x386c0], R28 ;  /* 0x0386c01cff007988 */ /* 0x0087ee0008000c04 */
[----:B------:R-:W1:Y:S08]  /*a510*/  LDC.64 R22, c[0x0][0x368] ;  /* 0x0000da00ff167b82 */ /* 0x000e700000000a00 */
[----:B--2---:R-:W2:Y:S01]  /*a520*/  LDC.64 R12, c[0x0][0x370] ;  /* 0x0000dc00ff0c7b82 */ /* 0x004ea20000000a00 */
[----:B----4-:R4:W-:Y:S07]  /*a530*/  STS.128 [UR4+0x386d0], R24 ;  /* 0x0386d018ff007988 */ /* 0x0109ee0008000c04 */
[----:B------:R-:W2:Y:S08]  /*a540*/  LDC.64 R14, c[0x0][0x378] ;  /* 0x0000de00ff0e7b82 */ /* 0x000eb00000000a00 */
[----:B------:R-:W3:Y:S01]  /*a550*/  LDC.64 R8, c[0x0][0x400] ;  /* 0x00010000ff087b82 */ /* 0x000ee20000000a00 */
[----:B-1----:R1:W-:Y:S07]  /*a560*/  STS.128 [UR4+0x386e0], R20 ;  /* 0x0386e014ff007988 */ /* 0x0023ee0008000c04 */
[----:B------:R-:W3:Y:S08]  /*a570*/  LDC.64 R10, c[0x0][0x408] ;  /* 0x00010200ff0a7b82 */ /* 0x000ef00000000a00 */
[----:B-----5:R-:W5:Y:S01]  /*a580*/  LDC.64 R4, c[0x0][0x410] ;  /* 0x00010400ff047b82 */ /* 0x020f620000000a00 */
[----:B--2---:R2:W-:Y:S07]  /*a590*/  STS.128 [UR4+0x386f0], R12 ;  /* 0x0386f00cff007988 */ /* 0x0045ee0008000c04 */
[----:B------:R-:W5:Y:S01]  /*a5a0*/  LDC.64 R6, c[0x0][0x418] ;  /* 0x00010600ff067b82 */ /* 0x000f620000000a00 */
[----:B---3--:R3:W-:Y:S07]  /*a5b0*/  STS.128 [UR4+0x38700], R8 ;  /* 0x03870008ff007988 */ /* 0x0087ee0008000c04 */
[----:B------:R-:W2:Y:S08]  /*a5c0*/  LDC.64 R28, c[0x0][0x420] ;  /* 0x00010800ff1c7b82 */ /* 0x000eb00000000a00 */
[----:B------:R-:W2:Y:S01]  /*a5d0*/  LDC.64 R30, c[0x0][0x428] ;  /* 0x00010a00ff1e7b82 */ /* 0x000ea20000000a00 */
[----:B-----5:R5:W-:Y:S07]  /*a5e0*/  STS.128 [UR4+0x38710], R4 ;  /* 0x03871004ff007988 */ /* 0x020bee0008000c04 */
[----:B----4-:R-:W4:Y:S08]  /*a5f0*/  LDC.64 R24, c[0x0][0x430] ;  /* 0x00010c00ff187b82 */ /* 0x010f300000000a00 */
[----:B------:R-:W4:Y:S08]  /*a600*/  LDC.64 R26, c[0x0][0x438] ;  /* 0x00010e00ff1a7b82 */ /* 0x000f300000000a00 */
[----:B-1----:R-:W1:Y:S01]  /*a610*/  LDC.64 R20, c[0x0][0x440] ;  /* 0x00011000ff147b82 */ /* 0x002e620000000a00 */
[----:B--2---:R2:W-:Y:S07]  /*a620*/  STS.128 [UR4+0x38720], R28 ;  /* 0x0387201cff007988 */ /* 0x0045ee0008000c04 */
[----:B------:R-:W1:Y:S08]  /*a630*/  LDC.64 R22, c[0x0][0x448] ;  /* 0x00011200ff167b82 */ /* 0x000e700000000a00 */
[----:B------:R-:W2:Y:S01]  /*a640*/  LDC.64 R12, c[0x0][0x450] ;  /* 0x00011400ff0c7b82 */ /* 0x000ea20000000a00 */
[----:B----4-:R4:W-:Y:S07]  /*a650*/  STS.128 [UR4+0x38730], R24 ;  /* 0x03873018ff007988 */ /* 0x0109ee0008000c04 */
[----:B------:R-:W2:Y:S08]  /*a660*/  LDC.64 R14, c[0x0][0x458] ;  /* 0x00011600ff0e7b82 */ /* 0x000eb00000000a00 */
[----:B---3--:R-:W3:Y:S01]  /*a670*/  LDC.64 R8, c[0x0][0x460] ;  /* 0x00011800ff087b82 */ /* 0x008ee20000000a00 */
[----:B-1----:R4:W-:Y:S07]  /*a680*/  STS.128 [UR4+0x38740], R20 ;  /* 0x03874014ff007988 */ /* 0x0029ee0008000c04 */
[----:B------:R-:W3:Y:S08]  /*a690*/  LDC.64 R10, c[0x0][0x468] ;  /* 0x00011a00ff0a7b82 */ /* 0x000ef00000000a00 */
[----:B-----5:R-:W1:Y:S01]  /*a6a0*/  LDC.64 R4, c[0x0][0x470] ;  /* 0x00011c00ff047b82 */ /* 0x020e620000000a00 */
[----:B--2---:R4:W-:Y:S07]  /*a6b0*/  STS.128 [UR4+0x38750], R12 ;  /* 0x0387500cff007988 */ /* 0x0049ee0008000c04 */
[----:B------:R-:W1:Y:S01]  /*a6c0*/  LDC.64 R6, c[0x0][0x478] ;  /* 0x00011e00ff067b82 */ /* 0x000e620000000a00 */
[----:B---3--:R4:W-:Y:S04]  /*a6d0*/  STS.128 [UR4+0x38760], R8 ;  /* 0x03876008ff007988 */ /* 0x0089e80008000c04 */
[----:B-1----:R4:W-:Y:S02]  /*a6e0*/  STS.128 [UR4+0x38770], R4 ;  /* 0x03877004ff007988 */ /* 0x0029e40008000c04 */
.L_x_200:
[----:B--2---:R-:W-:Y:S05]  /*a6f0*/  BSYNC B0 ;  /* 0x0000000000007941 */ /* 0x004fea0003800000 */
.L_x_199:
[----:B------:R-:W-:Y:S01]  /*a700*/  ELECT P0, URZ, PT ;  /* 0x00000000003f782f */ /* 0x000fe20003800000 */
[----:B------:R-:W-:Y:S01]  /*a710*/  NOP ;  /* 0x0000000000007918 */ /* 0x000fe20000000000 */
[----:B------:R-:W-:Y:S11]  /*a720*/  BSSY B0, `(.L_x_201) ;  /* 0x0000044000007945 */ /* 0x000ff60003800000 */
[----:B------:R-:W-:Y:S05]  /*a730*/  @!P0 BRA `(.L_x_202) ;  /* 0x0000000400088947 */ /* 0x000fea0003800000 */
[----:B----4-:R-:W1:Y:S08]  /*a740*/  LDC.64 R6, c[0x0][0x518] ;  /* 0x00014600ff067b82 */ /* 0x010e700000000a00 */
[----:B------:R-:W2:Y:S08]  /*a750*/  LDC.64 R4, c[0x0][0x528] ;  /* 0x00014a00ff047b82 */ /* 0x000eb00000000a00 */
[----:B------:R-:W4:Y:S01]  /*a760*/  LDC.64 R22, c[0x0][0x510] ;  /* 0x00014400ff167b82 */ /* 0x000f220000000a00 */
[----:B-1----:R-:W-:-:S07]  /*a770*/  IMAD.WIDE R6, R18, 0x8, R6 ;  /* 0x0000000812067825 */ /* 0x002fce00078e0206 */
[----:B------:R-:W1:Y:S01]  /*a780*/  LDC.64 R12, c[0x0][0x520] ;  /* 0x00014800ff0c7b82 */ /* 0x000e620000000a00 */
[----:B------:R5:W3:Y:S01]  /*a790*/  LDG.E.64 R10, desc[UR38][R6.64] ;  /* 0x00000026060a7981 */ /* 0x000ae2000c1e1b00 */
[----:B--2---:R-:W-:-:S05]  /*a7a0*/  IMAD.WIDE R4, R18, 0x8, R4 ;  /* 0x0000000812047825 */ /* 0x004fca00078e0204 */
[----:B------:R2:W2:Y:S01]  /*a7b0*/  LDG.E.64 R8, desc[UR38][R4.64] ;  /* 0x0000002604087981 */ /* 0x0004a2000c1e1b00 */
[----:B----4-:R-:W-:-:S06]  /*a7c0*/  IMAD.WIDE R22, R18, 0x8, R22 ;  /* 0x0000000812167825 */ /* 0x010fcc00078e0216 */
[----:B------:R-:W4:Y:S01]  /*a7d0*/  LDG.E.64 R22, desc[UR38][R22.64] ;  /* 0x0000002616167981 */ /* 0x000f22000c1e1b00 */
[----:B-1----:R-:W-:-:S06]  /*a7e0*/  IMAD.WIDE R12, R18, 0x8, R12 ;  /* 0x00000008120c7825 */ /* 0x002fcc00078e020c */
[----:B------:R-:W4:Y:S01]  /*a7f0*/  LDG.E.64 R12, desc[UR38][R12.64] ;  /* 0x000000260c0c7981 */ /* 0x000f22000c1e1b00 */
[----:B------:R-:W-:Y:S02]  /*a800*/  UMOV UR4, 0x400 ;  /* 0x0000040000047882 */ /* 0x000fe40000000000 */
[----:B------:R-:W-:-:S09]  /*a810*/  ULEA UR4, UR58, UR4, 0x18 ;  /* 0x000000043a047291 */ /* 0x000fd2000f8ec03f */
[----:B-----5:R-:W1:Y:S04]  /*a820*/  LDS R6, [UR4+0x3869c] ;  /* 0x03869c04ff067984 */ /* 0x020e680008000800 */
[----:B------:R-:W5:Y:S01]  /*a830*/  LDS R7, [UR4+0x3871c] ;  /* 0x03871c04ff077984 */ /* 0x000f620008000800 */
[----:B------:R-:W-:Y:S02]  /*a840*/  UIADD3 UR5, UR4, 0x38680, URZ ;  /* 0x0003868004057890 */ /* 0x000fe4000fffe03f */
[----:B------:R-:W-:-:S04]  /*a850*/  UIADD3 UR6, UR4, 0x38700, URZ ;  /* 0x0003870004067890 */ /* 0x000fc8000fffe03f */
[----:B------:R-:W-:Y:S02]  /*a860*/  IMAD.U32 R14, RZ, RZ, UR5 ;  /* 0x00000005ff0e7e24 */ /* 0x000fe4000f8e00ff */
[----:B------:R-:W-:-:S03]  /*a870*/  MOV R20, UR6 ;  /* 0x0000000600147c02 */ /* 0x000fc60008000f00 */
[----:B------:R-:W-:Y:S02]  /*a880*/  SHF.R.U64 R14, R14, 0x4, RZ ;  /* 0x000000040e0e7819 */ /* 0x000fe400000012ff */
[----:B------:R-:W-:Y:S01]  /*a890*/  SHF.R.U64 R20, R20, 0x4, RZ ;  /* 0x0000000414147819 */ /* 0x000fe200000012ff */
[----:B------:R-:W-:Y:S04]  /*a8a0*/  STS [UR4+0x386b0], RZ ;  /* 0x0386b0ffff007988 */ /* 0x000fe80008000804 */
[----:B------:R-:W-:Y:S04]  /*a8b0*/  STS [UR4+0x38690], R14 ;  /* 0x0386900eff007988 */ /* 0x000fe80008000804 */
[----:B------:R-:W-:Y:S04]  /*a8c0*/  STS [UR4+0x38694], R14 ;  /* 0x0386940eff007988 */ /* 0x000fe80008000804 */
[----:B------:R-:W-:Y:S04]  /*a8d0*/  STS [UR4+0x38710], R20 ;  /* 0x03871014ff007988 */ /* 0x000fe80008000804 */
[----:B------:R-:W-:Y:S04]  /*a8e0*/  STS [UR4+0x38714], R20 ;  /* 0x03871414ff007988 */ /* 0x000fe80008000804 */
[----:B------:R-:W-:Y:S01]  /*a8f0*/  STS [UR4+0x38730], RZ ;  /* 0x038730ffff007988 */ /* 0x000fe20008000804 */
[----:B---3--:R-:W-:-:S04]  /*a900*/  LOP3.LUT R11, R11, 0x1fffffff, RZ, 0xc0, !PT ;  /* 0x1fffffff0b0b7812 */ /* 0x008fc800078ec0ff */
[----:B--2---:R-:W-:Y:S02]  /*a910*/  SHF.R.U32.HI R5, RZ, 0x4, R11 ;  /* 0x00000004ff057819 */ /* 0x004fe4000001160b */
[----:B------:R-:W-:-:S04]  /*a920*/  LOP3.LUT R9, R9, 0x1fffffff, RZ, 0xc0, !PT ;  /* 0x1fffffff09097812 */ /* 0x000fc800078ec0ff */
[----:B------:R-:W-:Y:S02]  /*a930*/  SHF.R.U32.HI R4, RZ, 0x4, R9 ;  /* 0x00000004ff047819 */ /* 0x000fe40000011609 */
[----:B-1----:R-:W-:Y:S02]  /*a940*/  LOP3.LUT R6, R6, 0xf, R5, 0xb8, !PT ;  /* 0x0000000f06067812 */ /* 0x002fe400078eb805 */
[----:B-----5:R-:W-:-:S03]  /*a950*/  LOP3.LUT R7, R7, 0xf, R4, 0xb8, !PT ;  /* 0x0000000f07077812 */ /* 0x020fc600078eb804 */
[----:B------:R-:W-:Y:S04]  /*a960*/  STS [UR4+0x3869c], R6 ;  /* 0x03869c06ff007988 */ /* 0x000fe80008000804 */
[----:B------:R-:W-:Y:S04]  /*a970*/  STS [UR4+0x3871c], R7 ;  /* 0x03871c07ff007988 */ /* 0x000fe80008000804 */
[----:B------:R-:W1:Y:S04]  /*a980*/  LDS R4, [UR4+0x3869c] ;  /* 0x03869c04ff047984 */ /* 0x000e680008000800 */
[----:B------:R-:W2:Y:S01]  /*a990*/  LDS R5, [UR4+0x3871c] ;  /* 0x03871c04ff057984 */ /* 0x000ea20008000800 */
[----:B-1----:R-:W-:-:S02]  /*a9a0*/  LOP3.LUT R4, R4, 0xf0, RZ, 0xb8, !PT ;  /* 0x000000f004047812 */ /* 0x002fc400078eb8ff */
[----:B--2---:R-:W-:-:S03]  /*a9b0*/  LOP3.LUT R5, R5, 0xf0, RZ, 0xb8, !PT ;  /* 0x000000f005057812 */ /* 0x004fc600078eb8ff */
[----:B------:R-:W-:Y:S04]  /*a9c0*/  STS [UR4+0x3869c], R4 ;  /* 0x03869c04ff007988 */ /* 0x000fe80008000804 */
[----:B------:R-:W-:Y:S04]  /*a9d0*/  STS [UR4+0x3871c], R5 ;  /* 0x03871c05ff007988 */ /* 0x000fe80008000804 */
[----:B------:R-:W1:Y:S04]  /*a9e0*/  LDS R15, [UR4+0x3869c] ;  /* 0x03869c04ff0f7984 */ /* 0x000e680008000800 */
[----:B------:R-:W2:Y:S01]  /*a9f0*/  LDS R21, [UR4+0x3871c] ;  /* 0x03871c04ff157984 */ /* 0x000ea20008000800 */
[----:B-1----:R-:W-:-:S02]  /*aa00*/  LOP3.LUT R15, R15, 0xf00, RZ, 0xb8, !PT ;  /* 0x00000f000f0f7812 */ /* 0x002fc400078eb8ff */
[----:B--2---:R-:W-:-:S03]  /*aa10*/  LOP3.LUT R21, R21, 0xf00, RZ, 0xb8, !PT ;  /* 0x00000f0015157812 */ /* 0x004fc600078eb8ff */
[----:B------:R-:W-:Y:S04]  /*aa20*/  STS.64 [UR4+0x38698], R14 ;  /* 0x0386980eff007988 */ /* 0x000fe80008000a04 */
[----:B------:R-:W-:Y:S04]  /*aa30*/  STS.64 [UR4+0x38718], R20 ;  /* 0x03871814ff007988 */ /* 0x000fe80008000a04 */
[----:B------:R-:W1:Y:S04]  /*aa40*/  LDS R24, [UR4+0x3869c] ;  /* 0x03869c04ff187984 */ /* 0x000e680008000800 */
[----:B------:R-:W2:Y:S01]  /*aa50*/  LDS R25, [UR4+0x3871c] ;  /* 0x03871c04ff197984 */ /* 0x000ea20008000800 */
[----:B------:R-:W-:Y:S01]  /*aa60*/  VIADD R5, R0, 0xffffffff ;  /* 0xffffffff00057836 */ /* 0x000fe20000000000 */
[----:B------:R-:W-:Y:S01]  /*aa70*/  CS2R R6, SRZ ;  /* 0x0000000000067805 */ /* 0x000fe2000001ff00 */
[----:B------:R-:W-:Y:S01]  /*aa80*/  VIADD R4, R19, 0xffffffff ;  /* 0xffffffff13047836 */ /* 0x000fe20000000000 */
[----:B------:R-:W-:-:S02]  /*aa90*/  SHF.R.U64 R11, R10, 0x4, R11 ;  /* 0x000000040a0b7819 */ /* 0x000fc4000000120b */
[----:B------:R-:W-:Y:S02]  /*aaa0*/  SHF.R.U64 R9, R8, 0x4, R9 ;  /* 0x0000000408097819 */ /* 0x000fe40000001209 */
[----:B------:R3:W-:Y:S04]  /*aab0*/  STS.128 [UR4+0x386a0], R4 ;  /* 0x0386a004ff007988 */ /* 0x0007e80008000c04 */
[----:B------:R1:W-:Y:S04]  /*aac0*/  STS [UR4+0x3868c], R11 ;  /* 0x03868c0bff007988 */ /* 0x0003e80008000804 */
[----:B------:R1:W-:Y:S01]  /*aad0*/  STS [UR4+0x3870c], R9 ;  /* 0x03870c09ff007988 */ /* 0x0003e20008000804 */
[----:B---3--:R-:W-:-:S03]  /*aae0*/  VIADD R5, R3, 0xffffffff ;  /* 0xffffffff03057836 */ /* 0x008fc60000000000 */
[----:B----4-:R3:W-:Y:S04]  /*aaf0*/  STS.64 [UR4+0x38680], R22 ;  /* 0x03868016ff007988 */ /* 0x0107e80008000a04 */
[----:B------:R3:W-:Y:S04]  /*ab00*/  STS.128 [UR4+0x38720], R4 ;  /* 0x03872004ff007988 */ /* 0x0007e80008000c04 */
[----:B------:R3:W-:Y:S01]  /*ab10*/  STS.64 [UR4+0x38700], R12 ;  /* 0x0387000cff007988 */ /* 0x0007e20008000a04 */
[----:B-1----:R-:W-:Y:S02]  /*ab20*/  LOP3.LUT R0, R24, 0xf000, RZ, 0xb8, !PT ;  /* 0x0000f00018007812 */ /* 0x002fe400078eb8ff */
[----:B--2---:R-:W-:-:S03]  /*ab30*/  LOP3.LUT R3, R25, 0xf000, RZ, 0xb8, !PT ;  /* 0x0000f00019037812 */ /* 0x004fc600078eb8ff */
[----:B------:R3:W-:Y:S04]  /*ab40*/  STS [UR4+0x3869c], R0 ;  /* 0x03869c00ff007988 */ /* 0x0007e80008000804 */
[----:B------:R3:W-:Y:S02]  /*ab50*/  STS [UR4+0x3871c], R3 ;  /* 0x03871c03ff007988 */ /* 0x0007e40008000804 */
.L_x_202:
[----:B------:R-:W-:Y:S05]  /*ab60*/  BSYNC B0 ;  /* 0x0000000000007941 */ /* 0x000fea0003800000 */
.L_x_201:
[----:B------:R-:W-:Y:S01]  /*ab70*/  ELECT P0, URZ, PT ;  /* 0x00000000003f782f */ /* 0x000fe20003800000 */
[----:B------:R-:W-:Y:S01]  /*ab80*/  NOP ;  /* 0x0000000000007918 */ /* 0x000fe20000000000 */
[----:B------:R-:W-:Y:S11]  /*ab90*/  BSSY B0, `(.L_x_203) ;  /* 0x0000004000007945 */ /* 0x000ff60003800000 */
[----:B------:R-:W-:Y:S05]  /*aba0*/  @!P0 BRA `(.L_x_204) ;  /* 0x0000000000088947 */ /* 0x000fea0003800000 */
[----:B------:R0:W-:Y:S01]  /*abb0*/  UTMACMDFLUSH ;  /* 0x00000000000079b7 */ /* 0x0001e20000000000 */
[----:B------:R-:W-:-:S04]  /*abc0*/  DEPBAR.LE SB0, 0x0 ;  /* 0x000080000000791a */ /* 0x000fc80000000000 */
.L_x_204:
[----:B------:R-:W-:Y:S05]  /*abd0*/  BSYNC B0 ;  /* 0x0000000000007941 */ /* 0x000fea0003800000 */
.L_x_203:
[----:B------:R-:W-:Y:S01]  /*abe0*/  UMOV UR4, 0x400 ;  /* 0x0000040000047882 */ /* 0x000fe20000000000 */
[----:B---3--:R-:W-:Y:S01]  /*abf0*/  IMAD.SHL.U32 R32, R32, 0x4, RZ ;  /* 0x0000000420207824 */ /* 0x008fe200078e00ff */
[----:B------:R-:W-:Y:S01]  /*ac00*/  ULEA UR12, UR58, UR4, 0x18 ;  /* 0x000000043a0c7291 */ /* 0x000fe2000f8ec03f */
[----:B------:R-:W-:-:S03]  /*ac10*/  ULDC UR10, c[0x0][0x884] ;  /* 0x00022100000a7ab9 */ /* 0x000fc60000000800 */
[----:B------:R-:W-:Y:S01]  /*ac20*/  UIADD3 UR14, UR12, 0x38680, URZ ;  /* 0x000386800c0e7890 */ /* 0x000fe2000fffe03f */
[----:B----4-:R-:W-:Y:S01]  /*ac30*/  IADD3 R6, P0, R32, UR8, RZ ;  /* 0x0000000820067c10 */ /* 0x010fe2000ff1e0ff */
[----:B------:R-:W-:Y:S01]  /*ac40*/  UIMAD.WIDE UR10, UR10, 0x80, UR8 ;  /* 0x000000800a0a78a5 */ /* 0x000fe2000f8e0208 */
[----:B------:R-:W-:-:S03]  /*ac50*/  IMAD.MOV.U32 R8, RZ, RZ, 0x1 ;  /* 0x00000001ff087424 */ /* 0x000fc600078e00ff */
[----:B------:R-:W-:Y:S02]  /*ac60*/  IMAD.X R7, RZ, RZ, UR9, P0 ;  /* 0x00000009ff077e24 */ /* 0x000fe400080e06ff */
[----:B------:R-:W-:Y:S01]  /*ac70*/  IADD3 R4, P1, R32, UR10, RZ ;  /* 0x0000000a20047c10 */ /* 0x000fe2000ff3e0ff */
[----:B------:R-:W1:Y:S04]  /*ac80*/  LDS R9, [R32+UR14] ;  /* 0x0000000e20097984 */ /* 0x000e680008000800 */
[----:B------:R-:W2:Y:S01]  /*ac90*/  LDS R11, [R32+UR14+0x80] ;  /* 0x0000800e200b7984 */ /* 0x000ea20008000800 */
[----:B------:R-:W-:Y:S01]  /*aca0*/  IMAD.X R5, RZ, RZ, UR11, P1 ;  /* 0x0000000bff057e24 */ /* 0x000fe200088e06ff */
[----:B------:R-:W-:Y:S01]  /*acb0*/  LOP3.LUT P1, RZ, R33, 0x7f, RZ, 0xc0, !PT ;  /* 0x0000007f21ff7812 */ /* 0x000fe2000782c0ff */
[----:B------:R-:W-:Y:S01]  /*acc0*/  IMAD.MOV.U32 R10, RZ, RZ, 0x1 ;  /* 0x00000001ff0a7424 */ /* 0x000fe200078e00ff */
[----:B------:R-:W-:Y:S01]  /*acd0*/  BSSY B0, `(.L_x_205) ;  /* 0x00000e2000007945 */ /* 0x000fe20003800000 */
[----:B------:R-:W-:Y:S01]  /*ace0*/  IMAD.MOV.U32 R0, RZ, RZ, RZ ;  /* 0x000000ffff007224 */ /* 0x000fe200078e00ff */
[----:B------:R-:W-:Y:S01]  /*acf0*/  ISETP.EQ.OR P2, PT, R34, RZ, P1 ;  /* 0x000000ff2200720c */ /* 0x000fe20000f42670 */
[----:B------:R-:W-:-:S02]  /*ad00*/  IMAD.MOV.U32 R3, RZ, RZ, 0x1 ;  /* 0x00000001ff037424 */ /* 0x000fc400078e00ff */
[----:B------:R-:W-:Y:S01]  /*ad10*/  IMAD.MOV.U32 R20, RZ, RZ, RZ ;  /* 0x000000ffff147224 */ /* 0x000fe200078e00ff */
[----:B------:R-:W-:Y:S02]  /*ad20*/  ULOP3.LUT UR20, UR59, 0x1, URZ, 0xfc, !UPT ;  /* 0x000000013b147892 */ /* 0x000fe4000f8efc3f */
[----:B------:R-:W-:Y:S02]  /*ad30*/  ULOP3.LUT UR13, UR47, 0x2, URZ, 0xfc, !UPT ;  /* 0x000000022f0d7892 */ /* 0x000fe4000f8efc3f */
[----:B------:R-:W-:Y:S01]  /*ad40*/  UIADD3 UR15, UR12, 0x38700, URZ ;  /* 0x000387000c0f7890 */ /* 0x000fe2000fffe03f */
[----:B-1----:R-:W5:Y:S04]  /*ad50*/  ATOMG.E.EXCH.STRONG.GPU PT, RZ, [R6], R9 ;  /* 0x0000000906ff73a8 */ /* 0x002f6800041ee100 */
[----:B--2---:R1:W5:Y:S02]  /*ad60*/  ATOMG.E.EXCH.STRONG.GPU PT, RZ, [R4], R11 ;  /* 0x0000000b04ff73a8 */ /* 0x00436400041ee100 */
[----:B-1----:R-:W-:-:S02]  /*ad70*/  PRMT R4, R8, 0x7610, R4 ;  /* 0x0000761008047816 */ /* 0x002fc40000000004 */
[----:B------:R-:W-:-:S07]  /*ad80*/  PRMT R5, R10, 0x7610, R5 ;  /* 0x000076100a057816 */ /* 0x000fce0000000005 */
.L_x_225:
[----:B------:R-:W-:Y:S01]  /*ad90*/  LOP3.LUT P0, RZ, R5, 0xff, RZ, 0xc0, !PT ;  /* 0x000000ff05ff7812 */ /* 0x000fe2000780c0ff */
[----:B------:R-:W-:Y:S05]  /*ada0*/  YIELD ;  /* 0x0000000000007946 */ /* 0x000fea0003800000 */
[----:B-----5:R-:W-:Y:S01]  /*adb0*/  IADD3 R6, R19, 0x3f, RZ ;  /* 0x0000003f13067810 */ /* 0x020fe20007ffe0ff */
[----:B------:R-:W-:Y:S03]  /*adc0*/  BSSY B1, `(.L_x_206) ;  /* 0x0000009000017945 */ /* 0x000fe60003800000 */
[----:B------:R-:W-:-:S04]  /*add0*/  SHF.R.S32.HI R7, RZ, 0x1f, R6 ;  /* 0x0000001fff077819 */ /* 0x000fc80000011406 */
[----:B------:R-:W-:Y:S01]  /*ade0*/  LEA.HI R7, R7, R6, RZ, 0x6 ;  /* 0x0000000607077211 */ /* 0x000fe200078f30ff */
[----:B------:R-:W-:Y:S06]  /*adf0*/  @!P0 BRA `(.L_x_207) ;  /* 0x0000000000148947 */ /* 0x000fec0003800000 */
[----:B------:R-:W-:-:S04]  /*ae00*/  DEPBAR {5,4,3,2,1,0} ;  /* 0x0000003f0000791a */ /* 0x000fc80000000000 */
[----:B------:R1:W-:Y:S01]  /*ae10*/  UTMACCTL.IV [UR8] ;  /* 0x00000000080079b9 */ /* 0x0003e20008000000 */
[----:B------:R-:W-:-:S04]  /*ae20*/  DEPBAR {5,4,3,2,1,0} ;  /* 0x0000003f0000791a */ /* 0x000fc80000000000 */
[----:B------:R1:W-:Y:S02]  /*ae30*/  UTMACCTL.IV [UR10] ;  /* 0x000000000a0079b9 */ /* 0x0003e40008000000 */
[----:B-1----:R-:W-:Y:S01]  /*ae40*/  NOP ;  /* 0x0000000000007918 */ /* 0x002fe20000000000 */
.L_x_207:
[----:B------:R-:W-:Y:S05]  /*ae50*/  BSYNC B1 ;  /* 0x0000000000017941 */ /* 0x000fea0003800000 */
.L_x_206:
[----:B------:R-:W-:Y:S01]  /*ae60*/  UMOV UR4, 0xffffffff ;  /* 0xffffffff00047882 */ /* 0x000fe20000000000 */
[----:B------:R-:W-:Y:S02]  /*ae70*/  SHF.R.S32.HI R9, RZ, 0x6, R7 ;  /* 0x00000006ff097819 */ /* 0x000fe40000011407 */
[----:B------:R-:W-:Y:S05]  /*ae80*/  BRA.DIV UR4, `(.L_x_208) ;  /* 0x0000004204a87947 */ /* 0x000fea000b800000 */
[----:B-----5:R-:W-:-:S13]  /*ae90*/  ELECT P6, URZ, PT ;  /* 0x00000000003f782f */ /* 0x020fda00038c0000 */
.L_x_310:
[----:B------:R-:W-:Y:S01]  /*aea0*/  ISETP.LT.OR P6, PT, R19, 0x1, !P6 ;  /* 0x000000011300780c */ /* 0x000fe200077c1670 */
[----:B------:R-:W-:-:S12]  /*aeb0*/  BSSY B1, `(.L_x_209) ;  /* 0x000002d000017945 */ /* 0x000fd80003800000 */
[----:B------:R-:W-:Y:S05]  /*aec0*/  @P6 BRA `(.L_x_210) ;  /* 0x0000000000ac6947 */ /* 0x000fea0003800000 */
[----:B------:R-:W-:Y:S02]  /*aed0*/  IMAD.SHL.U32 R17, R17, 0x80, RZ ;  /* 0x0000008011117824 */ /* 0x000fe400078e00ff */
[----:B------:R-:W-:Y:S02]  /*aee0*/  IMAD.SHL.U32 R16, R16, 0x80, RZ ;  /* 0x0000008010107824 */ /* 0x000fe400078e00ff */
[----:B------:R-:W-:Y:S02]  /*aef0*/  VIADD R11, R9, 0x1 ;  /* 0x00000001090b7836 */ /* 0x000fe40000000000 */
[----:B------:R-:W-:Y:S02]  /*af00*/  IMAD.MOV.U32 R12, RZ, RZ, RZ ;  /* 0x000000ffff0c7224 */ /* 0x000fe400078e00ff */
[----:B------:R-:W-:Y:S02]  /*af10*/  IMAD.MOV.U32 R5, RZ, RZ, R3 ;  /* 0x000000ffff057224 */ /* 0x000fe400078e0003 */
[----:B------:R-:W-:-:S07]  /*af20*/  IMAD.MOV.U32 R6, RZ, RZ, R0 ;  /* 0x000000ffff067224 */ /* 0x000fce00078e0000 */
.L_x_214:
[----:B--2---:R-:W-:Y:S01]  /*af30*/  LEA R10, R6, UR12, 0x3 ;  /* 0x0000000c060a7c11 */ /* 0x004fe2000f8e18ff */
[----:B------:R-:W-:Y:S05]  /*af40*/  YIELD ;  /* 0x0000000000007946 */ /* 0x000fea0003800000 */
[----:B------:R-:W-:Y:S01]  /*af50*/  SHF.L.U32 R7, R5, 0x1f, RZ ;  /* 0x0000001f05077819 */ /* 0x000fe200000006ff */
[----:B------:R-:W1:Y:S03]  /*af60*/  @!P1 LDC R8, c[0x0][0x500] ;  /* 0x00014000ff089b82 */ /* 0x000e660000000800 */
[----:B------:R-:W2:Y:S02]  /*af70*/  SYNCS.PHASECHK.TRANS64.TRYWAIT P0, [R10+URZ+0x384e8], R7 ;  /* 0x0384e8070a0075a7 */ /* 0x000ea4000800017f */
[----:B--2---:R-:W-:Y:S05]  /*af80*/  @!P0 BRA `(.L_x_211) ;  /* 0x0000004000888947 */ /* 0x004fea0003800000 */
.L_x_311:
[----:B------:R-:W-:Y:S01]  /*af90*/  UPRMT UR4, UR13, 0x9910, URZ ;  /* 0x000099100d047896 */ /* 0x000fe2000800003f */
[----:B-1----:R1:W-:Y:S03]  /*afa0*/  @!P1 SYNCS.ARRIVE.TRANS64 RZ, [R10+URZ+0x38480], R8 ;  /* 0x038480080aff99a7 */ /* 0x0023e6000800003f */
[----:B------:R-:W-:-:S06]  /*afb0*/  UISETP.NE.AND UP0, UPT, UR4, 0x2, UPT ;  /* 0x000000020400788c */ /* 0x000fcc000bf05270 */
[----:B------:R-:W-:-:S13]  /*afc0*/  PLOP3.LUT P0, PT, PT, PT, UP0, 0x80, 0x0 ;  /* 0x000000000000781c */ /* 0x000fda0003f0f008 */
[----:B-1----:R-:W-:Y:S05]  /*afd0*/  @P0 BRA `(.L_x_212) ;  /* 0x0000000000040947 */ /* 0x002fea0003800000 */
[----:B------:R-:W-:Y:S01]  /*afe0*/  BPT.TRAP 0x1 ;  /* 0x000000040000795c */ /* 0x000fe20000300000 */
.L_x_212:
[----:B------:R-:W-:Y:S05]  /*aff0*/  @P2 BRA `(.L_x_213) ;  /* 0x0000000000042947 */ /* 0x000fea0003800000 */
[----:B------:R-:W-:Y:S01]  /*b000*/  BPT.TRAP 0x1 ;  /* 0x000000040000795c */ /* 0x000fe20000300000 */
.L_x_213:
[----:B------:R-:W-:Y:S01]  /*b010*/  R2UR UR4, R6 ;  /* 0x00000000060472ca */ /* 0x000fe200000e0000 */
[----:B------:R-:W-:Y:S01]  /*b020*/  VIADD R11, R11, 0xffffffff ;  /* 0xffffffff0b0b7836 */ /* 0x000fe20000000000 */
[----:B------:R-:W-:Y:S01]  /*b030*/  R2UR UR5, R10 ;  /* 0x000000000a0572ca */ /* 0x000fe200000e0000 */
[----:B------:R-:W-:Y:S01]  /*b040*/  VIADD R6, R6, 0x1 ;  /* 0x0000000106067836 */ /* 0x000fe20000000000 */
[----:B------:R-:W-:Y:S01]  /*b050*/  R2UR UR6, R12 ;  /* 0x000000000c0672ca */ /* 0x000fe200000e0000 */
[----:B------:R-:W-:Y:S01]  /*b060*/  UMOV UR22, 0x0 ;  /* 0x0000000000167882 */ /* 0x000fe20000000000 */
[----:B------:R-:W-:Y:S01]  /*b070*/  R2UR UR7, R16 ;  /* 0x00000000100772ca */ /* 0x000fe200000e0000 */
[----:B------:R-:W-:Y:S01]  /*b080*/  UMOV UR23, 0x10000000 ;  /* 0x1000000000177882 */ /* 0x000fe20000000000 */
[----:B------:R-:W-:Y:S01]  /*b090*/  R2UR UR19, R17 ;  /* 0x00000000111372ca */ /* 0x000fe200000e0000 */
[----:B------:R-:W-:Y:S01]  /*b0a0*/  VIADD R12, R12, 0x40 ;  /* 0x000000400c0c7836 */ /* 0x000fe20000000000 */
[----:B------:R-:W-:-:S02]  /*b0b0*/  ISETP.GT.AND P3, PT, R11, 0x1, PT ;  /* 0x000000010b00780c */ /* 0x000fc40003f64270 */
[C---:B------:R-:W-:Y:S01]  /*b0c0*/  ISETP.NE.AND P0, PT, R6.reuse, 0xd, PT ;  /* 0x0000000d0600780c */ /* 0x040fe20003f05270 */
[----:B------:R-:W-:Y:S02]  /*b0d0*/  ULEA UR4, UR4, UR12, 0xd ;  /* 0x0000000c04047291 */ /* 0x000fe4000f8e683f */
[----:B------:R-:W-:Y:S01]  /*b0e0*/  UIADD3 UR5, UR5, 0x38480, URZ ;  /* 0x0003848005057890 */ /* 0x000fe2000fffe03f */
[----:B------:R-:W-:Y:S01]  /*b0f0*/  SEL R8, RZ, 0x1, P0 ;  /* 0x00000001ff087807 */ /* 0x000fe20000000000 */
[----:B------:R-:W-:Y:S01]  /*b100*/  UIADD3 UR16, UR4, 0x1a000, URZ ;  /* 0x0001a00004107890 */ /* 0x000fe2000fffe03f */
[----:B------:R-:W-:Y:S01]  /*b110*/  SEL R6, R6, RZ, P0 ;  /* 0x000000ff06067207 */ /* 0x000fe20000000000 */
[----:B------:R-:W-:Y:S01]  /*b120*/  UMOV UR18, UR6 ;  /* 0x0000000600127c82 */ /* 0x000fe20008000000 */
[----:B------:R-:W-:Y:S02]  /*b130*/  LOP3.LUT R5, R5, R8, RZ, 0x3c, !PT ;  /* 0x0000000805057212 */ /* 0x000fe400078e3cff */
[----:B------:R-:W-:-:S02]  /*b140*/  UMOV UR17, UR5 ;  /* 0x0000000500117c82 */ /* 0x000fc40008000000 */
[----:B------:R1:W-:Y:S02]  /*b150*/  UTMALDG.2D [UR4], [UR8], desc[UR22] ;  /* 0x00001604080075b4 */ /* 0x0003e40008009000 */
[----:B------:R1:W-:Y:S02]  /*b160*/  UTMALDG.2D [UR16], [UR10], desc[UR22] ;  /* 0x000016100a0075b4 */ /* 0x0003e40008009000 */
[----:B-1----:R-:W-:Y:S05]  /*b170*/  @P3 BRA `(.L_x_214) ;  /* 0xfffffffc006c3947 */ /* 0x002fea000383ffff */
.L_x_210:
[----:B------:R-:W-:Y:S05]  /*b180*/  BSYNC B1 ;  /* 0x0000000000017941 */ /* 0x000fea0003800000 */
.L_x_209:
[----:B------:R-:W-:Y:S01]  /*b190*/  LOP3.LUT P3, RZ, R4, 0xff, RZ, 0xc0, !PT ;  /* 0x000000ff04ff7812 */ /* 0x000fe2000786c0ff */
[----:B--2---:R-:W-:Y:S02]  /*b1a0*/  IMAD.IADD R7, R9, 0x1, R0 ;  /* 0x0000000109077824 */ /* 0x004fe400078e0200 */
[----:B------:R-:W-:Y:S02]  /*b1b0*/  IMAD.U32 R6, RZ, RZ, UR20 ;  /* 0x00000014ff067e24 */ /* 0x000fe4000f8e00ff */
[C---:B------:R-:W-:Y:S01]  /*b1c0*/  IMAD.WIDE.U32 R4, R7.reuse, 0x4ec4ec4f, RZ ;  /* 0x4ec4ec4f07047825 */ /* 0x040fe200078e00ff */
[----:B------:R-:W-:Y:S02]  /*b1d0*/  ISETP.GT.U32.AND P0, PT, R7, 0xc, PT ;  /* 0x0000000c0700780c */ /* 0x000fe40003f04070 */
[----:B------:R-:W-:Y:S02]  /*b1e0*/  ISETP.NE.AND P4, PT, R6, 0x3, PT ;  /* 0x000000030600780c */ /* 0x000fe40003f85270 */
[----:B------:R-:W-:-:S02]  /*b1f0*/  ISETP.LT.U32.AND P0, PT, R9, 0xd, P0 ;  /* 0x0000000d0900780c */ /* 0x000fc40000701070 */
[----:B------:R-:W-:Y:S01]  /*b200*/  SHF.R.U32.HI R4, RZ, 0x2, R5 ;  /* 0x00000002ff047819 */ /* 0x000fe20000011605 */
[----:B------:R-:W-:Y:S01]  /*b210*/  @P3 SYNCS.ARRIVE.TRANS64.A1T0 RZ, [UR12+0x38598], RZ ;  /* 0x038598ffffff39a7 */ /* 0x000fe2000810000c */
[----:B------:R-:W-:Y:S02]  /*b220*/  ISETP.GE.U32.AND P3, PT, R9, 0xd, PT ;  /* 0x0000000d0900780c */ /* 0x000fe40003f66070 */
[----:B------:R-:W-:-:S04]  /*b230*/  SEL R0, RZ, 0x1, !P0 ;  /* 0x00000001ff007807 */ /* 0x000fc80004000000 */
[----:B------:R-:W-:Y:S01]  /*b240*/  LOP3.LUT R3, R3, R0, RZ, 0x3c, !PT ;  /* 0x0000000003037212 */ /* 0x000fe200078e3cff */
[----:B------:R-:W-:-:S06]  /*b250*/  IMAD R0, R4, -0xd, R7 ;  /* 0xfffffff304007824 */ /* 0x000fcc00078e0207 */
[----:B------:R-:W-:Y:S01]  /*b260*/  @P3 LOP3.LUT R3, R3, 0x1, R4, 0x78, !PT ;  /* 0x0000000103033812 */ /* 0x000fe200078e7804 */
[----:B------:R-:W-:Y:S06]  /*b270*/  @!P4 BRA `(.L_x_215) ;  /* 0x000000000004c947 */ /* 0x000fec0003800000 */
[----:B------:R-:W-:Y:S01]  /*b280*/  BPT.TRAP 0x1 ;  /* 0x000000040000795c */ /* 0x000fe20000300000 */
.L_x_215:
[----:B------:R-:W-:Y:S01]  /*b290*/  LEA R5, R2, UR12, 0x3 ;  /* 0x0000000c02057c11 */ /* 0x000fe2000f8e18ff */
[----:B------:R-:W-:Y:S01]  /*b2a0*/  BSSY B1, `(.L_x_216) ;  /* 0x0000005000017945 */ /* 0x000fe20003800000 */
[----:B------:R-:W-:Y:S02]  /*b2b0*/  SHF.L.U32 R4, R20, 0x1f, RZ ;  /* 0x0000001f14047819 */ /* 0x000fe400000006ff */
[----:B------:R-:W-:Y:S02]  /*b2c0*/  LEA R8, R2, UR12, 0x4 ;  /* 0x0000000c02087c11 */ /* 0x000fe4000f8e20ff */
[----:B------:R-:W1:Y:S02]  /*b2d0*/  SYNCS.PHASECHK.TRANS64.TRYWAIT P0, [R5+URZ+0x38400], R4 ;  /* 0x03840004050075a7 */ /* 0x000e64000800017f */
[----:B-1----:R-:W-:Y:S05]  /*b2e0*/  @!P0 BRA `(.L_x_217) ;  /* 0x0000003c00c48947 */ /* 0x002fea0003800000 */
.L_x_312:
[----:B------:R-:W-:Y:S05]  /*b2f0*/  BSYNC B1 ;  /* 0x0000000000017941 */ /* 0x000fea0003800000 */
.L_x_216:
[----:B------:R-:W2:Y:S01]  /*b300*/  LDS.128 R8, [R8+0x385c0] ;  /* 0x0385c00008087984 */ /* 0x000ea20000000c00 */
[----:B------:R-:W-:Y:S01]  /*b310*/  @!PT LDS RZ, [RZ] ;  /* 0x00000000fffff984 */ /* 0x000fe20000000800 */
[----:B------:R-:W-:Y:S01]  /*b320*/  @!PT LDS RZ, [RZ] ;  /* 0x00000000fffff984 */ /* 0x000fe20000000800 */
[----:B------:R-:W-:Y:S01]  /*b330*/  @!PT LDS RZ, [RZ] ;  /* 0x00000000fffff984 */ /* 0x000fe20000000800 */
[----:B------:R-:W-:Y:S01]  /*b340*/  @!PT LDS RZ, [RZ] ;  /* 0x00000000fffff984 */ /* 0x000fe20000000800 */
[----:B------:R3:W-:Y:S06]  /*b350*/  MEMBAR.ALL.CTA ;  /* 0x0000000000007992 */ /* 0x0007ec0000008000 */
[----:B---3--:R-:W3:Y:S01]  /*b360*/  FENCE.VIEW.ASYNC.S ;  /* 0x00000000000073c6 */ /* 0x008ee20000000000 */
[----:B--2---:R-:W-:Y:S01]  /*b370*/  MOV R17, R9 ;  /* 0x0000000900117202 */ /* 0x004fe20000000f00 */
[----:B------:R-:W-:Y:S01]  /*b380*/  IMAD.MOV.U32 R16, RZ, RZ, R8 ;  /* 0x000000ffff107224 */ /* 0x000fe200078e0008 */
[----:B---3--:R-:W-:Y:S06]  /*b390*/  @!P4 BRA `(.L_x_218) ;  /* 0x000000000004c947 */ /* 0x008fec0003800000 */
[----:B------:R-:W-:Y:S01]  /*b3a0*/  BPT.TRAP 0x1 ;  /* 0x000000040000795c */ /* 0x000fe20000300000 */
.L_x_218:
[----:B------:R-:W2:Y:S01]  /*b3b0*/  S2R R7, SR_CgaCtaId ;  /* 0x0000000000077919 */ /* 0x000ea20000008800 */
[----:B------:R-:W-:Y:S01]  /*b3c0*/  ISETP.NE.AND P0, PT, R11, RZ, PT ;  /* 0x000000ff0b00720c */ /* 0x000fe20003f05270 */
[----:B-1----:R-:W-:Y:S01]  /*b3d0*/  VIADD R4, R5, 0x38440 ;  /* 0x0003844005047836 */ /* 0x002fe20000000000 */
[CC--:B------:R-:W-:Y:S02]  /*b3e0*/  ISETP.NE.AND P3, PT, R10.reuse, R18.reuse, PT ;  /* 0x000000120a00720c */ /* 0x0c0fe40003f65270 */
[----:B------:R-:W-:Y:S02]  /*b3f0*/  ISETP.EQ.OR P0, PT, R10, R18, !P0 ;  /* 0x000000120a00720c */ /* 0x000fe40004702670 */
[----:B--2---:R-:W-:-:S04]  /*b400*/  PRMT R4, R7, 0x654, R4 ;  /* 0x0000065407047816 */ /* 0x004fc80000000004 */
[----:B------:R1:W-:Y:S07]  /*b410*/  SYNCS.ARRIVE.TRANS64.RED.A1T0 RZ, [R4+URZ], RZ ;  /* 0x000000ff04ff79a7 */ /* 0x0003ee000810043f */
[----:B------:R-:W-:Y:S05]  /*b420*/  @P0 BRA `(.L_x_219) ;  /* 0x00000004008c0947 */ /* 0x000fea0003800000 */
[----:B-1----:R-:W1:Y:S02]  /*b430*/  LDC.64 R4, c[0x0][0x290] ;  /* 0x0000a400ff047b82 */ /* 0x002e640000000a00 */
[----:B-1----:R-:W-:-:S05]  /*b440*/  IMAD.WIDE R4, R10, 0xc, R4 ;  /* 0x0000000c0a047825 */ /* 0x002fca00078e0204 */
[----:B------:R1:W5:Y:S01]  /*b450*/  LDG.E R19, desc[UR38][R4.64+0x8] ;  /* 0x0000082604137981 */ /* 0x000362000c1e1900 */
[----:B------:R-:W-:-:S03]  /*b460*/  UMOV UR4, 0xffffffff ;  /* 0xffffffff00047882 */ /* 0x000fc60000000000 */
[----:B------:R-:W-:Y:S05]  /*b470*/  BRA.DIV UR4, `(.L_x_220) ;  /* 0x0000003e04747947 */ /* 0x000fea000b800000 */
[----:B------:R-:W-:-:S13]  /*b480*/  ELECT P6, URZ, PT ;  /* 0x00000000003f782f */ /* 0x000fda00038c0000 */
.L_x_315:
[----:B------:R-:W-:Y:S04]  /*b490*/  BSSY B1, `(.L_x_221) ;  /* 0x0000049000017945 */ /* 0x000fe80003800000 */
[----:B------:R-:W-:Y:S05]  /*b4a0*/  @!P6 BRA `(.L_x_222) ;  /* 0x00000004001ce947 */ /* 0x000fea0003800000 */
[C---:B------:R-:W-:Y:S01]  /*b4b0*/  IMAD.SHL.U32 R6, R10.reuse, 0x8, RZ ;  /* 0x000000080a067824 */ /* 0x040fe200078e00ff */
[----:B------:R-:W-:Y:S01]  /*b4c0*/  SHF.R.S32.HI R7, RZ, 0x1f, R10 ;  /* 0x0000001fff077819 */ /* 0x000fe2000001140a */
[----:B------:R-:W-:Y:S01]  /*b4d0*/  ULDC.64 UR4, c[0x0][0x510] ;  /* 0x0001440000047ab9 */ /* 0x000fe20000000a00 */
[----:B------:R-:W-:Y:S01]  /*b4e0*/  ULDC.64 UR6, c[0x0][0x520] ;  /* 0x0001480000067ab9 */ /* 0x000fe20000000a00 */
[----:B------:R-:W2:Y:S01]  /*b4f0*/  LDG.E R18, desc[UR38][R4.64] ;  /* 0x0000002604127981 */ /* 0x000ea2000c1e1900 */
[----:B------:R-:W-:Y:S02]  /*b500*/  SHF.L.U64.HI R7, R10, 0x3, R7 ;  /* 0x000000030a077819 */ /* 0x000fe40000010207 */
[C---:B------:R-:W-:Y:S02]  /*b510*/  IADD3 R14, P0, R6.reuse, UR4, RZ ;  /* 0x00000004060e7c10 */ /* 0x040fe4000ff1e0ff */
[C---:B------:R-:W-:Y:S02]  /*b520*/  IADD3 R12, P4, R6.reuse, UR6, RZ ;  /* 0x00000006060c7c10 */ /* 0x040fe4000ff9e0ff */
[C---:B------:R-:W-:Y:S01]  /*b530*/  IADD3.X R15, R7.reuse, UR5, RZ, P0, !PT ;  /* 0x00000005070f7c10 */ /* 0x040fe200087fe4ff */
[----:B------:R-:W-:Y:S01]  /*b540*/  ULDC.64 UR4, c[0x0][0x518] ;  /* 0x0001460000047ab9 */ /* 0x000fe20000000a00 */
[----:B------:R-:W-:Y:S01]  /*b550*/  IADD3.X R13, R7, UR7, RZ, P4, !PT ;  /* 0x00000007070d7c10 */ /* 0x000fe2000a7fe4ff */
[----:B-1----:R1:W3:Y:S04]  /*b560*/  LDG.E R4, desc[UR38][R4.64+0x4] ;  /* 0x0000042604047981 */ /* 0x0022e8000c1e1900 */
[----:B------:R-:W4:Y:S04]  /*b570*/  LDG.E.64 R14, desc[UR38][R14.64] ;  /* 0x000000260e0e7981 */ /* 0x000f28000c1e1b00 */
[----:B------:R-:W2:Y:S01]  /*b580*/  LDG.E.64 R12, desc[UR38][R12.64] ;  /* 0x000000260c0c7981 */ /* 0x000ea2000c1e1b00 */
[----:B------:R-:W-:-:S04]  /*b590*/  IADD3 R8, P0, R6, UR4, RZ ;  /* 0x0000000406087c10 */ /* 0x000fc8000ff1e0ff */
[----:B------:R-:W-:Y:S01]  /*b5a0*/  IADD3.X R9, R7, UR5, RZ, P0, !PT ;  /* 0x0000000507097c10 */ /* 0x000fe200087fe4ff */
[----:B------:R-:W-:-:S05]  /*b5b0*/  ULDC.64 UR4, c[0x0][0x528] ;  /* 0x00014a0000047ab9 */ /* 0x000fca0000000a00 */
[----:B------:R-:W3:Y:S01]  /*b5c0*/  LDG.E.64 R8, desc[UR38][R8.64] ;  /* 0x0000002608087981 */ /* 0x000ee2000c1e1b00 */
[----:B------:R-:W-:-:S04]  /*b5d0*/  IADD3 R6, P0, R6, UR4, RZ ;  /* 0x0000000406067c10 */ /* 0x000fc8000ff1e0ff */
[----:B------:R-:W-:-:S06]  /*b5e0*/  IADD3.X R7, R7, UR5, RZ, P0, !PT ;  /* 0x0000000507077c10 */ /* 0x000fcc00087fe4ff */
[----:B------:R-:W3:Y:S04]  /*b5f0*/  LDG.E.64 R6, desc[UR38][R6.64] ;  /* 0x0000002606067981 */ /* 0x000ee8000c1e1b00 */
[----:B----4-:R-:W-:Y:S04]  /*b600*/  STS.64 [UR14], R14 ;  /* 0x0000000eff007988 */ /* 0x010fe80008000a0e */
[----:B--2---:R-:W-:Y:S04]  /*b610*/  STS.64 [UR15], R12 ;  /* 0x0000000cff007988 */ /* 0x004fe80008000a0f */
[----:B------:R-:W2:Y:S01]  /*b620*/  LDS R21, [UR14+0x1c] ;  /* 0x00001c0eff157984 */ /* 0x000ea20008000800 */
[----:B---3--:R-:W-:-:S04]  /*b630*/  LOP3.LUT R25, R9, 0x1fffffff, RZ, 0xc0, !PT ;  /* 0x1fffffff09197812 */ /* 0x008fc800078ec0ff */
[----:B------:R-:W-:-:S04]  /*b640*/  SHF.R.U32.HI R22, RZ, 0x4, R25 ;  /* 0x00000004ff167819 */ /* 0x000fc80000011619 */
[----:B--2---:R-:W-:-:S05]  /*b650*/  LOP3.LUT R21, R21, 0xf, R22, 0xb8, !PT ;  /* 0x0000000f15157812 */ /* 0x004fca00078eb816 */
[----:B------:R-:W-:Y:S04]  /*b660*/  STS [UR14+0x1c], R21 ;  /* 0x00001c15ff007988 */ /* 0x000fe8000800080e */
[----:B------:R-:W2:Y:S02]  /*b670*/  LDS R9, [UR14+0x1c] ;  /* 0x00001c0eff097984 */ /* 0x000ea40008000800 */
[----:B--2---:R-:W-:-:S05]  /*b680*/  LOP3.LUT R9, R9, 0xf0, RZ, 0xb8, !PT ;  /* 0x000000f009097812 */ /* 0x004fca00078eb8ff */
[----:B------:R-:W-:Y:S04]  /*b690*/  STS [UR14+0x1c], R9 ;  /* 0x00001c09ff007988 */ /* 0x000fe8000800080e */
[----:B------:R-:W2:Y:S01]  /*b6a0*/  LDS R23, [UR14+0x1c] ;  /* 0x00001c0eff177984 */ /* 0x000ea20008000800 */
[----:B------:R-:W-:-:S05]  /*b6b0*/  IMAD.U32 R22, RZ, RZ, UR14 ;  /* 0x0000000eff167e24 */ /* 0x000fca000f8e00ff */
[----:B------:R-:W-:Y:S02]  /*b6c0*/  SHF.R.U64 R22, R22, 0x4, RZ ;  /* 0x0000000416167819 */ /* 0x000fe400000012ff */
[----:B--2---:R-:W-:-:S05]  /*b6d0*/  LOP3.LUT R23, R23, 0xf00, RZ, 0xb8, !PT ;  /* 0x00000f0017177812 */ /* 0x004fca00078eb8ff */
[----:B------:R-:W-:Y:S04]  /*b6e0*/  STS.64 [UR14+0x18], R22 ;  /* 0x00001816ff007988 */ /* 0x000fe80008000a0e */
[----:B------:R-:W1:Y:S01]  /*b6f0*/  LDS R24, [UR14+0x1c] ;  /* 0x00001c0eff187984 */ /* 0x000e620008000800 */
[----:B------:R-:W-:Y:S01]  /*b700*/  SHF.R.U64 R21, R8, 0x4, R25 ;  /* 0x0000000408157819 */ /* 0x000fe20000001219 */
[----:B-----5:R-:W-:Y:S01]  /*b710*/  VIADD R12, R19, 0xffffffff ;  /* 0xffffffff130c7836 */ /* 0x020fe20000000000 */
[----:B------:R-:W-:Y:S01]  /*b720*/  CS2R R14, SRZ ;  /* 0x00000000000e7805 */ /* 0x000fe2000001ff00 */
[----:B------:R-:W-:Y:S01]  /*b730*/  VIADD R13, R18, 0xffffffff ;  /* 0xffffffff120d7836 */ /* 0x000fe20000000000 */
[----:B------:R-:W-:Y:S04]  /*b740*/  STS [UR14+0x10], R22 ;  /* 0x00001016ff007988 */ /* 0x000fe8000800080e */
[----:B------:R-:W-:Y:S04]  /*b750*/  STS [UR14+0x14], R22 ;  /* 0x00001416ff007988 */ /* 0x000fe8000800080e */
[----:B------:R-:W-:Y:S04]  /*b760*/  STS.128 [UR14+0x20], R12 ;  /* 0x0000200cff007988 */ /* 0x000fe80008000c0e */
[----:B------:R-:W-:Y:S04]  /*b770*/  STS [UR14+0xc], R21 ;  /* 0x00000c15ff007988 */ /* 0x000fe8000800080e */
[----:B------:R-:W-:Y:S01]  /*b780*/  STS [UR14+0x30], RZ ;  /* 0x000030ffff007988 */ /* 0x000fe2000800080e */
[----:B-1----:R-:W-:-:S05]  /*b790*/  LOP3.LUT R5, R24, 0xf000, RZ, 0xb8, !PT ;  /* 0x0000f00018057812 */ /* 0x002fca00078eb8ff */
[----:B------:R-:W-:Y:S04]  /*b7a0*/  STS [UR14+0x1c], R5 ;  /* 0x00001c05ff007988 */ /* 0x000fe8000800080e */
[----:B------:R-:W1:Y:S01]  /*b7b0*/  LDS R8, [UR15+0x1c] ;  /* 0x00001c0fff087984 */ /* 0x000e620008000800 */
[----:B------:R-:W-:-:S04]  /*b7c0*/  LOP3.LUT R9, R7, 0x1fffffff, RZ, 0xc0, !PT ;  /* 0x1fffffff07097812 */ /* 0x000fc800078ec0ff */
[----:B------:R-:W-:-:S04]  /*b7d0*/  SHF.R.U32.HI R7, RZ, 0x4, R9 ;  /* 0x00000004ff077819 */ /* 0x000fc80000011609 */
[----:B-1----:R-:W-:-:S05]  /*b7e0*/  LOP3.LUT R8, R8, 0xf, R7, 0xb8, !PT ;  /* 0x0000000f08087812 */ /* 0x002fca00078eb807 */
[----:B------:R-:W-:Y:S04]  /*b7f0*/  STS [UR15+0x1c], R8 ;  /* 0x00001c08ff007988 */ /* 0x000fe8000800080f */
[----:B------:R-:W1:Y:S02]  /*b800*/  LDS R7, [UR15+0x1c] ;  /* 0x00001c0fff077984 */ /* 0x000e640008000800 */
[----:B-1----:R-:W-:-:S05]  /*b810*/  LOP3.LUT R7, R7, 0xf0, RZ, 0xb8, !PT ;  /* 0x000000f007077812 */ /* 0x002fca00078eb8ff */
[----:B------:R-:W-:Y:S04]  /*b820*/  STS [UR15+0x1c], R7 ;  /* 0x00001c07ff007988 */ /* 0x000fe8000800080f */
[----:B------:R-:W1:Y:S01]  /*b830*/  LDS R13, [UR15+0x1c] ;  /* 0x00001c0fff0d7984 */ /* 0x000e620008000800 */
[----:B------:R-:W-:-:S05]  /*b840*/  IMAD.U32 R22, RZ, RZ, UR15 ;  /* 0x0000000fff167e24 */ /* 0x000fca000f8e00ff */
[----:B------:R-:W-:Y:S02]  /*b850*/  SHF.R.U64 R22, R22, 0x4, RZ ;  /* 0x0000000416167819 */ /* 0x000fe400000012ff */
[----:B-1----:R-:W-:-:S05]  /*b860*/  LOP3.LUT R23, R13, 0xf00, RZ, 0xb8, !PT ;  /* 0x00000f000d177812 */ /* 0x002fca00078eb8ff */
[----:B------:R-:W-:Y:S04]  /*b870*/  STS.64 [UR15+0x18], R22 ;  /* 0x00001816ff007988 */ /* 0x000fe80008000a0f */
[----:B------:R-:W1:Y:S01]  /*b880*/  LDS R5, [UR15+0x1c] ;  /* 0x00001c0fff057984 */ /* 0x000e620008000800 */
[----:B------:R-:W-:Y:S01]  /*b890*/  VIADD R13, R4, 0xffffffff ;  /* 0xffffffff040d7836 */ /* 0x000fe20000000000 */
[----:B------:R-:W-:Y:S02]  /*b8a0*/  SHF.R.U64 R6, R6, 0x4, R9 ;  /* 0x0000000406067819 */ /* 0x000fe40000001209 */
[----:B------:R2:W-:Y:S04]  /*b8b0*/  STS [UR15+0x10], R22 ;  /* 0x00001016ff007988 */ /* 0x0005e8000800080f */
[----:B------:R2:W-:Y:S04]  /*b8c0*/  STS.128 [UR15+0x20], R12 ;  /* 0x0000200cff007988 */ /* 0x0005e80008000c0f */
[----:B------:R2:W-:Y:S04]  /*b8d0*/  STS [UR15+0xc], R6 ;  /* 0x00000c06ff007988 */ /* 0x0005e8000800080f */
[----:B------:R2:W-:Y:S04]  /*b8e0*/  STS [UR15+0x14], R22 ;  /* 0x00001416ff007988 */ /* 0x0005e8000800080f */
[----:B------:R-:W-:Y:S01]  /*b8f0*/  STS [UR15+0x30], RZ ;  /* 0x000030ffff007988 */ /* 0x000fe2000800080f */
[----:B-1----:R-:W-:-:S05]  /*b900*/  LOP3.LUT R4, R5, 0xf000, RZ, 0xb8, !PT ;  /* 0x0000f00005047812 */ /* 0x002fca00078eb8ff */
[----:B------:R2:W-:Y:S02]  /*b910*/  STS [UR15+0x1c], R4 ;  /* 0x00001c04ff007988 */ /* 0x0005e4000800080f */
.L_x_222:
[----:B------:R-:W-:Y:S05]  /*b920*/  BSYNC B1 ;  /* 0x0000000000017941 */ /* 0x000fea0003800000 */
.L_x_221:
[----:B------:R-:W-:-:S03]  /*b930*/  UMOV UR4, 0xffffffff ;  /* 0xffffffff00047882 */ /* 0x000fc60000000000 */
[----:B------:R-:W-:Y:S05]  /*b940*/  BRA.DIV UR4, `(.L_x_223) ;  /* 0x0000003a04607947 */ /* 0x000fea000b800000 */
[----:B------:R-:W-:Y:S01]  /*b950*/  ELECT P6, URZ, PT ;  /* 0x00000000003f782f */ /* 0x000fe200038c0000 */
[----:B------:R-:W-:-:S12]  /*b960*/  NOP ;  /* 0x0000000000007918 */ /* 0x000fd80000000000 */
.L_x_319:
[----:B-12---:R-:W1:Y:S02]  /*b970*/  S2R R4, SR_LANEID ;  /* 0x0000000000047919 */ /* 0x006e640000000000 */
[----:B-1----:R-:W-:-:S05]  /*b980*/  IMAD.SHL.U32 R8, R4, 0x4, RZ ;  /* 0x0000000404087824 */ /* 0x002fca00078e00ff */
[----:B------:R1:W2:Y:S01]  /*b990*/  LDS R9, [R8+UR14] ;  /* 0x0000000e08097984 */ /* 0x0002a20008000800 */
[C---:B------:R-:W-:Y:S02]  /*b9a0*/  IADD3 R6, P0, R8.reuse, UR8, RZ ;  /* 0x0000000808067c10 */ /* 0x040fe4000ff1e0ff */
[----:B------:R-:W-:Y:S01]  /*b9b0*/  IADD3 R4, P4, R8, UR10, RZ ;  /* 0x0000000a08047c10 */ /* 0x000fe2000ff9e0ff */
[----:B------:R1:W3:Y:S01]  /*b9c0*/  LDS R13, [R8+UR14+0x80] ;  /* 0x0000800e080d7984 */ /* 0x0002e20008000800 */
[----:B------:R-:W-:Y:S11]  /*b9d0*/  @!P6 BRA `(.L_x_224) ;  /* 0x000000000008e947 */ /* 0x000ff60003800000 */
[----:B------:R0:W-:Y:S01]  /*b9e0*/  UTMACMDFLUSH ;  /* 0x00000000000079b7 */ /* 0x0001e20000000000 */
[----:B------:R-:W-:-:S04]  /*b9f0*/  DEPBAR.LE SB0, 0x0 ;  /* 0x000080000000791a */ /* 0x000fc80000000000 */
.L_x_224:
[----:B------:R-:W-:Y:S01]  /*ba00*/  IMAD.X R7, RZ, RZ, UR9, P0 ;  /* 0x00000009ff077e24 */ /* 0x000fe200080e06ff */
[----:B------:R-:W-:Y:S05]  /*ba10*/  WARPSYNC.ALL ;  /* 0x0000000000007948 */ /* 0x000fea0003800000 */
[----:B------:R-:W-:Y:S01]  /*ba20*/  IMAD.X R5, RZ, RZ, UR11, P4 ;  /* 0x0000000bff057e24 */ /* 0x000fe2000a0e06ff */
[----:B--2---:R2:W5:Y:S04]  /*ba30*/  ATOMG.E.EXCH.STRONG.GPU PT, RZ, [R6], R9 ;  /* 0x0000000906ff73a8 */ /* 0x00456800041ee100 */
[----:B---3--:R2:W5:Y:S01]  /*ba40*/  ATOMG.E.EXCH.STRONG.GPU PT, RZ, [R4], R13 ;  /* 0x0000000d04ff73a8 */ /* 0x00856200041ee100 */
[----:B------:R-:W-:-:S07]  /*ba50*/  MOV R18, R10 ;  /* 0x0000000a00127202 */ /* 0x000fce0000000f00 */
.L_x_219:
[----:B------:R-:W-:Y:S01]  /*ba60*/  ISETP.NE.AND P4, PT, R11, RZ, PT ;  /* 0x000000ff0b00720c */ /* 0x000fe20003f85270 */
[----:B------:R-:W-:Y:S01]  /*ba70*/  VIADD R2, R2, 0x1 ;  /* 0x0000000102027836 */ /* 0x000fe20000000000 */
[----:B--2---:R-:W-:Y:S02]  /*ba80*/  SEL R5, RZ, 0x1, !P3 ;  /* 0x00000001ff057807 */ /* 0x004fe40005800000 */
[----:B-1----:R-:W-:Y:S02]  /*ba90*/  PRMT R4, RZ, 0x7610, R4 ;  /* 0x00007610ff047816 */ /* 0x002fe40000000004 */
[----:B------:R-:W-:-:S04]  /*baa0*/  ISETP.NE.AND P0, PT, R2, 0x8, PT ;  /* 0x000000080200780c */ /* 0x000fc80003f05270 */
[----:B------:R-:W-:Y:S02]  /*bab0*/  SEL R7, RZ, 0x1, P0 ;  /* 0x00000001ff077807 */ /* 0x000fe40000000000 */
[----:B------:R-:W-:Y:S02]  /*bac0*/  SEL R2, R2, RZ, P0 ;  /* 0x000000ff02027207 */ /* 0x000fe40000000000 */
[----:B------:R-:W-:Y:S01]  /*bad0*/  LOP3.LUT R20, R20, R7, RZ, 0x3c, !PT ;  /* 0x0000000714147212 */ /* 0x000fe200078e3cff */
[----:B------:R-:W-:Y:S06]  /*bae0*/  @P4 BRA `(.L_x_225) ;  /* 0xfffffff000a84947 */ /* 0x000fec000383ffff */
[----:B------:R-:W-:Y:S05]  /*baf0*/  BSYNC B0 ;  /* 0x0000000000007941 */ /* 0x000fea0003800000 */
.L_x_205:
[----:B------:R-:W-:-:S03]  /*bb00*/  UMOV UR4, 0xffffffff ;  /* 0xffffffff00047882 */ /* 0x000fc60000000000 */
[----:B------:R-:W-:Y:S05]  /*bb10*/  BRA.DIV UR4, `(.L_x_226) ;  /* 0x0000003a041c7947 */ /* 0x000fea000b800000 */
[----:B-----5:R-:W-:-:S13]  /*bb20*/  ELECT P6, URZ, PT ;  /* 0x00000000003f782f */ /* 0x020fda00038c0000 */
.L_x_322:
[----:B------:R-:W-:Y:S04]  /*bb30*/  BSSY B0, `(.L_x_227) ;  /* 0x000007b000007945 */ /* 0x000fe80003800000 */
[----:B------:R-:W-:Y:S05]  /*bb40*/  @!P6 BRA `(.L_x_228) ;  /* 0x0000000400e4e947 */ /* 0x000fea0003800000 */
[----:B------:R-:W-:-:S04]  /*bb50*/  ULOP3.LUT UR4, UR47, 0x2, URZ, 0xfc, !UPT ;  /* 0x000000022f047892 */ /* 0x000fc8000f8efc3f */
[----:B------:R-:W-:-:S06]  /*bb60*/  UISETP.NE.AND UP0, UPT, UR4, 0x3, UPT ;  /* 0x000000030400788c */ /* 0x000fcc000bf05270 */
[----:B------:R-:W-:-:S13]  /*bb70*/  PLOP3.LUT P0, PT, PT, PT, UP0, 0x80, 0x0 ;  /* 0x000000000000781c */ /* 0x000fda0003f0f008 */
[----:B------:R-:W-:Y:S05]  /*bb80*/  @!P0 BRA `(.L_x_229) ;  /* 0x0000000000048947 */ /* 0x000fea0003800000 */
[----:B------:R-:W-:Y:S01]  /*bb90*/  BPT.TRAP 0x1 ;  /* 0x000000040000795c */ /* 0x000fe20000300000 */
.L_x_229:
[----:B------:R-:W-:Y:S01]  /*bba0*/  IMAD.U32 R5, RZ, RZ, UR12 ;  /* 0x0000000cff057e24 */ /* 0x000fe2000f8e00ff */
[----:B------:R-:W-:-:S03]  /*bbb0*/  SHF.L.U32 R4, R3, 0x1f, RZ ;  /* 0x0000001f03047819 */ /* 0x000fc600000006ff */
[----:B------:R-:W-:-:S04]  /*bbc0*/  VIADD R5, R5, 0x384e8 ;  /* 0x000384e805057836 */ /* 0x000fc80000000000 */
[C---:B------:R-:W-:Y:S02]  /*bbd0*/  IMAD R7, R0.reuse, 0x8, R5 ;  /* 0x0000000800077824 */ /* 0x040fe400078e0205 */
[----:B------:R-:W-:Y:S02]  /*bbe0*/  VIADD R0, R0, 0x1 ;  /* 0x0000000100007836 */ /* 0x000fe40000000000 */
[----:B------:R-:W1:Y:S03]  /*bbf0*/  SYNCS.PHASECHK.TRANS64.TRYWAIT P0, [R7+URZ], R4 ;  /* 0x00000004070075a7 */ /* 0x000e66000800017f */
[----:B------:R-:W-:-:S04]  /*bc00*/  ISETP.NE.AND P1, PT, R0, 0xd, PT ;  /* 0x0000000d0000780c */ /* 0x000fc80003f25270 */
[----:B------:R-:W-:Y:S02]  /*bc10*/  SEL R2, RZ, 0x1, P1 ;  /* 0x00000001ff027807 */ /* 0x000fe40000800000 */
[----:B------:R-:W-:Y:S02]  /*bc20*/  SEL R0, R0, RZ, P1 ;  /* 0x000000ff00007207 */ /* 0x000fe40000800000 */
[----:B------:R-:W-:-:S03]  /*bc30*/  LOP3.LUT R9, R3, R2, RZ, 0x3c, !PT ;  /* 0x0000000203097212 */ /* 0x000fc600078e3cff */
[----:B------:R-:W-:Y:S01]  /*bc40*/  IMAD R6, R0, 0x8, R5 ;  /* 0x0000000800067824 */ /* 0x000fe200078e0205 */
[----:B------:R-:W-:Y:S01]  /*bc50*/  SHF.L.U32 R3, R9, 0x1f, RZ ;  /* 0x0000001f09037819 */ /* 0x000fe200000006ff */
[----:B-1----:R-:W-:Y:S06]  /*bc60*/  @!P0 BRA `(.L_x_230) ;  /* 0x0000003400e88947 */ /* 0x002fec0003800000 */
.L_x_323:
[----:B------:R-:W2:Y:S01]  /*bc70*/  SYNCS.PHASECHK.TRANS64.TRYWAIT P0, [R6+URZ], R3 ;  /* 0x00000003060075a7 */ /* 0x000ea2000800017f */
[----:B------:R-:W-:-:S05]  /*bc80*/  VIADD R0, R0, 0x1 ;  /* 0x0000000100007836 */ /* 0x000fca0000000000 */
[----:B------:R-:W-:-:S04]  /*bc90*/  ISETP.NE.AND P1, PT, R0, 0xd, PT ;  /* 0x0000000d0000780c */ /* 0x000fc80003f25270 */
[----:B------:R-:W-:Y:S02]  /*bca0*/  SEL R2, RZ, 0x1, P1 ;  /* 0x00000001ff027807 */ /* 0x000fe40000800000 */
[----:B------:R-:W-:Y:S02]  /*bcb0*/  SEL R0, R0, RZ, P1 ;  /* 0x000000ff00007207 */ /* 0x000fe40000800000 */
[----:B------:R-:W-:-:S03]  /*bcc0*/  LOP3.LUT R9, R9, R2, RZ, 0x3c, !PT ;  /* 0x0000000209097212 */ /* 0x000fc600078e3cff */
[----:B-1----:R-:W-:Y:S01]  /*bcd0*/  IMAD R7, R0, 0x8, R5 ;  /* 0x0000000800077824 */ /* 0x002fe200078e0205 */
[----:B------:R-:W-:Y:S01]  /*bce0*/  SHF.L.U32 R4, R9, 0x1f, RZ ;  /* 0x0000001f09047819 */ /* 0x000fe200000006ff */
[----:B--2---:R-:W-:Y:S06]  /*bcf0*/  @!P0 BRA `(.L_x_231) ;  /* 0x0000003400d88947 */ /* 0x004fec0003800000 */
.L_x_324:
        /* <DEDUP_REMOVED lines=9> */
.L_x_325:
[----:B------:R-:W2:Y:S01]  /*bd90*/  SYNCS.PHASECHK.TRANS64.TRYWAIT P0, [R6+URZ], R3 ;  /* 0x00000003060075a7 */ /* 0x000ea2000800017f */
[----:B------:R-:W-:-:S05]  /*bda0*/  VIADD R0, R0, 0x1 ;  /* 0x0000000100007836 */ /* 0x000fca0000000000 */
[----:B------:R-:W-:-:S04]  /*bdb0*/  ISETP.NE.AND P1, PT, R0, 0xd, PT ;  /* 0x0000000d0000780c */ /* 0x000fc80003f25270 */
[----:B------:R-:W-:Y:S02]  /*bdc0*/  SEL R2, RZ, 0x1, P1 ;  /* 0x00000001ff027807 */ /* 0x000fe40000800000 */
[----:B------:R-:W-:Y:S02]  /*bdd0*/  SEL R0, R0, RZ, P1 ;  /* 0x000000ff00007207 */ /* 0x000fe40000800000 */
[----:B------:R-:W-:Y:S02]  /*bde0*/  LOP3.LUT R9, R9, R2, RZ, 0x3c, !PT ;  /* 0x0000000209097212 */ /* 0x000fe400078e3cff */
[----:B-1----:R-:W-:Y:S02]  /*bdf0*/  LEA R7, R0, R5, 0x3 ;  /* 0x0000000500077211 */ /* 0x002fe400078e18ff */
[----:B------:R-:W-:Y:S01]  /*be00*/  SHF.L.U32 R4, R9, 0x1f, RZ ;  /* 0x0000001f09047819 */ /* 0x000fe200000006ff */
[----:B--2---:R-:W-:Y:S06]  /*be10*/  @!P0 BRA `(.L_x_233) ;  /* 0x0000003400b88947 */ /* 0x004fec0003800000 */
.L_x_326:
        /* <DEDUP_REMOVED lines=9> */
.L_x_327:
        /* <DEDUP_REMOVED lines=9> */
.L_x_328:
        /* <DEDUP_REMOVED lines=9> */
.L_x_329:
        /* <DEDUP_REMOVED lines=9> */
.L_x_330:
        /* <DEDUP_REMOVED lines=9> */
.L_x_331:
        /* <DEDUP_REMOVED lines=9> */
.L_x_332:
        /* <DEDUP_REMOVED lines=9> */
.L_x_333:
[----:B------:R-:W2:Y:S01]  /*c210*/  SYNCS.PHASECHK.TRANS64.TRYWAIT P0, [R6+URZ], R3 ;  /* 0x00000003060075a7 */ /* 0x000ea2000800017f */
[----:B------:R-:W-:-:S05]  /*c220*/  VIADD R0, R0, 0x1 ;  /* 0x0000000100007836 */ /* 0x000fca0000000000 */
[----:B------:R-:W-:-:S04]  /*c230*/  ISETP.NE.AND P1, PT, R0, 0xd, PT ;  /* 0x0000000d0000780c */ /* 0x000fc80003f25270 */
[----:B------:R-:W-:Y:S02]  /*c240*/  SEL R2, RZ, 0x1, P1 ;  /* 0x00000001ff027807 */ /* 0x000fe40000800000 */
[----:B------:R-:W-:Y:S02]  /*c250*/  SEL R0, R0, RZ, P1 ;  /* 0x000000ff00007207 */ /* 0x000fe40000800000 */
[----:B------:R-:W-:Y:S01]  /*c260*/  LOP3.LUT R2, R9, R2, RZ, 0x3c, !PT ;  /* 0x0000000209027212 */ /* 0x000fe200078e3cff */
[----:B--2---:R-:W-:Y:S06]  /*c270*/  @!P0 BRA `(.L_x_241) ;  /* 0x0000003400408947 */ /* 0x004fec0003800000 */
.L_x_334:
[----:B------:R-:W-:Y:S01]  /*c280*/  IMAD R5, R0, 0x8, R5 ;  /* 0x0000000800057824 */ /* 0x000fe200078e0205 */
[----:B------:R-:W-:-:S07]  /*c290*/  SHF.L.U32 R0, R2, 0x1f, RZ ;  /* 0x0000001f02007819 */ /* 0x000fce00000006ff */
.L_x_242:
[----:B---3--:R3:W4:Y:S02]  /*c2a0*/  SYNCS.PHASECHK.TRANS64.TRYWAIT P0, [R5+URZ], R0 ;  /* 0x00000000050075a7 */ /* 0x008724000800017f */
[----:B----4-:R-:W-:Y:S05]  /*c2b0*/  @!P0 NANOSLEEP.SYNCS 0x989680 ;  /* 0x009896800000895d */ /* 0x010fea0003900000 */
[----:B------:R-:W4:Y:S02]  /*c2c0*/  @!P0 SYNCS.PHASECHK.TRANS64 P0, [R5+URZ], R0 ;  /* 0x00000000050085a7 */ /* 0x000f24000800007f */
[----:B----4-:R-:W-:Y:S05]  /*c2d0*/  @!P0 BRA `(.L_x_242) ;  /* 0xfffffffc00f08947 */ /* 0x010fea000383ffff */
.L_x_228:
[----:B------:R-:W-:Y:S05]  /*c2e0*/  BSYNC B0 ;  /* 0x0000000000007941 */ /* 0x000fea0003800000 */
.L_x_227:
[----:B------:R-:W-:Y:S05]  /*c2f0*/  EXIT ;  /* 0x000000000000794d */ /* 0x000fea0003800000 */
.L_x_118:
[----:B------:R-:W-:Y:S01]  /*c300*/  PLOP3.LUT P1, PT, PT, PT, UP3, 0x80, 0x0 ;  /* 0x000000000000781c */ /* 0x000fe20003f2f038 */
[----:B------:R-:W-:Y:S01]  /*c310*/  ULDC UR18, c[0x0][0x10] ;  /* 0x0000040000127ab9 */ /* 0x000fe20000000800 */
[----:B------:R-:W-:Y:S01]  /*c320*/  ULDC UR21, c[0x0][0x904] ;  /* 0x0002410000157ab9 */ /* 0x000fe20000000800 */
[----:B------:R-:W-:Y:S01]  /*c330*/  UMOV UR20, 0xffffffff ;  /* 0xffffffff00147882 */ /* 0x000fe20000000000 */
[----:B------:R-:W-:Y:S01]  /*c340*/  P2R R0, PR, RZ, 0x2 ;  /* 0x00000002ff007803 */ /* 0x000fe20000000000 */
[----:B------:R-:W-:Y:S01]  /*c350*/  UIMAD.WIDE.U32 UR18, UR60, UR18, URZ ;  /* 0x000000123c1272a5 */ /* 0x000fe2000f8e003f */
[----:B------:R-:W-:Y:S01]  /*c360*/  IMAD.MOV.U32 R16, RZ, RZ, RZ ;  /* 0x000000ffff107224 */ /* 0x000fe200078e00ff */
[----:B------:R-:W-:Y:S01]  /*c370*/  ULDC.64 UR12, c[0x0][0x8c8] ;  /* 0x00023200000c7ab9 */ /* 0x000fe20000000a00 */
[----:B------:R-:W-:Y:S01]  /*c380*/  USHF.L.U32 UR22, UR20, UR21, URZ ;  /* 0x0000001514167299 */ /* 0x000fe2000800063f */
[----:B------:R-:W-:Y:S02]  /*c390*/  ULDC.64 UR14, c[0x0][0x8e0] ;  /* 0x00023800000e7ab9 */ /* 0x000fe40000000a00 */
[----:B------:R-:W-:Y:S01]  /*c3a0*/  ULDC UR20, c[0x0][0x14] ;  /* 0x0000050000147ab9 */ /* 0x000fe20000000800 */
[----:B------:R-:W-:Y:S01]  /*c3b0*/  UIADD3 UR11, UP1, UR12, -0x1, URZ ;  /* 0xffffffff0c0b7890 */ /* 0x000fe2000ff3e03f */
[----:B------:R-:W1:Y:S01]  /*c3c0*/  @P1 S2R R0, SR_CTAID.Y ;  /* 0x0000000000001919 */ /* 0x000e620000002600 */
[----:B------:R-:W-:-:S02]  /*c3d0*/  UIADD3 UR12, UP2, UR14, -0x1, URZ ;  /* 0xffffffff0e0c7890 */ /* 0x000fc4000ff5e03f */
[----:B------:R-:W-:Y:S02]  /*c3e0*/  UIMAD.WIDE.U32 UR26, UR18, UR20, URZ ;  /* 0x00000014121a72a5 */ /* 0x000fe4000f8e003f */
[----:B------:R-:W-:Y:S01]  /*c3f0*/  UIMAD UR20, UR19, UR20, URZ ;  /* 0x00000014131472a4 */ /* 0x000fe2000f8e023f */
[----:B------:R-:W-:Y:S01]  /*c400*/  ULDC UR35, c[0x0][0x8a8] ;  /* 0x00022a0000237ab9 */ /* 0x000fe20000000800 */
[----:B------:R-:W-:Y:S01]  /*c410*/  UMOV UR23, 0x1 ;  /* 0x0000000100177882 */ /* 0x000fe20000000000 */
[----:B------:R-:W-:Y:S02]  /*c420*/  UIADD3.X UR14, UR15, -0x1, URZ, UP2, !UPT ;  /* 0xffffffff0f0e7890 */ /* 0x000fe400097fe43f */
[----:B------:R-:W-:Y:S02]  /*c430*/  UIADD3.X UR13, UR13, -0x1, URZ, UP1, !UPT ;  /* 0xffffffff0d0d7890 */ /* 0x000fe40008ffe43f */
[----:B------:R-:W-:Y:S02]  /*c440*/  ULOP3.LUT UR15, UR59, 0x2, URZ, 0xfc, !UPT ;  /* 0x000000023b0f7892 */ /* 0x000fe4000f8efc3f */
[----:B------:R-:W-:-:S02]  /*c450*/  UIADD3 UR16, UR9, -0x1, URZ ;  /* 0xffffffff09107890 */ /* 0x000fc4000fffe03f */
[----:B------:R-:W-:Y:S02]  /*c460*/  UIADD3 UR17, UR10, -0x1, URZ ;  /* 0xffffffff0a117890 */ /* 0x000fe4000fffe03f */
[----:B------:R-:W-:Y:S02]  /*c470*/  UIADD3 UR35, UR35, -0x1, URZ ;  /* 0xffffffff23237890 */ /* 0x000fe4000fffe03f */
[----:B------:R-:W-:Y:S02]  /*c480*/  USHF.L.U32 UR18, UR23, UR21, URZ ;  /* 0x0000001517127299 */ /* 0x000fe4000800063f */
[----:B------:R-:W-:Y:S02]  /*c490*/  ULOP3.LUT UR19, URZ, UR22, URZ, 0x33, !UPT ;  /* 0x000000163f137292 */ /* 0x000fe4000f8e333f */
[----:B------:R-:W-:Y:S01]  /*c4a0*/  UIADD3 UR20, UR27, UR20, URZ ;  /* 0x000000141b147290 */ /* 0x000fe2000fffe03f */
[----:B-1----:R-:W-:Y:S01]  /*c4b0*/  @P1 R2UR UR42, R0 ;  /* 0x00000000002a12ca */ /* 0x002fe200000e0000 */
[----:B------:R-:W-:-:S14]  /*c4c0*/  IMAD.MOV.U32 R0, RZ, RZ, 0x1 ;  /* 0x00000001ff007424 */ /* 0x000fdc00078e00ff */
.L_x_263:
[----:B------:R-:W1:Y:S01]  /*c4d0*/  LDC.64 R2, c[0x0][0x8f8] ;  /* 0x00023e00ff027b82 */ /* 0x000e620000000a00 */
[----:B------:R-:W-:Y:S01]  /*c4e0*/  UIADD3 UR8, UP1, UR8, UR26, URZ ;  /* 0x0000001a08087290 */ /* 0x000fe2000ff3e03f */
[----:B------:R-:W-:Y:S01]  /*c4f0*/  ISETP.NE.AND P2, PT, R20, RZ, PT ;  /* 0x000000ff1400720c */ /* 0x000fe20003f45270 */
[----:B------:R-:W-:Y:S01]  /*c500*/  UMOV UR21, 0xffffffff ;  /* 0xffffffff00157882 */ /* 0x000fe20000000000 */
[----:B------:R-:W-:Y:S01]  /*c510*/  UMOV UR22, 0xffffffff ;  /* 0xffffffff00167882 */ /* 0x000fe20000000000 */
[----:B------:R-:W-:Y:S01]  /*c520*/  UIADD3.X UR7, UR7, UR20, URZ, UP1, !UPT ;  /* 0x0000001407077290 */ /* 0x000fe20008ffe43f */
[----:B------:R-:W-:Y:S01]  /*c530*/  IMAD.MOV.U32 R15, RZ, RZ, RZ ;  /* 0x000000ffff0f7224 */ /* 0x000fe200078e00ff */
[----:B------:R-:W-:Y:S01]  /*c540*/  UMOV UR23, 0xffffffff ;  /* 0xffffffff00177882 */ /* 0x000fe20000000000 */
[----:B-1----:R-:W-:-:S03]  /*c550*/  ISETP.LE.U32.AND P1, PT, R2, UR8, PT ;  /* 0x0000000802007c0c */ /* 0x002fc6000bf23070 */
[----:B------:R-:W-:-:S05]  /*c560*/  IMAD.U32 R2, RZ, RZ, UR7 ;  /* 0x00000007ff027e24 */ /* 0x000fca000f8e00ff */
[----:B------:R-:W-:-:S13]  /*c570*/  ISETP.GE.U32.AND.EX P1, PT, R2, R3, PT, P1 ;  /* 0x000000030200720c */ /* 0x000fda0003f26110 */
[----:B---345:R-:W-:Y:S05]  /*c580*/  @P2 BRA P1, `(.L_x_243) ;  /* 0x0000001800402947 */ /* 0x038fea0000800000 */
[----:B------:R-:W-:-:S04]  /*c590*/  IADD3 R2, P2, R6, UR5, RZ ;  /* 0x0000000506027c10 */ /* 0x000fc8000ff5e0ff */
[----:B------:R-:W-:Y:S02]  /*c5a0*/  ISETP.GT.U32.AND P1, PT, R2, UR8, PT ;  /* 0x0000000802007c0c */ /* 0x000fe4000bf24070 */
[----:B------:R-:W-:-:S04]  /*c5b0*/  IADD3.X R2, R7, UR6, RZ, P2, !PT ;  /* 0x0000000607027c10 */ /* 0x000fc800097fe4ff */
[----:B------:R-:W-:-:S13]  /*c5c0*/  ISETP.GT.U32.AND.EX P1, PT, R2, UR7, PT, P1 ;  /* 0x0000000702007c0c */ /* 0x000fda000bf24110 */
[----:B------:R-:W-:Y:S05]  /*c5d0*/  @P1 BRA `(.L_x_244) ;  /* 0x0000001400201947 */ /* 0x000fea0003800000 */
[----:B------:R-:W-:Y:S01]  /*c5e0*/  VIADD R12, R34, UR4 ;  /* 0x00000004220c7c36 */ /* 0x000fe20008000000 */
[----:B------:R-:W-:Y:S01]  /*c5f0*/  ULDC UR21, c[0x0][0x910] ;  /* 0x0002440000157ab9 */ /* 0x000fe20000000800 */
[----:B------:R-:W-:Y:S01]  /*c600*/  MOV R22, R8 ;  /* 0x0000000800167202 */ /* 0x000fe20000000f00 */
[----:B------:R-:W-:Y:S02]  /*c610*/  IMAD.MOV.U32 R14, RZ, RZ, R9 ;  /* 0x000000ffff0e7224 */ /* 0x000fe400078e0009 */
[----:B------:R-:W-:-:S05]  /*c620*/  VIADD R13, R12, 0x20 ;  /* 0x000000200c0d7836 */ /* 0x000fca0000000000 */
[----:B------:R-:W-:-:S13]  /*c630*/  ISETP.GE.AND P1, PT, R13, UR21, PT ;  /* 0x000000150d007c0c */ /* 0x000fda000bf26270 */
[----:B------:R-:W1:Y:S01]  /*c640*/  @!P1 LDC.64 R2, c[0x0][0x918] ;  /* 0x00024600ff029b82 */ /* 0x000e620000000a00 */
[----:B------:R-:W-:Y:S01]  /*c650*/  @!P1 VIADD R7, R12, 0x20 ;  /* 0x000000200c079836 */ /* 0x000fe20000000000 */
[----:B------:R-:W-:Y:S01]  /*c660*/  BSSY B0, `(.L_x_245) ;  /* 0x0000064000007945 */ /* 0x000fe20003800000 */
[----:B------:R-:W-:Y:S02]  /*c670*/  IMAD.MOV.U32 R6, RZ, RZ, 0x7fffffff ;  /* 0x7fffffffff067424 */ /* 0x000fe400078e00ff */
[----:B-1----:R-:W-:-:S05]  /*c680*/  @!P1 IMAD.WIDE R2, R7, 0xc, R2 ;  /* 0x0000000c07029825 */ /* 0x002fca00078e0202 */
[----:B------:R1:W5:Y:S04]  /*c690*/  @!P1 LDG.E R8, desc[UR38][R2.64] ;  /* 0x0000002602089981 */ /* 0x000368000c1e1900 */
[----:B------:R1:W5:Y:S01]  /*c6a0*/  @!P1 LDG.E R9, desc[UR38][R2.64+0x4] ;  /* 0x0000042602099981 */ /* 0x000362000c1e1900 */
[----:B------:R-:W-:Y:S01]  /*c6b0*/  ISETP.GE.AND P1, PT, R12, UR21, PT ;  /* 0x000000150c007c0c */ /* 0x000fe2000bf26270 */
[----:B------:R-:W-:-:S12]  /*c6c0*/  IMAD.MOV.U32 R7, RZ, RZ, RZ ;  /* 0x000000ffff077224 */ /* 0x000fd800078e00ff */
[----:B-1----:R-:W-:Y:S05]  /*c6d0*/  @P1 BRA `(.L_x_246) ;  /* 0x0000000400701947 */ /* 0x002fea0003800000 */
[----:B------:R-:W-:Y:S01]  /*c6e0*/  IABS R7, R11 ;  /* 0x0000000b00077213 */ /* 0x000fe20000000000 */
[----:B------:R-:W-:Y:S01]  /*c6f0*/  ULDC UR24, c[0x0][0x8f0] ;  /* 0x00023c0000187ab9 */ /* 0x000fe20000000800 */
[----:B------:R-:W-:Y:S02]  /*c700*/  IABS R6, R10 ;  /* 0x0000000a00067213 */ /* 0x000fe40000000000 */
[----:B------:R-:W1:Y:S01]  /*c710*/  I2F.RP R3, R7 ;  /* 0x0000000700037306 */ /* 0x000e620000209400 */
[----:B------:R-:W-:Y:S02]  /*c720*/  PLOP3.LUT P3, PT, PT, PT, UP0, 0x80, 0x0 ;  /* 0x000000000000781c */ /* 0x000fe40003f6f008 */
[----:B------:R-:W-:Y:S02]  /*c730*/  IADD3 R21, P2, R14, UR12, RZ ;  /* 0x0000000c0e157c10 */ /* 0x000fe4000ff5e0ff */
[----:B------:R-:W-:Y:S02]  /*c740*/  IADD3 R19, P1, R22, UR11, RZ ;  /* 0x0000000b16137c10 */ /* 0x000fe4000ff3e0ff */
[----:B------:R-:W-:Y:S01]  /*c750*/  LEA.HI.X.SX32 R24, R14, UR14, 0x1, P2 ;  /* 0x0000000e0e187c11 */ /* 0x000fe200090f0eff */
[----:B------:R-:W3:Y:S01]  /*c760*/  I2F.RP R2, R6 ;  /* 0x0000000600027306 */ /* 0x000ee20000209400 */
[----:B------:R-:W-:-:S07]  /*c770*/  LEA.HI.X.SX32 R22, R22, UR13, 0x1, P1 ;  /* 0x0000000d16167c11 */ /* 0x000fce00088f0eff */
[----:B-1----:R-:W1:Y:S08]  /*c780*/  MUFU.RCP R3, R3 ;  /* 0x0000000300037308 */ /* 0x002e700000001000 */
[----:B---3--:R-:W3:Y:S01]  /*c790*/  MUFU.RCP R2, R2 ;  /* 0x0000000200027308 */ /* 0x008ee20000001000 */
[----:B-1----:R-:W-:-:S07]  /*c7a0*/  VIADD R17, R3, 0xffffffe ;  /* 0x0ffffffe03117836 */ /* 0x002fce0000000000 */
[----:B------:R-:W1:Y:S01]  /*c7b0*/  F2I.FTZ.U32.TRUNC.NTZ R17, R17 ;  /* 0x0000001100117305 */ /* 0x000e62000021f000 */
[----:B---3--:R-:W-:-:S07]  /*c7c0*/  VIADD R15, R2, 0xffffffe ;  /* 0x0ffffffe020f7836 */ /* 0x008fce0000000000 */
[----:B------:R-:W3:Y:S01]  /*c7d0*/  F2I.FTZ.U32.TRUNC.NTZ R15, R15 ;  /* 0x0000000f000f7305 */ /* 0x000ee2000021f000 */
[----:B-1----:R-:W-:Y:S02]  /*c7e0*/  IMAD.MOV R18, RZ, RZ, -R17 ;  /* 0x000000ffff127224 */ /* 0x002fe400078e0a11 */
[----:B---3--:R-:W-:Y:S01]  /*c7f0*/  IMAD.MOV R14, RZ, RZ, -R15 ;  /* 0x000000ffff0e7224 */ /* 0x008fe200078e0a0f */
[----:B------:R-:W-:Y:S06]  /*c800*/  @!P3 BRA `(.L_x_247) ;  /* 0x000000000034b947 */ /* 0x000fec0003800000 */
[----:B------:R-:W-:Y:S01]  /*c810*/  ULDC UR4, c[0x0][0x8dc] ;  /* 0x0002370000047ab9 */ /* 0x000fe20000000800 */
[----:B------:R-:W-:Y:S01]  /*c820*/  ULDC.64 UR22, c[0x0][0x8d0] ;  /* 0x0002340000167ab9 */ /* 0x000fe20000000a00 */
[----:B------:R-:W-:-:S05]  /*c830*/  IADD3 R3, P1, R19, UR4, RZ ;  /* 0x0000000413037c10 */ /* 0x000fca000ff3e0ff */
[----:B------:R-:W-:-:S04]  /*c840*/  IMAD.X R19, RZ, RZ, R22, P1 ;  /* 0x000000ffff137224 */ /* 0x000fc800008e0616 */
[----:B------:R-:W-:-:S04]  /*c850*/  IMAD.WIDE.U32 R4, R19, UR22, RZ ;  /* 0x0000001613047c25 */ /* 0x000fc8000f8e00ff */
[----:B------:R-:W-:-:S04]  /*c860*/  IMAD.WIDE.U32 R4, P1, R3, UR23, R4 ;  /* 0x0000001703047c25 */ /* 0x000fc8000f820004 */
[----:B------:R-:W-:-:S04]  /*c870*/  IMAD.WIDE.U32 R2, R3, UR22, RZ ;  /* 0x0000001603027c25 */ /* 0x000fc8000f8e00ff */
[----:B------:R-:W-:Y:S01]  /*c880*/  IMAD.MOV.U32 R2, RZ, RZ, R5 ;  /* 0x000000ffff027224 */ /* 0x000fe200078e0005 */
[----:B------:R-:W-:Y:S01]  /*c890*/  IADD3 RZ, P2, R3, R4, RZ ;  /* 0x0000000403ff7210 */ /* 0x000fe20007f5e0ff */
[----:B------:R-:W-:-:S04]  /*c8a0*/  IMAD.X R3, RZ, RZ, RZ, P1 ;  /* 0x000000ffff037224 */ /* 0x000fc800008e06ff */
[----:B------:R-:W-:-:S04]  /*c8b0*/  IMAD.WIDE.U32.X R2, R19, UR23, R2, P2 ;  /* 0x0000001713027c25 */ /* 0x000fc800090e0402 */
[----:B------:R-:W-:Y:S01]  /*c8c0*/  IMAD.MOV.U32 R19, RZ, RZ, R2 ;  /* 0x000000ffff137224 */ /* 0x000fe200078e0002 */
[----:B------:R-:W-:-:S07]  /*c8d0*/  MOV R22, R3 ;  /* 0x0000000300167202 */ /* 0x000fce0000000f00 */
.L_x_247:
[----:B------:R-:W-:Y:S05]  /*c8e0*/  @!P0 BRA `(.L_x_248) ;  /* 0x0000000000348947 */ /* 0x000fea0003800000 */
        /* <DEDUP_REMOVED lines=11> */
[----:B------:R-:W-:Y:S02]  /*c9a0*/  IMAD.MOV.U32 R21, RZ, RZ, R2 ;  /* 0x000000ffff157224 */ /* 0x000fe400078e0002 */
[----:B------:R-:W-:-:S07]  /*c9b0*/  IMAD.MOV.U32 R24, RZ, RZ, R3 ;  /* 0x000000ffff187224 */ /* 0x000fce00078e0003 */
.L_x_248:
[----:B------:R-:W-:Y:S01]  /*c9c0*/  ULDC UR4, c[0x0][0x8d8] ;  /* 0x0002360000047ab9 */ /* 0x000fe20000000800 */
[----:B------:R-:W-:Y:S01]  /*c9d0*/  IMAD R18, R18, R7, RZ ;  /* 0x0000000712127224 */ /* 0x000fe200078e02ff */
[----:B------:R-:W-:Y:S01]  /*c9e0*/  SHF.R.U64 R21, R21, UR24, R24 ;  /* 0x0000001815157c19 */ /* 0x000fe20008001218 */
[----:B------:R-:W-:Y:S01]  /*c9f0*/  IMAD.MOV.U32 R2, RZ, RZ, RZ ;  /* 0x000000ffff027224 */ /* 0x000fe200078e00ff */
[----:B------:R-:W-:Y:S01]  /*ca00*/  SHF.R.U64 R19, R19, UR4, R22 ;  /* 0x0000000413137c19 */ /* 0x000fe20008001216 */
[----:B------:R-:W-:Y:S01]  /*ca10*/  IMAD.MOV.U32 R3, RZ, RZ, R17 ;  /* 0x000000ffff037224 */ /* 0x000fe200078e0011 */
[----:B------:R-:W-:Y:S01]  /*ca20*/  PLOP3.LUT P5, PT, PT, PT, UP3, 0x80, 0x0 ;  /* 0x000000000000781c */ /* 0x000fe20003faf038 */
[----:B------:R-:W-:Y:S02]  /*ca30*/  IMAD R4, R14, R6, RZ ;  /* 0x000000060e047224 */ /* 0x000fe400078e02ff */
[----:B------:R-:W-:-:S04]  /*ca40*/  IMAD.HI.U32 R17, R17, R18, R2 ;  /* 0x0000001211117227 */ /* 0x000fc800078e0002 */
[----:B------:R-:W-:Y:S02]  /*ca50*/  IMAD.MOV.U32 R3, RZ, RZ, R15 ;  /* 0x000000ffff037224 */ /* 0x000fe400078e000f */
[----:B------:R-:W-:Y:S02]  /*ca60*/  VIADD R21, R21, UR17 ;  /* 0x0000001115157c36 */ /* 0x000fe40008000000 */
[----:B------:R-:W-:Y:S02]  /*ca70*/  VIADD R14, R19, UR16 ;  /* 0x00000010130e7c36 */ /* 0x000fe40008000000 */
[----:B------:R-:W-:Y:S01]  /*ca80*/  IMAD.HI.U32 R2, R15, R4, R2 ;  /* 0x000000040f027227 */ /* 0x000fe200078e0002 */
[----:B------:R-:W-:Y:S02]  /*ca90*/  IABS R15, R11 ;  /* 0x0000000b000f7213 */ /* 0x000fe40000000000 */
[----:B------:R-:W-:Y:S02]  /*caa0*/  IABS R3, R10 ;  /* 0x0000000a00037213 */ /* 0x000fe40000000000 */
[----:B------:R-:W-:-:S02]  /*cab0*/  IABS R4, R21 ;  /* 0x0000001500047213 */ /* 0x000fc40000000000 */
[----:B------:R-:W-:Y:S02]  /*cac0*/  IABS R5, R14 ;  /* 0x0000000e00057213 */ /* 0x000fe40000000000 */
[----:B------:R-:W-:Y:S01]  /*cad0*/  IADD3 R18, RZ, -R15, RZ ;  /* 0x8000000fff127210 */ /* 0x000fe20007ffe0ff */
[----:B------:R-:W-:Y:S02]  /*cae0*/  IMAD.MOV R15, RZ, RZ, -R3 ;  /* 0x000000ffff0f7224 */ /* 0x000fe400078e0a03 */
[----:B------:R-:W-:-:S04]  /*caf0*/  IMAD.HI.U32 R3, R17, R4, RZ ;  /* 0x0000000411037227 */ /* 0x000fc800078e00ff */
[----:B------:R-:W-:-:S04]  /*cb00*/  IMAD.HI.U32 R2, R2, R5, RZ ;  /* 0x0000000502027227 */ /* 0x000fc800078e00ff */
[----:B------:R-:W-:Y:S02]  /*cb10*/  IMAD R4, R3, R18, R4 ;  /* 0x0000001203047224 */ /* 0x000fe400078e0204 */
[----:B------:R-:W-:-:S03]  /*cb20*/  IMAD R3, R2, R15, R5 ;  /* 0x0000000f02037224 */ /* 0x000fc600078e0205 */
[----:B------:R-:W-:Y:S02]  /*cb30*/  ISETP.GT.U32.AND P2, PT, R7, R4, PT ;  /* 0x000000040700720c */ /* 0x000fe40003f44070 */
[----:B------:R-:W-:-:S11]  /*cb40*/  ISETP.GT.U32.AND P1, PT, R6, R3, PT ;  /* 0x000000030600720c */ /* 0x000fd60003f24070 */
[----:B------:R-:W-:Y:S01]  /*cb50*/  @!P2 IMAD.IADD R4, R4, 0x1, -R7 ;  /* 0x000000010404a824 */ /* 0x000fe200078e0a07 */
[----:B------:R-:W-:Y:S01]  /*cb60*/  ISETP.GE.AND P2, PT, R21, RZ, PT ;  /* 0x000000ff1500720c */ /* 0x000fe20003f46270 */
[----:B------:R-:W-:Y:S01]  /*cb70*/  @!P1 IMAD.IADD R3, R3, 0x1, -R6 ;  /* 0x0000000103039824 */ /* 0x000fe200078e0a06 */
[----:B------:R-:W-:Y:S02]  /*cb80*/  ISETP.GE.AND P1, PT, R14, RZ, PT ;  /* 0x000000ff0e00720c */ /* 0x000fe40003f26270 */
[----:B------:R-:W-:Y:S02]  /*cb90*/  ISETP.GT.U32.AND P4, PT, R7, R4, PT ;  /* 0x000000040700720c */ /* 0x000fe40003f84070 */
[----:B------:R-:W-:-:S11]  /*cba0*/  ISETP.GT.U32.AND P3, PT, R6, R3, PT ;  /* 0x000000030600720c */ /* 0x000fd60003f64070 */
[----:B------:R-:W-:Y:S01]  /*cbb0*/  @!P4 IMAD.IADD R4, R4, 0x1, -R7 ;  /* 0x000000010404c824 */ /* 0x000fe200078e0a07 */
[----:B------:R-:W-:Y:S01]  /*cbc0*/  ISETP.NE.AND P4, PT, RZ, UR10, PT ;  /* 0x0000000aff007c0c */ /* 0x000fe2000bf85270 */
[----:B------:R-:W-:Y:S01]  /*cbd0*/  @!P3 IMAD.IADD R3, R3, 0x1, -R6 ;  /* 0x000000010303b824 */ /* 0x000fe200078e0a06 */
[----:B------:R-:W-:Y:S01]  /*cbe0*/  ISETP.NE.AND P3, PT, RZ, UR9, PT ;  /* 0x00000009ff007c0c */ /* 0x000fe2000bf65270 */
[----:B------:R-:W-:Y:S02]  /*cbf0*/  @!P2 IMAD.MOV R4, RZ, RZ, -R4 ;  /* 0x000000ffff04a224 */ /* 0x000fe400078e0a04 */
[----:B------:R-:W-:-:S08]  /*cc00*/  @!P1 IMAD.MOV R3, RZ, RZ, -R3 ;  /* 0x000000ffff039224 */ /* 0x000fd000078e0a03 */
[----:B------:R-:W-:Y:S02]  /*cc10*/  @!P4 LOP3.LUT R4, RZ, UR10, RZ, 0x33, !PT ;  /* 0x0000000aff04cc12 */ /* 0x000fe4000f8e33ff */
[----:B------:R-:W-:-:S03]  /*cc20*/  @!P3 LOP3.LUT R3, RZ, UR9, RZ, 0x33, !PT ;  /* 0x00000009ff03bc12 */ /* 0x000fc6000f8e33ff */
[----:B------:R-:W-:Y:S02]  /*cc30*/  IMAD.IADD R4, R21, 0x1, -R4 ;  /* 0x0000000115047824 */ /* 0x000fe400078e0a04 */
[----:B------:R-:W-:-:S04]  /*cc40*/  IMAD.IADD R3, R14, 0x1, -R3 ;  /* 0x000000010e037824 */ /* 0x000fc800078e0a03 */
[----:B------:R-:W-:Y:S01]  /*cc50*/  IMAD R6, R3, R4, RZ ;  /* 0x0000000403067224 */ /* 0x000fe200078e02ff */
[----:B------:R-:W-:-:S04]  /*cc60*/  SEL R2, R4, R3, !P5 ;  /* 0x0000000304027207 */ /* 0x000fc80006800000 */
[--C-:B------:R-:W-:Y:S01]  /*cc70*/  SHF.R.S32.HI R5, RZ, 0x1f, R2.reuse ;  /* 0x0000001fff057819 */ /* 0x100fe20000011402 */
[----:B------:R-:W-:Y:S01]  /*cc80*/  IMAD.MOV.U32 R4, RZ, RZ, R2 ;  /* 0x000000ffff047224 */ /* 0x000fe200078e0002 */
[----:B------:R-:W-:-:S07]  /*cc90*/  SHF.R.S32.HI R7, RZ, 0x1f, R6 ;  /* 0x0000001fff077819 */ /* 0x000fce0000011406 */
.L_x_246:
[----:B--2---:R-:W-:Y:S05]  /*cca0*/  BSYNC B0 ;  /* 0x0000000000007941 */ /* 0x004fea0003800000 */
.L_x_245:
[----:B------:R-:W1:Y:S01]  /*ccb0*/  SHFL.UP PT, R3, R6, 0x1, RZ ;  /* 0x0420000006037989 */ /* 0x000e6200000e00ff */
[----:B------:R-:W-:-:S03]  /*ccc0*/  ISETP.NE.AND P1, PT, R34, RZ, PT ;  /* 0x000000ff2200720c */ /* 0x000fc60003f25270 */
[----:B------:R-:W2:Y:S01]  /*ccd0*/  SHFL.UP PT, R2, R7, 0x1, RZ ;  /* 0x0420000007027989 */ /* 0x000ea200000e00ff */
[----:B-1----:R-:W-:Y:S02]  /*cce0*/  SEL R3, R3, RZ, P1 ;  /* 0x000000ff03037207 */ /* 0x002fe40000800000 */
[----:B--2---:R-:W-:Y:S02]  /*ccf0*/  SEL R2, R2, RZ, P1 ;  /* 0x000000ff02027207 */ /* 0x004fe40000800000 */
[----:B------:R-:W-:-:S04]  /*cd00*/  IADD3 R18, P2, R3, R6, RZ ;  /* 0x0000000603127210 */ /* 0x000fc80007f5e0ff */
[----:B------:R-:W-:Y:S01]  /*cd10*/  IADD3.X R15, R2, R7, RZ, P2, !PT ;  /* 0x00000007020f7210 */ /* 0x000fe200017fe4ff */
[----:B------:R-:W1:Y:S01]  /*cd20*/  SHFL.UP PT, R3, R18, 0x2, RZ ;  /* 0x0440000012037989 */ /* 0x000e6200000e00ff */
[----:B------:R-:W-:-:S03]  /*cd30*/  ISETP.GE.U32.AND P2, PT, R34, 0x2, PT ;  /* 0x000000022200780c */ /* 0x000fc60003f46070 */
[----:B------:R-:W2:Y:S01]  /*cd40*/  SHFL.UP PT, R2, R15, 0x2, RZ ;  /* 0x044000000f027989 */ /* 0x000ea200000e00ff */
[----:B-1----:R-:W-:-:S04]  /*cd50*/  SEL R3, R3, RZ, P2 ;  /* 0x000000ff03037207 */ /* 0x002fc80001000000 */
[----:B------:R-:W-:Y:S02]  /*cd60*/  IADD3 R14, P3, R3, R18, RZ ;  /* 0x00000012030e7210 */ /* 0x000fe40007f7e0ff */
[----:B--2---:R-:W-:-:S03]  /*cd70*/  SEL R2, R2, RZ, P2 ;  /* 0x000000ff02027207 */ /* 0x004fc60001000000 */
[----:B------:R-:W1:Y:S02]  /*cd80*/  SHFL.UP PT, R3, R14, 0x4, RZ ;  /* 0x048000000e037989 */ /* 0x000e6400000e00ff */
[----:B------:R-:W-:Y:S01]  /*cd90*/  IMAD.X R17, R2, 0x1, R15, P3 ;  /* 0x0000000102117824 */ /* 0x000fe200018e060f */
[----:B------:R-:W-:-:S04]  /*cda0*/  ISETP.GE.U32.AND P3, PT, R34, 0x4, PT ;  /* 0x000000042200780c */ /* 0x000fc80003f66070 */
        /* <DEDUP_REMOVED lines=17> */
[----:B--2---:R-:W-:-:S05]  /*cec0*/  SEL R2, R2, RZ, P5 ;  /* 0x000000ff02027207 */ /* 0x004fca0002800000 */
[----:B------:R-:W-:Y:S01]  /*ced0*/  IMAD.X R22, R2, 0x1, R17, P6 ;  /* 0x0000000102167824 */ /* 0x000fe200030e0611 */
[----:B------:R-:W-:-:S04]  /*cee0*/  IADD3 R2, P6, R15, UR5, RZ ;  /* 0x000000050f027c10 */ /* 0x000fc8000ffde0ff */
[----:B------:R-:W-:Y:S02]  /*cef0*/  IADD3.X R3, R22, UR6, RZ, P6, !PT ;  /* 0x0000000616037c10 */ /* 0x000fe4000b7fe4ff */
[----:B------:R-:W-:-:S04]  /*cf00*/  ISETP.GT.U32.AND P6, PT, R2, UR8, PT ;  /* 0x0000000802007c0c */ /* 0x000fc8000bfc4070 */
[----:B------:R-:W-:-:S13]  /*cf10*/  ISETP.GT.U32.AND.EX P6, PT, R3, UR7, PT, P6 ;  /* 0x0000000703007c0c */ /* 0x000fda000bfc4160 */
[----:B------:R-:W-:-:S04]  /*cf20*/  VOTE.ANY R14, PT, P6 ;  /* 0x00000000000e7806 */ /* 0x000fc800030e0100 */
[----:B------:R-:W-:-:S13]  /*cf30*/  ISETP.NE.AND P6, PT, R14, RZ, PT ;  /* 0x000000ff0e00720c */ /* 0x000fda0003fc5270 */
[----:B------:R-:W-:Y:S05]  /*cf40*/  @P6 BRA `(.L_x_249) ;  /* 0x0000000800746947 */ /* 0x000fea0003800000 */
[----:B------:R-:W-:Y:S01]  /*cf50*/  IMAD.MOV.U32 R17, RZ, RZ, R2 ;  /* 0x000000ffff117224 */ /* 0x000fe200078e0002 */
[----:B------:R-:W-:Y:S01]  /*cf60*/  ULDC UR21, c[0x0][0x910] ;  /* 0x0002440000157ab9 */ /* 0x000fe20000000800 */
[----:B------:R-:W-:Y:S01]  /*cf70*/  IMAD.MOV.U32 R19, RZ, RZ, R3 ;  /* 0x000000ffff137224 */ /* 0x000fe200078e0003 */
[----:B------:R-:W-:Y:S01]  /*cf80*/  ULDC UR28, c[0x0][0x8f4] ;  /* 0x00023d00001c7ab9 */ /* 0x000fe20000000800 */
[----:B------:R-:W-:Y:S01]  /*cf90*/  ULDC UR4, c[0x0][0x8dc] ;  /* 0x0002370000047ab9 */ /* 0x000fe20000000800 */
[----:B------:R-:W-:Y:S01]  /*cfa0*/  ULDC UR29, c[0x0][0x8d8] ;  /* 0x00023600001d7ab9 */ /* 0x000fe20000000800 */
[----:B------:R-:W-:Y:S01]  /*cfb0*/  ULDC UR30, c[0x0][0x8f0] ;  /* 0x00023c00001e7ab9 */ /* 0x000fe20000000800 */
[----:B------:R-:W-:Y:S01]  /*cfc0*/  ULDC.64 UR22, c[0x0][0x8d0] ;  /* 0x0002340000167ab9 */ /* 0x000fe20000000a00 */
[----:B------:R-:W-:-:S05]  /*cfd0*/  ULDC.64 UR24, c[0x0][0x8e8] ;  /* 0x00023a0000187ab9 */ /* 0x000fca0000000a00 */
.L_x_254:
[----:B------:R-:W-:Y:S01]  /*cfe0*/  IMAD.MOV.U32 R12, RZ, RZ, R13 ;  /* 0x000000ffff0c7224 */ /* 0x000fe200078e000d */
[----:B-----5:R-:W-:Y:S01]  /*cff0*/  MOV R15, R9 ;  /* 0x00000009000f7202 */ /* 0x020fe20000000f00 */
[----:B------:R-:W-:Y:S02]  /*d000*/  VIADD R13, R13, 0x20 ;  /* 0x000000200d0d7836 */ /* 0x000fe40000000000 */
[----:B------:R-:W-:-:S03]  /*d010*/  IMAD.MOV.U32 R14, RZ, RZ, R8 ;  /* 0x000000ffff0e7224 */ /* 0x000fc600078e0008 */
[----:B------:R-:W-:-:S13]  /*d020*/  ISETP.GE.AND P6, PT, R13, UR21, PT ;  /* 0x000000150d007c0c */ /* 0x000fda000bfc6270 */
[----:B------:R-:W1:Y:S01]  /*d030*/  @!P6 LDC.64 R2, c[0x0][0x918] ;  /* 0x00024600ff02eb82 */ /* 0x000e620000000a00 */
[----:B------:R-:W2:Y:S01]  /*d040*/  SHFL.IDX PT, R19, R19, 0x1f, 0x1f ;  /* 0x03e01f0013137f89 */ /* 0x000ea200000e0000 */
[----:B------:R-:W-:-:S03]  /*d050*/  @!P6 VIADD R7, R12, 0x20 ;  /* 0x000000200c07e836 */ /* 0x000fc60000000000 */
[----:B------:R-:W3:Y:S01]  /*d060*/  SHFL.IDX PT, R17, R17, 0x1f, 0x1f ;  /* 0x03e01f0011117f89 */ /* 0x000ee200000e0000 */
[----:B------:R-:W-:Y:S01]  /*d070*/  BSSY B0, `(.L_x_250) ;  /* 0x0000063000007945 */ /* 0x000fe20003800000 */
[----:B-1----:R-:W-:-:S05]  /*d080*/  @!P6 IMAD.WIDE R2, R7, 0xc, R2 ;  /* 0x0000000c0702e825 */ /* 0x002fca00078e0202 */
[----:B------:R1:W5:Y:S04]  /*d090*/  @!P6 LDG.E R8, desc[UR38][R2.64] ;  /* 0x000000260208e981 */ /* 0x000368000c1e1900 */
[----:B------:R1:W5:Y:S01]  /*d0a0*/  @!P6 LDG.E R9, desc[UR38][R2.64+0x4] ;  /* 0x000004260209e981 */ /* 0x000362000c1e1900 */
[----:B------:R-:W-:Y:S01]  /*d0b0*/  ISETP.GE.AND P6, PT, R12, UR21, PT ;  /* 0x000000150c007c0c */ /* 0x000fe2000bfc6270 */
[----:B------:R-:W-:Y:S01]  /*d0c0*/  IMAD.MOV.U32 R6, RZ, RZ, 0x7fffffff ;  /* 0x7fffffffff067424 */ /* 0x000fe200078e00ff */
[----:B--2---:R-:W-:Y:S01]  /*d0d0*/  R2UR UR6, R19 ;  /* 0x00000000130672ca */ /* 0x004fe200000e0000 */
[----:B------:R-:W-:Y:S01]  /*d0e0*/  IMAD.MOV.U32 R7, RZ, RZ, RZ ;  /* 0x000000ffff077224 */ /* 0x000fe200078e00ff */
[----:B---3--:R-:W-:-:S09]  /*d0f0*/  R2UR UR5, R17 ;  /* 0x00000000110572ca */ /* 0x008fd200000e0000 */
[----:B-1----:R-:W-:Y:S06]  /*d100*/  @P6 BRA `(.L_x_251) ;  /* 0x0000000400646947 */ /* 0x002fec0003800000 */
[----:B------:R-:W-:-:S04]  /*d110*/  IADD3 R17, P6, R14, UR11, RZ ;  /* 0x0000000b0e117c10 */ /* 0x000fc8000ffde0ff */
[----:B------:R-:W-:Y:S02]  /*d120*/  LEA.HI.X.SX32 R22, R14, UR13, 0x1, P6 ;  /* 0x0000000d0e167c11 */ /* 0x000fe4000b0f0eff */
[----:B------:R-:W-:Y:S02]  /*d130*/  IABS R14, R11 ;  /* 0x0000000b000e7213 */ /* 0x000fe40000000000 */
[C---:B------:R-:W-:Y:S02]  /*d140*/  IADD3 R19, P6, R15.reuse, UR12, RZ ;  /* 0x0000000c0f137c10 */ /* 0x040fe4000ffde0ff */
[----:B------:R-:W1:Y:S02]  /*d150*/  I2F.RP R2, R14 ;  /* 0x0000000e00027306 */ /* 0x000e640000209400 */
[----:B------:R-:W-:Y:S02]  /*d160*/  LEA.HI.X.SX32 R24, R15, UR14, 0x1, P6 ;  /* 0x0000000e0f187c11 */ /* 0x000fe4000b0f0eff */
[----:B------:R-:W-:-:S04]  /*d170*/  PLOP3.LUT P6, PT, PT, PT, UP0, 0x80, 0x0 ;  /* 0x000000000000781c */ /* 0x000fc80003fcf008 */
[----:B-1----:R-:W1:Y:S02]  /*d180*/  MUFU.RCP R2, R2 ;  /* 0x0000000200027308 */ /* 0x002e640000001000 */
[----:B-1----:R-:W-:-:S06]  /*d190*/  VIADD R15, R2, 0xffffffe ;  /* 0x0ffffffe020f7836 */ /* 0x002fcc0000000000 */
[----:B------:R-:W1:Y:S02]  /*d1a0*/  F2I.FTZ.U32.TRUNC.NTZ R15, R15 ;  /* 0x0000000f000f7305 */ /* 0x000e64000021f000 */
[----:B-1----:R-:W-:Y:S01]  /*d1b0*/  IMAD.MOV R18, RZ, RZ, -R15 ;  /* 0x000000ffff127224 */ /* 0x002fe200078e0a0f */
[----:B------:R-:W-:Y:S06]  /*d1c0*/  @!P6 BRA `(.L_x_252) ;  /* 0x00000000002ce947 */ /* 0x000fec0003800000 */
        /* <DEDUP_REMOVED lines=11> */
.L_x_252:
[----:B------:R-:W-:Y:S05]  /*d280*/  @!P0 BRA `(.L_x_253) ;  /* 0x00000000002c8947 */ /* 0x000fea0003800000 */
        /* <DEDUP_REMOVED lines=11> */
.L_x_253:
[----:B------:R-:W-:Y:S01]  /*d340*/  SHF.R.U64 R4, R19, UR30, R24 ;  /* 0x0000001e13047c19 */ /* 0x000fe20008001218 */
[----:B------:R-:W-:Y:S01]  /*d350*/  IMAD R5, R18, R14, RZ ;  /* 0x0000000e12057224 */ /* 0x000fe200078e02ff */
[----:B------:R-:W-:Y:S01]  /*d360*/  IABS R2, R11 ;  /* 0x0000000b00027213 */ /* 0x000fe20000000000 */
[----:B------:R-:W-:Y:S01]  /*d370*/  IMAD.MOV.U32 R3, RZ, RZ, R15 ;  /* 0x000000ffff037224 */ /* 0x000fe200078e000f */
[----:B------:R-:W-:Y:S01]  /*d380*/  SHF.R.U64 R17, R17, UR29, R22 ;  /* 0x0000001d11117c19 */ /* 0x000fe20008001216 */
[----:B------:R-:W-:Y:S01]  /*d390*/  VIADD R4, R4, UR17 ;  /* 0x0000001104047c36 */ /* 0x000fe20008000000 */
[----:B------:R-:W-:Y:S01]  /*d3a0*/  IABS R19, R10 ;  /* 0x0000000a00137213 */ /* 0x000fe20000000000 */
[----:B------:R-:W-:Y:S02]  /*d3b0*/  IMAD.MOV R7, RZ, RZ, -R2 ;  /* 0x000000ffff077224 */ /* 0x000fe400078e0a02 */
[----:B------:R-:W-:Y:S01]  /*d3c0*/  IMAD.MOV.U32 R2, RZ, RZ, RZ ;  /* 0x000000ffff027224 */ /* 0x000fe200078e00ff */
[----:B------:R-:W-:Y:S01]  /*d3d0*/  IABS R6, R4 ;  /* 0x0000000400067213 */ /* 0x000fe20000000000 */
[----:B------:R-:W-:-:S02]  /*d3e0*/  VIADD R17, R17, UR16 ;  /* 0x0000001011117c36 */ /* 0x000fc40008000000 */
[----:B------:R-:W-:-:S04]  /*d3f0*/  IMAD.HI.U32 R2, R15, R5, R2 ;  /* 0x000000050f027227 */ /* 0x000fc800078e0002 */
[----:B------:R-:W-:Y:S01]  /*d400*/  IMAD.MOV.U32 R3, RZ, RZ, R7 ;  /* 0x000000ffff037224 */ /* 0x000fe200078e0007 */
[----:B------:R-:W-:Y:S01]  /*d410*/  IABS R7, R10 ;  /* 0x0000000a00077213 */ /* 0x000fe20000000000 */
[----:B------:R-:W-:-:S03]  /*d420*/  IMAD.MOV.U32 R5, RZ, RZ, R6 ;  /* 0x000000ffff057224 */ /* 0x000fc600078e0006 */
[----:B------:R-:W1:Y:S01]  /*d430*/  I2F.RP R6, R7 ;  /* 0x0000000700067306 */ /* 0x000e620000209400 */
[----:B------:R-:W-:-:S04]  /*d440*/  IMAD.HI.U32 R2, R2, R5, RZ ;  /* 0x0000000502027227 */ /* 0x000fc800078e00ff */
[----:B------:R-:W-:-:S05]  /*d450*/  IMAD R5, R2, R3, R5 ;  /* 0x0000000302057224 */ /* 0x000fca00078e0205 */
[----:B------:R-:W-:Y:S01]  /*d460*/  ISETP.GT.U32.AND P6, PT, R14, R5, PT ;  /* 0x000000050e00720c */ /* 0x000fe20003fc4070 */
[----:B-1----:R-:W1:-:S12]  /*d470*/  MUFU.RCP R6, R6 ;  /* 0x0000000600067308 */ /* 0x002e580000001000 */
[----:B------:R-:W-:Y:S01]  /*d480*/  @!P6 IMAD.IADD R5, R5, 0x1, -R14 ;  /* 0x000000010505e824 */ /* 0x000fe200078e0a0e */
[----:B-1----:R-:W-:-:S04]  /*d490*/  IADD3 R2, R6, 0xffffffe, RZ ;  /* 0x0ffffffe06027810 */ /* 0x002fc80007ffe0ff */
[----:B------:R1:W2:Y:S02]  /*d4a0*/  F2I.FTZ.U32.TRUNC.NTZ R3, R2 ;  /* 0x0000000200037305 */ /* 0x0002a4000021f000 */
[----:B-1----:R-:W-:Y:S02]  /*d4b0*/  IMAD.MOV.U32 R2, RZ, RZ, RZ ;  /* 0x000000ffff027224 */ /* 0x002fe400078e00ff */
[----:B--2---:R-:W-:-:S04]  /*d4c0*/  IMAD.MOV R18, RZ, RZ, -R3 ;  /* 0x000000ffff127224 */ /* 0x004fc800078e0a03 */
[----:B------:R-:W-:Y:S01]  /*d4d0*/  IMAD R15, R18, R7, RZ ;  /* 0x00000007120f7224 */ /* 0x000fe200078e02ff */
[----:B------:R-:W-:-:S03]  /*d4e0*/  IABS R18, R17 ;  /* 0x0000001100127213 */ /* 0x000fc60000000000 */
[----:B------:R-:W-:-:S04]  /*d4f0*/  IMAD.HI.U32 R6, R3, R15, R2 ;  /* 0x0000000f03067227 */ /* 0x000fc800078e0002 */
[----:B------:R-:W-:Y:S02]  /*d500*/  IMAD.MOV.U32 R3, RZ, RZ, R18 ;  /* 0x000000ffff037224 */ /* 0x000fe400078e0012 */
[----:B------:R-:W-:Y:S02]  /*d510*/  IMAD.MOV R15, RZ, RZ, -R19 ;  /* 0x000000ffff0f7224 */ /* 0x000fe400078e0a13 */
        /* <DEDUP_REMOVED lines=12> */
[----:B------:R-:W-:Y:S02]  /*d5e0*/  @!P6 IADD3 R2, -R2, RZ, RZ ;  /* 0x000000ff0202e210 */ /* 0x000fe40007ffe1ff */
[----:B------:R-:W-:-:S13]  /*d5f0*/  ISETP.NE.AND P6, PT, RZ, UR10, PT ;  /* 0x0000000aff007c0c */ /* 0x000fda000bfc5270 */
[----:B------:R-:W-:Y:S02]  /*d600*/  @!P6 LOP3.LUT R3, RZ, UR10, RZ, 0x33, !PT ;  /* 0x0000000aff03ec12 */ /* 0x000fe4000f8e33ff */
[----:B------:R-:W-:-:S03]  /*d610*/  ISETP.NE.AND P6, PT, RZ, UR9, PT ;  /* 0x00000009ff007c0c */ /* 0x000fc6000bfc5270 */
[----:B------:R-:W-:-:S10]  /*d620*/  IMAD.IADD R3, R4, 0x1, -R3 ;  /* 0x0000000104037824 */ /* 0x000fd400078e0a03 */
[----:B------:R-:W-:Y:S02]  /*d630*/  @!P6 LOP3.LUT R2, RZ, UR9, RZ, 0x33, !PT ;  /* 0x00000009ff02ec12 */ /* 0x000fe4000f8e33ff */
[----:B------:R-:W-:-:S03]  /*d640*/  PLOP3.LUT P6, PT, PT, PT, UP3, 0x80, 0x0 ;  /* 0x000000000000781c */ /* 0x000fc60003fcf038 */
[----:B------:R-:W-:-:S04]  /*d650*/  IMAD.IADD R2, R17, 0x1, -R2 ;  /* 0x0000000111027824 */ /* 0x000fc800078e0a02 */
[CC--:B------:R-:W-:Y:S01]  /*d660*/  IMAD R6, R3.reuse, R2.reuse, RZ ;  /* 0x0000000203067224 */ /* 0x0c0fe200078e02ff */
[----:B------:R-:W-:-:S04]  /*d670*/  SEL R4, R3, R2, !P6 ;  /* 0x0000000203047207 */ /* 0x000fc80007000000 */
[----:B------:R-:W-:Y:S02]  /*d680*/  SHF.R.S32.HI R5, RZ, 0x1f, R4 ;  /* 0x0000001fff057819 */ /* 0x000fe40000011404 */
[----:B------:R-:W-:-:S07]  /*d690*/  SHF.R.S32.HI R7, RZ, 0x1f, R6 ;  /* 0x0000001fff077819 */ /* 0x000fce0000011406 */
.L_x_251:
[----:B------:R-:W-:Y:S05]  /*d6a0*/  BSYNC B0 ;  /* 0x0000000000007941 */ /* 0x000fea0003800000 */
.L_x_250:
[----:B------:R-:W1:Y:S04]  /*d6b0*/  SHFL.UP PT, R3, R6, 0x1, RZ ;  /* 0x0420000006037989 */ /* 0x000e6800000e00ff */
[----:B------:R-:W2:Y:S01]  /*d6c0*/  SHFL.UP PT, R2, R7, 0x1, RZ ;  /* 0x0420000007027989 */ /* 0x000ea200000e00ff */
[----:B-1----:R-:W-:Y:S02]  /*d6d0*/  SEL R3, R3, RZ, P1 ;  /* 0x000000ff03037207 */ /* 0x002fe40000800000 */
[----:B--2---:R-:W-:Y:S02]  /*d6e0*/  SEL R2, R2, RZ, P1 ;  /* 0x000000ff02027207 */ /* 0x004fe40000800000 */
[----:B------:R-:W-:-:S05]  /*d6f0*/  IADD3 R18, P6, R3, R6, RZ ;  /* 0x0000000603127210 */ /* 0x000fca0007fde0ff */
[----:B------:R-:W-:Y:S01]  /*d700*/  IMAD.X R15, R2, 0x1, R7, P6 ;  /* 0x00000001020f7824 */ /* 0x000fe200030e0607 */
        /* <DEDUP_REMOVED lines=24> */
[----:B------:R-:W-:-:S04]  /*d890*/  IADD3 R17, P6, R2, UR5, RZ ;  /* 0x0000000502117c10 */ /* 0x000fc8000ffde0ff */
[----:B------:R-:W-:Y:S02]  /*d8a0*/  IADD3.X R19, R3, UR6, RZ, P6, !PT ;  /* 0x0000000603137c10 */ /* 0x000fe4000b7fe4ff */
[----:B------:R-:W-:-:S04]  /*d8b0*/  ISETP.GT.U32.AND P6, PT, R17, UR8, PT ;  /* 0x0000000811007c0c */ /* 0x000fc8000bfc4070 */
[----:B------:R-:W-:-:S13]  /*d8c0*/  ISETP.GT.U32.AND.EX P6, PT, R19, UR7, PT, P6 ;  /* 0x0000000713007c0c */ /* 0x000fda000bfc4160 */
[----:B------:R-:W-:-:S04]  /*d8d0*/  VOTE.ANY R14, PT, P6 ;  /* 0x00000000000e7806 */ /* 0x000fc800030e0100 */
[----:B------:R-:W-:-:S13]  /*d8e0*/  ISETP.NE.AND P6, PT, R14, RZ, PT ;  /* 0x000000ff0e00720c */ /* 0x000fda0003fc5270 */
[----:B------:R-:W-:Y:S05]  /*d8f0*/  @!P6 BRA `(.L_x_254) ;  /* 0xfffffff400b8e947 */ /* 0x000fea000383ffff */
[----:B------:R-:W-:Y:S02]  /*d900*/  IMAD.MOV.U32 R15, RZ, RZ, R2 ;  /* 0x000000ffff0f7224 */ /* 0x000fe400078e0002 */
[----:B------:R-:W-:-:S07]  /*d910*/  IMAD.MOV.U32 R22, RZ, RZ, R3 ;  /* 0x000000ffff167224 */ /* 0x000fce00078e0003 */
.L_x_249:
[----:B------:R-:W1:Y:S08]  /*d920*/  BREV R14, R14 ;  /* 0x0000000e000e7301 */ /* 0x000e700000000000 */
[----:B-1----:R-:W1:Y:S02]  /*d930*/  FLO.U32.SH R13, R14 ;  /* 0x0000000e000d7300 */ /* 0x002e6400000e0400 */
[----:B-1----:R-:W1:Y:S02]  /*d940*/  SHFL.IDX PT, R12, R12, R13, 0x1f ;  /* 0x00001f0d0c0c7589 */ /* 0x002e6400000e0000 */
[----:B-1----:R-:W-:-:S13]  /*d950*/  R2UR UR4, R12 ;  /* 0x000000000c0472ca */ /* 0x002fda00000e0000 */
[----:B------:R-:W-:-:S05]  /*d960*/  VIADD R17, R34, UR4 ;  /* 0x0000000422117c36 */ /* 0x000fca0008000000 */
[----:B------:R-:W-:-:S13]  /*d970*/  ISETP.GE.AND P1, PT, R17, UR21, PT ;  /* 0x0000001511007c0c */ /* 0x000fda000bf26270 */
[----:B------:R-:W1:Y:S02]  /*d980*/  @!P1 LDC.64 R2, c[0x0][0x918] ;  /* 0x00024600ff029b82 */ /* 0x000e640000000a00 */
[----:B-1----:R-:W-:-:S05]  /*d990*/  @!P1 IMAD.WIDE R2, R17, 0xc, R2 ;  /* 0x0000000c11029825 */ /* 0x002fca00078e0202 */
[----:B-----5:R1:W5:Y:S04]  /*d9a0*/  @!P1 LDG.E R8, desc[UR38][R2.64] ;  /* 0x0000002602089981 */ /* 0x020368000c1e1900 */
[----:B------:R1:W5:Y:S01]  /*d9b0*/  @!P1 LDG.E R9, desc[UR38][R2.64+0x4] ;  /* 0x0000042602099981 */ /* 0x000362000c1e1900 */
[----:B------:R-:W-:-:S03]  /*d9c0*/  IADD3 R18, P1, P2, R15, UR5, -R6 ;  /* 0x000000050f127c10 */ /* 0x000fc6000fa3e806 */
[----:B------:R-:W-:Y:S01]  /*d9d0*/  SHFL.IDX PT, R6, R6, R13, 0x1f ;  /* 0x00001f0d06067589 */ /* 0x000fe200000e0000 */
[----:B------:R-:W-:-:S03]  /*d9e0*/  IADD3.X R22, R22, UR6, ~R7, P1, P2 ;  /* 0x0000000616167c10 */ /* 0x000fc60008fe4c07 */
[----:B------:R-:W2:Y:S04]  /*d9f0*/  SHFL.IDX PT, R18, R18, R13, 0x1f ;  /* 0x00001f0d12127589 */ /* 0x000ea800000e0000 */
[----:B------:R-:W3:Y:S04]  /*da00*/  SHFL.IDX PT, R22, R22, R13, 0x1f ;  /* 0x00001f0d16167589 */ /* 0x000ee800000e0000 */
[----:B------:R1:W4:Y:S04]  /*da10*/  SHFL.IDX PT, R7, R7, R13, 0x1f ;  /* 0x00001f0d07077589 */ /* 0x00032800000e0000 */
[----:B------:R1:W1:Y:S04]  /*da20*/  SHFL.IDX PT, R5, R5, R13, 0x1f ;  /* 0x00001f0d05057589 */ /* 0x00026800000e0000 */
[----:B------:R1:W1:Y:S01]  /*da30*/  SHFL.IDX PT, R4, R4, R13, 0x1f ;  /* 0x00001f0d04047589 */ /* 0x00026200000e0000 */
[----:B--2---:R-:W-:-:S02]  /*da40*/  R2UR UR5, R18 ;  /* 0x00000000120572ca */ /* 0x004fc400000e0000 */
[----:B---3--:R-:W-:-:S15]  /*da50*/  R2UR UR6, R22 ;  /* 0x00000000160672ca */ /* 0x008fde00000e0000 */
.L_x_244:
[----:B-1----:R-:W1:Y:S01]  /*da60*/  LDC R2, c[0x0][0x910] ;  /* 0x00024400ff027b82 */ /* 0x002e620000000800 */
[----:B------:R-:W-:Y:S01]  /*da70*/  UMOV UR21, 0xffffffff ;  /* 0xffffffff00157882 */ /* 0x000fe20000000000 */
[----:B------:R-:W-:Y:S01]  /*da80*/  UMOV UR22, 0xffffffff ;  /* 0xffffffff00167882 */ /* 0x000fe20000000000 */
[----:B------:R-:W-:Y:S01]  /*da90*/  UMOV UR23, 0xffffffff ;  /* 0xffffffff00177882 */ /* 0x000fe20000000000 */
[----:B------:R-:W-:Y:S02]  /*daa0*/  MOV R15, RZ ;  /* 0x000000ff000f7202 */ /* 0x000fe40000000f00 */
[----:B-1----:R-:W-:-:S13]  /*dab0*/  ISETP.LE.AND P1, PT, R2, UR4, PT ;  /* 0x0000000402007c0c */ /* 0x002fda000bf23270 */
[----:B------:R-:W-:Y:S05]  /*dac0*/  @P1 BRA `(.L_x_243) ;  /* 0x0000000000f01947 */ /* 0x000fea0003800000 */
[C---:B------:R-:W-:Y:S01]  /*dad0*/  R2UR UR22, R4.reuse ;  /* 0x00000000041672ca */ /* 0x040fe200000e0000 */
[----:B------:R-:W-:Y:S01]  /*dae0*/  UIADD3 UR21, UP1, -UR5, UR8, URZ ;  /* 0x0000000805157290 */ /* 0x000fe2000ff3e13f */
[----:B------:R-:W-:Y:S01]  /*daf0*/  R2UR UR23, R5 ;  /* 0x00000000051772ca */ /* 0x000fe200000e0000 */
[----:B------:R-:W-:Y:S01]  /*db00*/  ULDC UR28, c[0x0][0x8c0] ;  /* 0x00023000001c7ab9 */ /* 0x000fe20000000800 */
[----:B------:R-:W-:Y:S01]  /*db10*/  ULDC UR30, c[0x0][0x8b0] ;  /* 0x00022c00001e7ab9 */ /* 0x000fe20000000800 */
[----:B------:R-:W-:Y:S01]  /*db20*/  ULDC UR31, c[0x0][0x904] ;  /* 0x00024100001f7ab9 */ /* 0x000fe20000000800 */
[----:B------:R-:W-:-:S03]  /*db30*/  SHF.R.U64 R2, R4, UR30, R5 ;  /* 0x0000001e04027c19 */ /* 0x000fc60008001205 */
[----:B------:R-:W-:-:S04]  /*db40*/  UIADD3.X UR22, ~UR6, UR7, URZ, UP1, !UPT ;  /* 0x0000000706167290 */ /* 0x000fc80008ffe53f */
[----:B------:R-:W-:Y:S02]  /*db50*/  USHF.R.U32.HI UR29, URZ, UR28, UR22 ;  /* 0x0000001c3f1d7299 */ /* 0x000fe40008011616 */
[----:B------:R-:W-:Y:S01]  /*db60*/  USHF.R.U32.HI UR34, URZ, UR30, UR23 ;  /* 0x0000001e3f227299 */ /* 0x000fe20008011617 */
[----:B------:R-:W-:Y:S01]  /*db70*/  R2UR UR23, R2 ;  /* 0x00000000021772ca */ /* 0x000fe200000e0000 */
[----:B------:R-:W-:Y:S02]  /*db80*/  USHF.R.U32.HI UR24, URZ, UR30, UR29 ;  /* 0x0000001e3f187299 */ /* 0x000fe4000801161d */
[----:B------:R-:W-:Y:S02]  /*db90*/  USHF.R.U64 UR21, UR21, UR28, UR22 ;  /* 0x0000001c15157299 */ /* 0x000fe40008001216 */
[----:B------:R-:W-:Y:S02]  /*dba0*/  USHF.R.U32.HI UR25, URZ, UR31, UR24 ;  /* 0x0000001f3f197299 */ /* 0x000fe40008011618 */
[----:B------:R-:W-:-:S02]  /*dbb0*/  USHF.R.U64 UR22, UR21, UR30, UR29 ;  /* 0x0000001e15167299 */ /* 0x000fc4000800121d */
[----:B------:R-:W-:Y:S02]  /*dbc0*/  ULOP3.LUT UR28, UR25, UR34, URZ, 0xfc, !UPT ;  /* 0x00000022191c7292 */ /* 0x000fe4000f8efc3f */
[----:B------:R-:W-:-:S04]  /*dbd0*/  USHF.R.U64 UR24, UR22, UR31, UR24 ;  /* 0x0000001f16187299 */ /* 0x000fc80008001218 */
[----:B------:R-:W-:-:S13]  /*dbe0*/  ISETP.NE.U32.AND P1, PT, RZ, UR28, PT ;  /* 0x0000001cff007c0c */ /* 0x000fda000bf25070 */
[----:B------:R-:W-:Y:S05]  /*dbf0*/  @!P1 BRA `(.L_x_255) ;  /* 0x0000000000189947 */ /* 0x000fea0003800000 */
[----:B------:R-:W-:-:S07]  /*dc00*/  MOV R12, 0xdc20 ;  /* 0x0000dc20000c7802 */ /* 0x000fce0000000f00 */
[----:B--2-45:R-:W-:Y:S05]  /*dc10*/  CALL.REL.NOINC `(.L_x_256) ;  /* 0x00000020008c7944 */ /* 0x034fea0003c00000 */
[----:B------:R-:W-:-:S04]  /*dc20*/  UIADD3 UR25, -UR28, URZ, URZ ;  /* 0x0000003f1c197290 */ /* 0x000fc8000fffe13f */
[----:B------:R-:W-:-:S03]  /*dc30*/  UIMAD UR24, UR23, UR25, UR24 ;  /* 0x00000019171872a4 */ /* 0x000fc6000f8e0218 */
[----:B------:R-:W-:Y:S01]  /*dc40*/  UMOV UR23, UR28 ;  /* 0x0000001c00177c82 */ /* 0x000fe20008000000 */
[----:B------:R-:W-:Y:S08]  /*dc50*/  BRA `(.L_x_257) ;  /* 0x0000000000587947 */ /* 0x000ff00003800000 */
.L_x_255:
[----:B------:R-:W1:Y:S01]  /*dc60*/  I2F.U32.RP R2, UR23 ;  /* 0x0000001700027d06 */ /* 0x000e620008209000 */
[----:B------:R-:W-:Y:S01]  /*dc70*/  UMOV UR28, URZ ;  /* 0x0000003f001c7c82 */ /* 0x000fe20008000000 */
[----:B------:R-:W-:-:S06]  /*dc80*/  UISETP.NE.U32.AND UP4, UPT, UR23, URZ, UPT ;  /* 0x0000003f1700728c */ /* 0x000fcc000bf85070 */
[----:B-1----:R-:W1:Y:S02]  /*dc90*/  MUFU.RCP R2, R2 ;  /* 0x0000000200027308 */ /* 0x002e640000001000 */
[----:B-1----:R-:W-:-:S06]  /*dca0*/  VIADD R3, R2, 0xffffffe ;  /* 0x0ffffffe02037836 */ /* 0x002fcc0000000000 */
[----:B------:R-:W1:Y:S02]  /*dcb0*/  F2I.FTZ.U32.TRUNC.NTZ R3, R3 ;  /* 0x0000000300037305 */ /* 0x000e64000021f000 */
[----:B-1----:R-:W-:-:S13]  /*dcc0*/  R2UR UR29, R3 ;  /* 0x00000000031d72ca */ /* 0x002fda00000e0000 */
[----:B------:R-:W-:-:S04]  /*dcd0*/  UIADD3 UR25, URZ, -UR29, URZ ;  /* 0x8000001d3f197290 */ /* 0x000fc8000fffe03f */
[----:B------:R-:W-:-:S04]  /*dce0*/  UIMAD UR25, UR25, UR23, URZ ;  /* 0x00000017191972a4 */ /* 0x000fc8000f8e023f */
[----:B------:R-:W-:-:S04]  /*dcf0*/  UIMAD.WIDE.U32 UR28, UR29, UR25, UR28 ;  /* 0x000000191d1c72a5 */ /* 0x000fc8000f8e001c */
[----:B------:R-:W-:-:S04]  /*dd00*/  UIMAD.WIDE.U32 UR28, UR29, UR24, URZ ;  /* 0x000000181d1c72a5 */ /* 0x000fc8000f8e003f */
[----:B------:R-:W-:-:S04]  /*dd10*/  UIADD3 UR25, -UR29, URZ, URZ ;  /* 0x0000003f1d197290 */ /* 0x000fc8000fffe13f */
[----:B------:R-:W-:-:S04]  /*dd20*/  UIMAD UR25, UR23, UR25, UR24 ;  /* 0x00000019171972a4 */ /* 0x000fc8000f8e0218 */
[----:B------:R-:W-:-:S11]  /*dd30*/  UISETP.GE.U32.AND UP1, UPT, UR25, UR23, UPT ;  /* 0x000000171900728c */ /* 0x000fd6000bf26070 */
[----:B------:R-:W-:Y:S02]  /*dd40*/  @UP1 UIADD3 UR25, UR25, -UR23, URZ ;  /* 0x8000001719191290 */ /* 0x000fe4000fffe03f */
[----:B------:R-:W-:Y:S02]  /*dd50*/  @UP1 UIADD3 UR29, UR29, 0x1, URZ ;  /* 0x000000011d1d1890 */ /* 0x000fe4000fffe03f */
[----:B------:R-:W-:-:S11]  /*dd60*/  UISETP.GE.U32.AND UP2, UPT, UR25, UR23, UPT ;  /* 0x000000171900728c */ /* 0x000fd6000bf46070 */
[----:B------:R-:W-:Y:S02]  /*dd70*/  @UP2 UIADD3 UR29, UR29, 0x1, URZ ;  /* 0x000000011d1d2890 */ /* 0x000fe4000fffe03f */
[----:B------:R-:W-:-:S04]  /*dd80*/  @!UP4 ULOP3.LUT UR29, URZ, UR23, URZ, 0x33, !UPT ;  /* 0x000000173f1dc292 */ /* 0x000fc8000f8e333f */
[----:B------:R-:W-:-:S04]  /*dd90*/  UIADD3 UR25, -UR29, URZ, URZ ;  /* 0x0000003f1d197290 */ /* 0x000fc8000fffe13f */
[----:B------:R-:W-:-:S03]  /*dda0*/  UIMAD UR24, UR23, UR25, UR24 ;  /* 0x00000019171872a4 */ /* 0x000fc6000f8e0218 */
[----:B------:R-:W-:-:S09]  /*ddb0*/  UMOV UR23, UR29 ;  /* 0x0000001d00177c82 */ /* 0x000fd20008000000 */
.L_x_257:
[----:B------:R-:W-:Y:S01]  /*ddc0*/  ULOP3.LUT UR22, UR22, UR19, URZ, 0xc0, !UPT ;  /* 0x0000001316167292 */ /* 0x000fe2000f8ec03f */
[----:B------:R-:W-:Y:S01]  /*ddd0*/  IMAD.MOV.U32 R15, RZ, RZ, 0x1 ;  /* 0x00000001ff0f7424 */ /* 0x000fe200078e00ff */
[----:B------:R-:W-:Y:S02]  /*dde0*/  ULOP3.LUT UR21, UR21, UR35, URZ, 0xc0, !UPT ;  /* 0x0000002315157292 */ /* 0x000fe4000f8ec03f */
[----:B------:R-:W-:Y:S01]  /*ddf0*/  UIMAD UR22, UR18, UR23, UR22 ;  /* 0x00000017121672a4 */ /* 0x000fe2000f8e0216 */
[----:B------:R-:W-:Y:S01]  /*de00*/  ULDC UR28, c[0x0][0x8a8] ;  /* 0x00022a00001c7ab9 */ /* 0x000fe20000000800 */
[----:B------:R-:W-:Y:S01]  /*de10*/  ULDC UR25, c[0x0][0x8b8] ;  /* 0x00022e0000197ab9 */ /* 0x000fe20000000800 */
[----:B------:R-:W-:Y:S02]  /*de20*/  UIMAD UR24, UR24, UR28, UR21 ;  /* 0x0000001c181872a4 */ /* 0x000fe4000f8e0215 */
[----:B------:R-:W-:Y:S01]  /*de30*/  UIMAD UR22, UR22, UR25, UR42 ;  /* 0x00000019161672a4 */ /* 0x000fe2000f8e022a */
[----:B------:R-:W-:Y:S01]  /*de40*/  @UP3 UMOV UR23, UR4 ;  /* 0x0000000400173c82 */ /* 0x000fe20008000000 */
[----:B------:R-:W-:-:S03]  /*de50*/  @!UP3 UMOV UR23, UR4 ;  /* 0x000000040017bc82 */ /* 0x000fc60008000000 */
[----:B------:R-:W-:Y:S02]  /*de60*/  @UP3 UMOV UR21, UR24 ;  /* 0x0000001800153c82 */ /* 0x000fe40008000000 */
[----:B------:R-:W-:Y:S01]  /*de70*/  @!UP3 UMOV UR21, UR22 ;  /* 0x000000160015bc82 */ /* 0x000fe20008000000 */
[----:B------:R-:W-:-:S05]  /*de80*/  @!UP3 UMOV UR22, UR24 ;  /* 0x000000180016bc82 */ /* 0x000fca0008000000 */
.L_x_243:
[----:B------:R-:W-:-:S06]  /*de90*/  UISETP.NE.AND UP1, UPT, UR15, 0x3, UPT ;  /* 0x000000030f00788c */ /* 0x000fcc000bf25270 */
[----:B------:R-:W-:-:S13]  /*dea0*/  PLOP3.LUT P1, PT, PT, PT, UP1, 0x80, 0x0 ;  /* 0x000000000000781c */ /* 0x000fda0003f2f018 */
[----:B------:R-:W-:Y:S05]  /*deb0*/  @!P1 BRA `(.L_x_258) ;  /* 0x0000000000049947 */ /* 0x000fea0003800000 */
[----:B--2---:R-:W-:Y:S01]  /*dec0*/  BPT.TRAP 0x1 ;  /* 0x000000040000795c */ /* 0x004fe20000300000 */
.L_x_258:
[----:B------:R-:W1:Y:S01]  /*ded0*/  S2R R2, SR_CgaCtaId ;  /* 0x0000000000027919 */ /* 0x000e620000008800 */
[----:B------:R-:W-:-:S04]  /*dee0*/  MOV R3, 0x400 ;  /* 0x0000040000037802 */ /* 0x000fc80000000f00 */
[----:B-1----:R-:W-:Y:S02]  /*def0*/  LEA R3, R2, R3, 0x18 ;  /* 0x0000000302037211 */ /* 0x002fe400078ec0ff */
[----:B------:R-:W-:-:S03]  /*df00*/  SHF.L.U32 R2, R0, 0x1f, RZ ;  /* 0x0000001f00027819 */ /* 0x000fc600000006ff */
[----:B------:R-:W-:-:S04]  /*df10*/  IMAD R17, R16, 0x8, R3 ;  /* 0x0000000810117824 */ /* 0x000fc800078e0203 */
[----:B------:R-:W1:Y:S02]  /*df20*/  SYNCS.PHASECHK.TRANS64.TRYWAIT P2, [R17+URZ+0x38440], R2 ;  /* 0x03844002110075a7 */ /* 0x000e64000804017f */
[----:B-1----:R-:W-:Y:S05]  /*df30*/  @!P2 BRA `(.L_x_259) ;  /* 0x000000180024a947 */ /* 0x002fea0003800000 */
.L_x_335:
[----:B------:R-:W-:Y:S01]  /*df40*/  ELECT P2, URZ, PT ;  /* 0x00000000003f782f */ /* 0x000fe20003840000 */
[----:B------:R-:W-:-:S12]  /*df50*/  BSSY B0, `(.L_x_260) ;  /* 0x0000010000007945 */ /* 0x000fd80003800000 */
[----:B------:R-:W-:Y:S05]  /*df60*/  @!P2 BRA `(.L_x_261) ;  /* 0x000000000038a947 */ /* 0x000fea0003800000 */
[----:B-1----:R-:W-:Y:S02]  /*df70*/  IMAD R2, R16, 0x10, R3 ;  /* 0x0000001010027824 */ /* 0x002fe400078e0203 */
[----:B------:R-:W-:Y:S02]  /*df80*/  IMAD.U32 R14, RZ, RZ, UR23 ;  /* 0x00000017ff0e7e24 */ /* 0x000fe4000f8e00ff */
[----:B------:R-:W-:Y:S02]  /*df90*/  IMAD.U32 R13, RZ, RZ, UR22 ;  /* 0x00000016ff0d7e24 */ /* 0x000fe4000f8e00ff */
[----:B------:R-:W-:-:S05]  /*dfa0*/  IMAD.U32 R12, RZ, RZ, UR21 ;  /* 0x00000015ff0c7e24 */ /* 0x000fca000f8e00ff */
[----:B------:R1:W-:Y:S01]  /*dfb0*/  STS.128 [R2+0x385c0], R12 ;  /* 0x0385c00c02007388 */ /* 0x0003e20000000c00 */
[----:B------:R-:W-:Y:S01]  /*dfc0*/  @!PT LDS RZ, [RZ] ;  /* 0x00000000fffff984 */ /* 0x000fe20000000800 */
[----:B------:R-:W-:Y:S01]  /*dfd0*/  @!PT LDS RZ, [RZ] ;  /* 0x00000000fffff984 */ /* 0x000fe20000000800 */
[----:B------:R-:W-:Y:S01]  /*dfe0*/  @!PT LDS RZ, [RZ] ;  /* 0x00000000fffff984 */ /* 0x000fe20000000800 */
[----:B------:R-:W-:Y:S01]  /*dff0*/  @!PT LDS RZ, [RZ] ;  /* 0x00000000fffff984 */ /* 0x000fe20000000800 */
[----:B------:R3:W-:Y:S06]  /*e000*/  MEMBAR.ALL.CTA ;  /* 0x0000000000007992 */ /* 0x0007ec0000008000 */
[----:B---3--:R-:W3:Y:S01]  /*e010*/  FENCE.VIEW.ASYNC.S ;  /* 0x00000000000073c6 */ /* 0x008ee20000000000 */
[----:B------:R-:W-:Y:S05]  /*e020*/  @!P1 BRA `(.L_x_262) ;  /* 0x0000000000049947 */ /* 0x000fea0003800000 */
[----:B--2---:R-:W-:Y:S01]  /*e030*/  BPT.TRAP 0x1 ;  /* 0x000000040000795c */ /* 0x004fe20000300000 */
.L_x_262:
[----:B---3--:R3:W-:Y:S02]  /*e040*/  SYNCS.ARRIVE.TRANS64.A1T0 RZ, [R17+URZ+0x38400], RZ ;  /* 0x038400ff11ff79a7 */ /* 0x0087e4000810003f */
.L_x_261:
[----:B--2---:R-:W-:Y:S05]  /*e050*/  BSYNC B0 ;  /* 0x0000000000007941 */ /* 0x004fea0003800000 */
.L_x_260:
[----:B------:R-:W-:Y:S01]  /*e060*/  ISETP.NE.AND P3, PT, R15, RZ, PT ;  /* 0x000000ff0f00720c */ /* 0x000fe20003f65270 */
[----:B------:R-:W-:-:S05]  /*e070*/  VIADD R16, R16, 0x1 ;  /* 0x0000000110107836 */ /* 0x000fca0000000000 */
[----:B------:R-:W-:-:S04]  /*e080*/  ISETP.NE.AND P2, PT, R16, 0x8, PT ;  /* 0x000000081000780c */ /* 0x000fc80003f45270 */
[----:B-1----:R-:W-:Y:S02]  /*e090*/  SEL R13, RZ, 0x1, P2 ;  /* 0x00000001ff0d7807 */ /* 0x002fe40001000000 */
[----:B------:R-:W-:Y:S02]  /*e0a0*/  SEL R16, R16, RZ, P2 ;  /* 0x000000ff10107207 */ /* 0x000fe40001000000 */
[----:B------:R-:W-:Y:S01]  /*e0b0*/  LOP3.LUT R0, R0, R13, RZ, 0x3c, !PT ;  /* 0x0000000d00007212 */ /* 0x000fe200078e3cff */
[----:B------:R-:W-:Y:S06]  /*e0c0*/  @P3 BRA `(.L_x_263) ;  /* 0xffffffe400003947 */ /* 0x000fec000383ffff */
[----:B------:R-:W-:Y:S05]  /*e0d0*/  @!P1 BRA `(.L_x_264) ;  /* 0x0000000000049947 */ /* 0x000fea0003800000 */
[----:B------:R-:W-:Y:S01]  /*e0e0*/  BPT.TRAP 0x1 ;  /* 0x000000040000795c */ /* 0x000fe20000300000 */
.L_x_264:
[----:B------:R-:W-:Y:S01]  /*e0f0*/  IMAD R5, R16, 0x8, R3 ;  /* 0x0000000810057824 */ /* 0x000fe200078e0203 */
[----:B------:R-:W-:-:S04]  /*e100*/  SHF.L.U32 R2, R0, 0x1f, RZ ;  /* 0x0000001f00027819 */ /* 0x000fc800000006ff */
[----:B------:R-:W1:Y:S02]  /*e110*/  SYNCS.PHASECHK.TRANS64.TRYWAIT P0, [R5+URZ+0x38440], R2 ;  /* 0x03844002050075a7 */ /* 0x000e64000800017f */
[----:B-1----:R-:W-:Y:S05]  /*e120*/  @!P0 BRA `(.L_x_265) ;  /* 0x0000001400bc8947 */ /* 0x002fea0003800000 */
.L_x_336:
[----:B------:R-:W-:Y:S05]  /*e130*/  @!P1 BRA `(.L_x_266) ;  /* 0x0000000000049947 */ /* 0x000fea0003800000 */
[----:B------:R-:W-:Y:S01]  /*e140*/  BPT.TRAP 0x1 ;  /* 0x000000040000795c */ /* 0x000fe20000300000 */
.L_x_266:
[----:B------:R-:W-:-:S05]  /*e150*/  VIADD R16, R16, 0x1 ;  /* 0x0000000110107836 */ /* 0x000fca0000000000 */
[----:B------:R-:W-:-:S04]  /*e160*/  ISETP.NE.AND P0, PT, R16, 0x8, PT ;  /* 0x000000081000780c */ /* 0x000fc80003f05270 */
[----:B-1----:R-:W-:Y:S02]  /*e170*/  SEL R5, RZ, 0x1, P0 ;  /* 0x00000001ff057807 */ /* 0x002fe40000000000 */
[----:B------:R-:W-:Y:S02]  /*e180*/  SEL R16, R16, RZ, P0 ;  /* 0x000000ff10107207 */ /* 0x000fe40000000000 */
[----:B------:R-:W-:Y:S02]  /*e190*/  LOP3.LUT R5, R0, R5, RZ, 0x3c, !PT ;  /* 0x0000000500057212 */ /* 0x000fe400078e3cff */
[----:B----4-:R-:W-:Y:S02]  /*e1a0*/  LEA R7, R16, R3, 0x3 ;  /* 0x0000000310077211 */ /* 0x010fe400078e18ff */
[----:B------:R-:W-:-:S04]  /*e1b0*/  SHF.L.U32 R0, R5, 0x1f, RZ ;  /* 0x0000001f05007819 */ /* 0x000fc800000006ff */
[----:B------:R-:W1:Y:S02]  /*e1c0*/  SYNCS.PHASECHK.TRANS64.TRYWAIT P0, [R7+URZ+0x38440], R0 ;  /* 0x03844000070075a7 */ /* 0x000e64000800017f */
[----:B-1----:R-:W-:Y:S05]  /*e1d0*/  @!P0 BRA `(.L_x_267) ;  /* 0x0000001400a48947 */ /* 0x002fea0003800000 */
.L_x_337:
[----:B------:R-:W-:Y:S05]  /*e1e0*/  @!P1 BRA `(.L_x_268) ;  /* 0x0000000000049947 */ /* 0x000fea0003800000 */
[----:B------:R-:W-:Y:S01]  /*e1f0*/  BPT.TRAP 0x1 ;  /* 0x000000040000795c */ /* 0x000fe20000300000 */
.L_x_268:
[----:B-1----:R-:W-:-:S05]  /*e200*/  VIADD R0, R16, 0x1 ;  /* 0x0000000110007836 */ /* 0x002fca0000000000 */
[----:B------:R-:W-:-:S04]  /*e210*/  ISETP.NE.AND P0, PT, R0, 0x8, PT ;  /* 0x000000080000780c */ /* 0x000fc80003f05270 */
[----:B------:R-:W-:Y:S02]  /*e220*/  SEL R2, RZ, 0x1, P0 ;  /* 0x00000001ff027807 */ /* 0x000fe40000000000 */
[----:B------:R-:W-:Y:S02]  /*e230*/  SEL R4, R0, RZ, P0 ;  /* 0x000000ff00047207 */ /* 0x000fe40000000000 */
[----:B------:R-:W-:-:S03]  /*e240*/  LOP3.LUT R5, R5, R2, RZ, 0x3c, !PT ;  /* 0x0000000205057212 */ /* 0x000fc600078e3cff */
[----:B------:R-:W-:Y:S01]  /*e250*/  IMAD R7, R4, 0x8, R3 ;  /* 0x0000000804077824 */ /* 0x000fe200078e0203 */
[----:B------:R-:W-:-:S04]  /*e260*/  SHF.L.U32 R0, R5, 0x1f, RZ ;  /* 0x0000001f05007819 */ /* 0x000fc800000006ff */
[----:B------:R-:W1:Y:S02]  /*e270*/  SYNCS.PHASECHK.TRANS64.TRYWAIT P0, [R7+URZ+0x38440], R0 ;  /* 0x03844000070075a7 */ /* 0x000e64000800017f */
[----:B-1----:R-:W-:Y:S05]  /*e280*/  @!P0 BRA `(.L_x_269) ;  /* 0x00000014008c8947 */ /* 0x002fea0003800000 */
.L_x_338:
[----:B------:R-:W-:Y:S05]  /*e290*/  @!P1 BRA `(.L_x_270) ;  /* 0x0000000000049947 */ /* 0x000fea0003800000 */
[----:B------:R-:W-:Y:S01]  /*e2a0*/  BPT.TRAP 0x1 ;  /* 0x000000040000795c */ /* 0x000fe20000300000 */
.L_x_270:
        /* <DEDUP_REMOVED lines=9> */
.L_x_339:
[----:B------:R-:W-:Y:S05]  /*e340*/  @!P1 BRA `(.L_x_272) ;  /* 0x0000000000049947 */ /* 0x000fea0003800000 */
[----:B------:R-:W-:Y:S01]  /*e350*/  BPT.TRAP 0x1 ;  /* 0x000000040000795c */ /* 0x000fe20000300000 */
.L_x_272:
        /* <DEDUP_REMOVED lines=9> */
.L_x_340:
[----:B------:R-:W-:Y:S05]  /*e3f0*/  @!P1 BRA `(.L_x_274) ;  /* 0x0000000000049947 */ /* 0x000fea0003800000 */
[----:B------:R-:W-:Y:S01]  /*e400*/  BPT.TRAP 0x1 ;  /* 0x000000040000795c */ /* 0x000fe20000300000 */
.L_x_274:
        /* <DEDUP_REMOVED lines=9> */
.L_x_341:
[----:B------:R-:W-:Y:S05]  /*e4a0*/  @!P1 BRA `(.L_x_276) ;  /* 0x0000000000049947 */ /* 0x000fea0003800000 */
[----:B------:R-:W-:Y:S01]  /*e4b0*/  BPT.TRAP 0x1 ;  /* 0x000000040000795c */ /* 0x000fe20000300000 */
.L_x_276:
        /* <DEDUP_REMOVED lines=9> */
.L_x_342:
[----:B------:R-:W-:Y:S05]  /*e550*/  @!P1 BRA `(.L_x_278) ;  /* 0x0000000000049947 */ /* 0x000fea0003800000 */
[----:B------:R-:W-:Y:S01]  /*e560*/  BPT.TRAP 0x1 ;  /* 0x000000040000795c */ /* 0x000fe20000300000 */
.L_x_278:
[----:B-1----:R-:W-:-:S04]  /*e570*/  IADD3 R0, R4, 0x1, RZ ;  /* 0x0000000104007810 */ /* 0x002fc80007ffe0ff */
[----:B------:R-:W-:-:S04]  /*e580*/  ISETP.NE.AND P0, PT, R0, 0x8, PT ;  /* 0x000000080000780c */ /* 0x000fc80003f05270 */
[----:B------:R-:W-:Y:S02]  /*e590*/  SEL R2, RZ, 0x1, P0 ;  /* 0x00000001ff027807 */ /* 0x000fe40000000000 */
[----:B------:R-:W-:Y:S02]  /*e5a0*/  SEL R0, R0, RZ, P0 ;  /* 0x000000ff00007207 */ /* 0x000fe40000000000 */
[----:B------:R-:W-:-:S03]  /*e5b0*/  LOP3.LUT R2, R5, R2, RZ, 0x3c, !PT ;  /* 0x0000000205027212 */ /* 0x000fc600078e3cff */
[----:B------:R-:W-:Y:S01]  /*e5c0*/  IMAD R3, R0, 0x8, R3 ;  /* 0x0000000800037824 */ /* 0x000fe200078e0203 */
[----:B------:R-:W-:-:S07]  /*e5d0*/  SHF.L.U32 R0, R2, 0x1f, RZ ;  /* 0x0000001f02007819 */ /* 0x000fce00000006ff */
.L_x_279:
[----:B-1----:R1:W2:Y:S02]  /*e5e0*/  SYNCS.PHASECHK.TRANS64.TRYWAIT P0, [R3+URZ+0x38440], R0 ;  /* 0x03844000030075a7 */ /* 0x0022a4000800017f */
[----:B--2---:R-:W-:Y:S05]  /*e5f0*/  @!P0 NANOSLEEP.SYNCS 0x989680 ;  /* 0x009896800000895d */ /* 0x004fea0003900000 */
[----:B------:R-:W2:Y:S02]  /*e600*/  @!P0 SYNCS.PHASECHK.TRANS64 P0, [R3+URZ+0x38440], R0 ;  /* 0x03844000030085a7 */ /* 0x000ea4000800007f */
[----:B--2---:R-:W-:Y:S05]  /*e610*/  @P0 EXIT ;  /* 0x000000000000094d */ /* 0x004fea0003800000 */
[----:B------:R-:W-:Y:S05]  /*e620*/  BRA `(.L_x_279) ;  /* 0xfffffffc00ec7947 */ /* 0x000fea000383ffff */
.L_x_22:
[----:B-1----:R-:W-:-:S04]  /*e630*/  IMAD.U32 R3, RZ, RZ, UR11 ;  /* 0x0000000bff037e24 */ /* 0x002fc8000f8e00ff */
[----:B------:R1:W2:Y:S03]  /*e640*/  SYNCS.PHASECHK.TRANS64.TRYWAIT P1, [R3+URZ+0x38400], R0 ;  /* 0x03840000030075a7 */ /* 0x0002a6000802017f */
[----:B--2---:R-:W-:Y:S05]  /*e650*/  @!P1 NANOSLEEP.SYNCS 0x989680 ;  /* 0x009896800000995d */ /* 0x004fea0003900000 */
[----:B------:R-:W2:Y:S02]  /*e660*/  @!P1 SYNCS.PHASECHK.TRANS64 P1, [R3+URZ+0x38400], R0 ;  /* 0x03840000030095a7 */ /* 0x000ea4000802007f */
[----:B--2---:R-:W-:Y:S05]  /*e670*/  @!P1 BRA `(.L_x_22) ;  /* 0xfffffffc00ec9947 */ /* 0x004fea000383ffff */
[----:B------:R-:W-:Y:S05]  /*e680*/  BRA `(.L_x_280) ;  /* 0xffffff4800147947 */ /* 0x000fea000383ffff */
.L_x_34:
[----:B------:R-:W-:-:S06]  /*e690*/  UIADD3 UR4, UR48, UR51, URZ ;  /* 0x0000003330047290 */ /* 0x000fcc000fffe03f */
[----:B-1----:R-:W-:-:S04]  /*e6a0*/  IMAD.U32 R5, RZ, RZ, UR4 ;  /* 0x00000004ff057e24 */ /* 0x002fc8000f8e00ff */
[----:B------:R1:W2:Y:S03]  /*e6b0*/  SYNCS.PHASECHK.TRANS64.TRYWAIT P0, [R5+URZ], R6 ;  /* 0x00000006050075a7 */ /* 0x0002a6000800017f */
[----:B--2---:R-:W-:Y:S05]  /*e6c0*/  @!P0 NANOSLEEP.SYNCS 0x989680 ;  /* 0x009896800000895d */ /* 0x004fea0003900000 */
[----:B------:R-:W2:Y:S02]  /*e6d0*/  @!P0 SYNCS.PHASECHK.TRANS64 P0, [R5+URZ], R6 ;  /* 0x00000006050085a7 */ /* 0x000ea4000800007f */
[----:B--2---:R-:W-:Y:S05]  /*e6e0*/  @!P0 BRA `(.L_x_34) ;  /* 0xfffffffc00e88947 */ /* 0x004fea000383ffff */
[----:B------:R-:W-:Y:S05]  /*e6f0*/  BRA `(.L_x_281) ;  /* 0xffffff5400547947 */ /* 0x000fea000383ffff */
.L_x_39:
[----:B--2---:R-:W-:-:S04]  /*e700*/  IMAD.U32 R5, RZ, RZ, UR4 ;  /* 0x00000004ff057e24 */ /* 0x004fc8000f8e00ff */
[----:B------:R2:W3:Y:S03]  /*e710*/  SYNCS.PHASECHK.TRANS64.TRYWAIT P0, [R5+URZ+0x38480], R0 ;  /* 0x03848000050075a7 */ /* 0x0004e6000800017f */
[----:B---3--:R-:W-:Y:S05]  /*e720*/  @!P0 NANOSLEEP.SYNCS 0x989680 ;  /* 0x009896800000895d */ /* 0x008fea0003900000 */
[----:B------:R-:W3:Y:S02]  /*e730*/  @!P0 SYNCS.PHASECHK.TRANS64 P0, [R5+URZ+0x38480], R0 ;  /* 0x03848000050085a7 */ /* 0x000ee4000800007f */
[----:B---3--:R-:W-:Y:S05]  /*e740*/  @!P0 BRA `(.L_x_39) ;  /* 0xfffffffc00ec8947 */ /* 0x008fea000383ffff */
[----:B------:R-:W-:Y:S05]  /*e750*/  BRA `(.L_x_38) ;  /* 0xffffff58008c7947 */ /* 0x000fea000383ffff */
.L_x_44:
[----:B--2---:R-:W-:-:S04]  /*e760*/  IMAD.U32 R5, RZ, RZ, UR4 ;  /* 0x00000004ff057e24 */ /* 0x004fc8000f8e00ff */
[----:B------:R2:W3:Y:S03]  /*e770*/  SYNCS.PHASECHK.TRANS64.TRYWAIT P0, [R5+URZ+0x38480], R4 ;  /* 0x03848004050075a7 */ /* 0x0004e6000800017f */
[----:B---3--:R-:W-:Y:S05]  /*e780*/  @!P0 NANOSLEEP.SYNCS 0x989680 ;  /* 0x009896800000895d */ /* 0x008fea0003900000 */
[----:B------:R-:W3:Y:S02]  /*e790*/  @!P0 SYNCS.PHASECHK.TRANS64 P0, [R5+URZ+0x38480], R4 ;  /* 0x03848004050085a7 */ /* 0x000ee4000800007f */
[----:B---3--:R-:W-:Y:S05]  /*e7a0*/  @!P0 BRA `(.L_x_44) ;  /* 0xfffffffc00ec8947 */ /* 0x008fea000383ffff */
[----:B------:R-:W-:Y:S05]  /*e7b0*/  BRA `(.L_x_43) ;  /* 0xffffff5c005c7947 */ /* 0x000fea000383ffff */
.L_x_50:
[----:B------:R-:W-:-:S06]  /*e7c0*/  UIADD3 UR4, UR48, UR51, URZ ;  /* 0x0000003330047290 */ /* 0x000fcc000fffe03f */
[----:B--2---:R-:W-:-:S04]  /*e7d0*/  IMAD.U32 R5, RZ, RZ, UR4 ;  /* 0x00000004ff057e24 */ /* 0x004fc8000f8e00ff */
[----:B------:R2:W3:Y:S03]  /*e7e0*/  SYNCS.PHASECHK.TRANS64.TRYWAIT P0, [R5+URZ+0x10], R0 ;  /* 0x00001000050075a7 */ /* 0x0004e6000800017f */
[----:B---3--:R-:W-:Y:S05]  /*e7f0*/  @!P0 NANOSLEEP.SYNCS 0x989680 ;  /* 0x009896800000895d */ /* 0x008fea0003900000 */
[----:B------:R-:W3:Y:S02]  /*e800*/  @!P0 SYNCS.PHASECHK.TRANS64 P0, [R5+URZ+0x10], R0 ;  /* 0x00001000050085a7 */ /* 0x000ee4000800007f */
[----:B---3--:R-:W-:Y:S05]  /*e810*/  @!P0 BRA `(.L_x_50) ;  /* 0xfffffffc00e88947 */ /* 0x008fea000383ffff */
[----:B------:R-:W-:Y:S05]  /*e820*/  BRA `(.L_x_282) ;  /* 0xffffff60008c7947 */ /* 0x000fea000383ffff */
.L_x_62:
[----:B------:R-:W-:-:S07]  /*e830*/  IMAD.MOV.U32 R15, RZ, RZ, -0x1 ;  /* 0xffffffffff0f7424 */ /* 0x000fce00078e00ff */
[----:B-12345:R-:W-:Y:S05]  /*e840*/  WARPSYNC.COLLECTIVE R15, `(.L_x_283) ;  /* 0x000000000f0c7348 */ /* 0x03efea0003c00000 */
[----:B------:R-:W-:Y:S02]  /*e850*/  ELECT P6, UR62, PT ;  /* 0x00000000003e782f */ /* 0x000fe400038c0000 */
[----:B------:R-:W-:Y:S01]  /*e860*/  MOV R14, UR62 ;  /* 0x0000003e000e7c02 */ /* 0x000fe20008000f00 */
[----:B-12345:R-:W-:Y:S10]  /*e870*/  ENDCOLLECTIVE ;  /* 0x000000000000791b */ /* 0x03eff40003800000 */
.L_x_283:
[----:B------:R-:W-:Y:S05]  /*e880*/  BRA `(.L_x_284) ;  /* 0xffffff6800107947 */ /* 0x000fea000383ffff */
.L_x_64:
[----:B-1----:R-:W-:-:S04]  /*e890*/  IMAD.U32 R5, RZ, RZ, UR50 ;  /* 0x00000032ff057e24 */ /* 0x002fc8000f8e00ff */
[----:B------:R1:W2:Y:S03]  /*e8a0*/  SYNCS.PHASECHK.TRANS64.TRYWAIT P2, [R5+URZ+0x38550], R12 ;  /* 0x0385500c050075a7 */ /* 0x0002a6000804017f */
[----:B--2---:R-:W-:Y:S05]  /*e8b0*/  @!P2 NANOSLEEP.SYNCS 0x989680 ;  /* 0x009896800000a95d */ /* 0x004fea0003900000 */
[----:B------:R-:W2:Y:S02]  /*e8c0*/  @!P2 SYNCS.PHASECHK.TRANS64 P2, [R5+URZ+0x38550], R12 ;  /* 0x0385500c0500a5a7 */ /* 0x000ea4000804007f */
[----:B--2---:R-:W-:Y:S05]  /*e8d0*/  @!P2 BRA `(.L_x_64) ;  /* 0xfffffffc00eca947 */ /* 0x004fea000383ffff */
[----:B------:R-:W-:Y:S05]  /*e8e0*/  BRA `(.L_x_285) ;  /* 0xffffff6800287947 */ /* 0x000fea000383ffff */
.L_x_70:
[----:B--2---:R-:W-:-:S04]  /*e8f0*/  IMAD.U32 R15, RZ, RZ, UR50 ;  /* 0x00000032ff0f7e24 */ /* 0x004fc8000f8e00ff */
[----:B------:R2:W3:Y:S03]  /*e900*/  SYNCS.PHASECHK.TRANS64.TRYWAIT P3, [R15+URZ+0x38558], R12 ;  /* 0x0385580c0f0075a7 */ /* 0x0004e6000806017f */
[----:B---3--:R-:W-:Y:S05]  /*e910*/  @!P3 NANOSLEEP.SYNCS 0x989680 ;  /* 0x009896800000b95d */ /* 0x008fea0003900000 */
[----:B------:R-:W3:Y:S02]  /*e920*/  @!P3 SYNCS.PHASECHK.TRANS64 P3, [R15+URZ+0x38558], R12 ;  /* 0x0385580c0f00b5a7 */ /* 0x000ee4000806007f */
[----:B---3--:R-:W-:Y:S05]  /*e930*/  @!P3 BRA `(.L_x_70) ;  /* 0xfffffffc00ecb947 */ /* 0x008fea000383ffff */
[----:B------:R-:W-:Y:S05]  /*e940*/  BRA `(.L_x_286) ;  /* 0xffffff6c007c7947 */ /* 0x000fea000383ffff */
.L_x_75:
[----:B---3--:R-:W-:-:S04]  /*e950*/  IMAD.U32 R15, RZ, RZ, UR50 ;  /* 0x00000032ff0f7e24 */ /* 0x008fc8000f8e00ff */
[----:B------:R3:W4:Y:S03]  /*e960*/  SYNCS.PHASECHK.TRANS64.TRYWAIT P3, [R15+URZ+0x38560], R12 ;  /* 0x0385600c0f0075a7 */ /* 0x000726000806017f */
[----:B----4-:R-:W-:Y:S05]  /*e970*/  @!P3 NANOSLEEP.SYNCS 0x989680 ;  /* 0x009896800000b95d */ /* 0x010fea0003900000 */
[----:B------:R-:W4:Y:S02]  /*e980*/  @!P3 SYNCS.PHASECHK.TRANS64 P3, [R15+URZ+0x38560], R12 ;  /* 0x0385600c0f00b5a7 */ /* 0x000f24000806007f */
[----:B----4-:R-:W-:Y:S05]  /*e990*/  @!P3 BRA `(.L_x_75) ;  /* 0xfffffffc00ecb947 */ /* 0x010fea000383ffff */
[----:B------:R-:W-:Y:S05]  /*e9a0*/  BRA `(.L_x_287) ;  /* 0xffffff7000c47947 */ /* 0x000fea000383ffff */
.L_x_80:
[----:B---3--:R-:W-:-:S04]  /*e9b0*/  MOV R15, UR50 ;  /* 0x00000032000f7c02 */ /* 0x008fc80008000f00 */
[----:B------:R3:W4:Y:S03]  /*e9c0*/  SYNCS.PHASECHK.TRANS64.TRYWAIT P3, [R15+URZ+0x38568], R12 ;  /* 0x0385680c0f0075a7 */ /* 0x000726000806017f */
[----:B----4-:R-:W-:Y:S05]  /*e9d0*/  @!P3 NANOSLEEP.SYNCS 0x989680 ;  /* 0x009896800000b95d */ /* 0x010fea0003900000 */
[----:B------:R-:W4:Y:S02]  /*e9e0*/  @!P3 SYNCS.PHASECHK.TRANS64 P3, [R15+URZ+0x38568], R12 ;  /* 0x0385680c0f00b5a7 */ /* 0x000f24000806007f */
[----:B----4-:R-:W-:Y:S05]  /*e9f0*/  @!P3 BRA `(.L_x_80) ;  /* 0xfffffffc00ecb947 */ /* 0x010fea000383ffff */
[----:B------:R-:W-:Y:S05]  /*ea00*/  BRA `(.L_x_288) ;  /* 0xffffff78000c7947 */ /* 0x000fea000383ffff */
.L_x_85:
[----:B---3--:R-:W-:-:S04]  /*ea10*/  IMAD.U32 R15, RZ, RZ, UR50 ;  /* 0x00000032ff0f7e24 */ /* 0x008fc8000f8e00ff */
[----:B------:R3:W4:Y:S03]  /*ea20*/  SYNCS.PHASECHK.TRANS64.TRYWAIT P3, [R15+URZ+0x38550], R12 ;  /* 0x0385500c0f0075a7 */ /* 0x000726000806017f */
[----:B----4-:R-:W-:Y:S05]  /*ea30*/  @!P3 NANOSLEEP.SYNCS 0x989680 ;  /* 0x009896800000b95d */ /* 0x010fea0003900000 */
[----:B------:R-:W4:Y:S02]  /*ea40*/  @!P3 SYNCS.PHASECHK.TRANS64 P3, [R15+URZ+0x38550], R12 ;  /* 0x0385500c0f00b5a7 */ /* 0x000f24000806007f */
[----:B----4-:R-:W-:Y:S05]  /*ea50*/  @!P3 BRA `(.L_x_85) ;  /* 0xfffffffc00ecb947 */ /* 0x010fea000383ffff */
[----:B------:R-:W-:Y:S05]  /*ea60*/  BRA `(.L_x_289) ;  /* 0xffffff7c005c7947 */ /* 0x000fea000383ffff */
.L_x_90:
[----:B---3--:R-:W-:-:S04]  /*ea70*/  IMAD.U32 R15, RZ, RZ, UR50 ;  /* 0x00000032ff0f7e24 */ /* 0x008fc8000f8e00ff */
[----:B------:R3:W4:Y:S03]  /*ea80*/  SYNCS.PHASECHK.TRANS64.TRYWAIT P3, [R15+URZ+0x38558], R12 ;  /* 0x0385580c0f0075a7 */ /* 0x000726000806017f */
[----:B----4-:R-:W-:Y:S05]  /*ea90*/  @!P3 NANOSLEEP.SYNCS 0x989680 ;  /* 0x009896800000b95d */ /* 0x010fea0003900000 */
[----:B------:R-:W4:Y:S02]  /*eaa0*/  @!P3 SYNCS.PHASECHK.TRANS64 P3, [R15+URZ+0x38558], R12 ;  /* 0x0385580c0f00b5a7 */ /* 0x000f24000806007f */
[----:B----4-:R-:W-:Y:S05]  /*eab0*/  @!P3 BRA `(.L_x_90) ;  /* 0xfffffffc00ecb947 */ /* 0x010fea000383ffff */
[----:B------:R-:W-:Y:S05]  /*eac0*/  BRA `(.L_x_290) ;  /* 0xffffff8000a47947 */ /* 0x000fea000383ffff */
.L_x_95:
[----:B---3--:R-:W-:-:S04]  /*ead0*/  IMAD.U32 R15, RZ, RZ, UR50 ;  /* 0x00000032ff0f7e24 */ /* 0x008fc8000f8e00ff */
[----:B------:R3:W4:Y:S03]  /*eae0*/  SYNCS.PHASECHK.TRANS64.TRYWAIT P3, [R15+URZ+0x38560], R12 ;  /* 0x0385600c0f0075a7 */ /* 0x000726000806017f */
[----:B----4-:R-:W-:Y:S05]  /*eaf0*/  @!P3 NANOSLEEP.SYNCS 0x989680 ;  /* 0x009896800000b95d */ /* 0x010fea0003900000 */
[----:B------:R-:W4:Y:S02]  /*eb00*/  @!P3 SYNCS.PHASECHK.TRANS64 P3, [R15+URZ+0x38560], R12 ;  /* 0x0385600c0f00b5a7 */ /* 0x000f24000806007f */
[----:B----4-:R-:W-:Y:S05]  /*eb10*/  @!P3 BRA `(.L_x_95) ;  /* 0xfffffffc00ecb947 */ /* 0x010fea000383ffff */
[----:B------:R-:W-:Y:S05]  /*eb20*/  BRA `(.L_x_291) ;  /* 0xffffff8400e47947 */ /* 0x000fea000383ffff */
.L_x_100:
[----:B---3--:R-:W-:-:S04]  /*eb30*/  IMAD.U32 R15, RZ, RZ, UR50 ;  /* 0x00000032ff0f7e24 */ /* 0x008fc8000f8e00ff */
[----:B------:R3:W4:Y:S03]  /*eb40*/  SYNCS.PHASECHK.TRANS64.TRYWAIT P3, [R15+URZ+0x38568], R12 ;  /* 0x0385680c0f0075a7 */ /* 0x000726000806017f */
[----:B----4-:R-:W-:Y:S05]  /*eb50*/  @!P3 NANOSLEEP.SYNCS 0x989680 ;  /* 0x009896800000b95d */ /* 0x010fea0003900000 */
[----:B------:R-:W4:Y:S02]  /*eb60*/  @!P3 SYNCS.PHASECHK.TRANS64 P3, [R15+URZ+0x38568], R12 ;  /* 0x0385680c0f00b5a7 */ /* 0x000f24000806007f */
[----:B----4-:R-:W-:Y:S05]  /*eb70*/  @!P3 BRA `(.L_x_100) ;  /* 0xfffffffc00ecb947 */ /* 0x010fea000383ffff */
[----:B------:R-:W-:Y:S05]  /*eb80*/  BRA `(.L_x_292) ;  /* 0xffffff8c00247947 */ /* 0x000fea000383ffff */
.L_x_105:
[----:B---3--:R-:W-:-:S04]  /*eb90*/  IMAD.U32 R3, RZ, RZ, UR4 ;  /* 0x00000004ff037e24 */ /* 0x008fc8000f8e00ff */
[----:B------:R3:W4:Y:S03]  /*eba0*/  SYNCS.PHASECHK.TRANS64.TRYWAIT P2, [R3+URZ+0x38400], R0 ;  /* 0x03840000030075a7 */ /* 0x000726000804017f */
[----:B----4-:R-:W-:Y:S05]  /*ebb0*/  @!P2 NANOSLEEP.SYNCS 0x989680 ;  /* 0x009896800000a95d */ /* 0x010fea0003900000 */
[----:B------:R-:W4:Y:S02]  /*ebc0*/  @!P2 SYNCS.PHASECHK.TRANS64 P2, [R3+URZ+0x38400], R0 ;  /* 0x038400000300a5a7 */ /* 0x000f24000804007f */
[----:B----4-:R-:W-:Y:S05]  /*ebd0*/  @!P2 BRA `(.L_x_105) ;  /* 0xfffffffc00eca947 */ /* 0x010fea000383ffff */
[----:B------:R-:W-:Y:S05]  /*ebe0*/  BRA `(.L_x_293) ;  /* 0xffffff90007c7947 */ /* 0x000fea000383ffff */
.L_x_109:
[----:B-1----:R-:W-:-:S04]  /*ebf0*/  IMAD.U32 R4, RZ, RZ, UR4 ;  /* 0x00000004ff047e24 */ /* 0x002fc8000f8e00ff */
[----:B------:R1:W2:Y:S03]  /*ec00*/  SYNCS.PHASECHK.TRANS64.TRYWAIT P2, [R4+URZ+0x38400], R3 ;  /* 0x03840003040075a7 */ /* 0x0002a6000804017f */
[----:B--2---:R-:W-:Y:S05]  /*ec10*/  @!P2 NANOSLEEP.SYNCS 0x989680 ;  /* 0x009896800000a95d */ /* 0x004fea0003900000 */
[----:B------:R-:W2:Y:S02]  /*ec20*/  @!P2 SYNCS.PHASECHK.TRANS64 P2, [R4+URZ+0x38400], R3 ;  /* 0x038400030400a5a7 */ /* 0x000ea4000804007f */
[----:B--2---:R-:W-:Y:S05]  /*ec30*/  @!P2 BRA `(.L_x_109) ;  /* 0xfffffffc00eca947 */ /* 0x004fea000383ffff */
[----:B------:R-:W-:Y:S05]  /*ec40*/  BRA `(.L_x_294) ;  /* 0xffffff9400187947 */ /* 0x000fea000383ffff */
.L_x_127:
[----:B-1----:R-:W-:-:S04]  /*ec50*/  IMAD.U32 R3, RZ, RZ, UR6 ;  /* 0x00000006ff037e24 */ /* 0x002fc8000f8e00ff */
[----:B------:R1:W2:Y:S03]  /*ec60*/  SYNCS.PHASECHK.TRANS64.TRYWAIT P0, [R3+URZ+0x38598], R0 ;  /* 0x03859800030075a7 */ /* 0x0002a6000800017f */
[----:B--2---:R-:W-:Y:S05]  /*ec70*/  @!P0 NANOSLEEP.SYNCS 0x989680 ;  /* 0x009896800000895d */ /* 0x004fea0003900000 */
[----:B------:R-:W2:Y:S02]  /*ec80*/  @!P0 SYNCS.PHASECHK.TRANS64 P0, [R3+URZ+0x38598], R0 ;  /* 0x03859800030085a7 */ /* 0x000ea4000800007f */
[----:B--2---:R-:W-:Y:S05]  /*ec90*/  @!P0 BRA `(.L_x_127) ;  /* 0xfffffffc00ec8947 */ /* 0x004fea000383ffff */
[----:B------:R-:W-:Y:S05]  /*eca0*/  BRA `(.L_x_295) ;  /* 0xffffffa000687947 */ /* 0x000fea000383ffff */
.L_x_129:
[----:B-1----:R-:W-:-:S04]  /*ecb0*/  IMAD.U32 R6, RZ, RZ, UR7 ;  /* 0x00000007ff067e24 */ /* 0x002fc8000f8e00ff */
[----:B------:R1:W2:Y:S03]  /*ecc0*/  SYNCS.PHASECHK.TRANS64.TRYWAIT P0, [R6+URZ+0x38400], R3 ;  /* 0x03840003060075a7 */ /* 0x0002a6000800017f */
[----:B--2---:R-:W-:Y:S05]  /*ecd0*/  @!P0 NANOSLEEP.SYNCS 0x989680 ;  /* 0x009896800000895d */ /* 0x004fea0003900000 */
[----:B------:R-:W2:Y:S02]  /*ece0*/  @!P0 SYNCS.PHASECHK.TRANS64 P0, [R6+URZ+0x38400], R3 ;  /* 0x03840003060085a7 */ /* 0x000ea4000800007f */
[----:B--2---:R-:W-:Y:S05]  /*ecf0*/  @!P0 BRA `(.L_x_129) ;  /* 0xfffffffc00ec8947 */ /* 0x004fea000383ffff */
[----:B------:R-:W-:Y:S05]  /*ed00*/  BRA `(.L_x_296) ;  /* 0xffffffa000907947 */ /* 0x000fea000383ffff */
.L_x_135:
[----:B-1----:R-:W-:-:S04]  /*ed10*/  IMAD.U32 R4, RZ, RZ, UR6 ;  /* 0x00000006ff047e24 */ /* 0x002fc8000f8e00ff */
[----:B------:R1:W3:Y:S03]  /*ed20*/  SYNCS.PHASECHK.TRANS64.TRYWAIT P1, [R4+URZ+0x38570], R3 ;  /* 0x03857003040075a7 */ /* 0x0002e6000802017f */
[----:B---3--:R-:W-:Y:S05]  /*ed30*/  @!P1 NANOSLEEP.SYNCS 0x989680 ;  /* 0x009896800000995d */ /* 0x008fea0003900000 */
[----:B------:R-:W3:Y:S02]  /*ed40*/  @!P1 SYNCS.PHASECHK.TRANS64 P1, [R4+URZ+0x38570], R3 ;  /* 0x03857003040095a7 */ /* 0x000ee4000802007f */
[----:B---3--:R-:W-:Y:S05]  /*ed50*/  @!P1 BRA `(.L_x_135) ;  /* 0xfffffffc00ec9947 */ /* 0x008fea000383ffff */
[----:B------:R-:W-:Y:S05]  /*ed60*/  BRA `(.L_x_297) ;  /* 0xffffffa4003c7947 */ /* 0x000fea000383ffff */
.L_x_141:
[----:B-1-3--:R-:W-:-:S04]  /*ed70*/  IMAD.U32 R4, RZ, RZ, UR6 ;  /* 0x00000006ff047e24 */ /* 0x00afc8000f8e00ff */
[----:B------:R1:W3:Y:S03]  /*ed80*/  SYNCS.PHASECHK.TRANS64.TRYWAIT P1, [R4+URZ+0x38578], R3 ;  /* 0x03857803040075a7 */ /* 0x0002e6000802017f */
[----:B---3--:R-:W-:Y:S05]  /*ed90*/  @!P1 NANOSLEEP.SYNCS 0x989680 ;  /* 0x009896800000995d */ /* 0x008fea0003900000 */
[----:B------:R-:W3:Y:S02]  /*eda0*/  @!P1 SYNCS.PHASECHK.TRANS64 P1, [R4+URZ+0x38578], R3 ;  /* 0x03857803040095a7 */ /* 0x000ee4000802007f */
[----:B---3--:R-:W-:Y:S05]  /*edb0*/  @!P1 BRA `(.L_x_141) ;  /* 0xfffffffc00ec9947 */ /* 0x008fea000383ffff */
[----:B------:R-:W-:Y:S05]  /*edc0*/  BRA `(.L_x_298) ;  /* 0xffffffa400787947 */ /* 0x000fea000383ffff */
.L_x_147:
[----:B-1-34-:R-:W-:-:S04]  /*edd0*/  MOV R4, UR6 ;  /* 0x0000000600047c02 */ /* 0x01afc80008000f00 */
[----:B------:R1:W3:Y:S03]  /*ede0*/  SYNCS.PHASECHK.TRANS64.TRYWAIT P1, [R4+URZ+0x38580], R3 ;  /* 0x03858003040075a7 */ /* 0x0002e6000802017f */
[----:B---3--:R-:W-:Y:S05]  /*edf0*/  @!P1 NANOSLEEP.SYNCS 0x989680 ;  /* 0x009896800000995d */ /* 0x008fea0003900000 */
[----:B------:R-:W3:Y:S02]  /*ee00*/  @!P1 SYNCS.PHASECHK.TRANS64 P1, [R4+URZ+0x38580], R3 ;  /* 0x03858003040095a7 */ /* 0x000ee4000802007f */
[----:B---3--:R-:W-:Y:S05]  /*ee10*/  @!P1 BRA `(.L_x_147) ;  /* 0xfffffffc00ec9947 */ /* 0x008fea000383ffff */
[----:B------:R-:W-:Y:S05]  /*ee20*/  BRA `(.L_x_299) ;  /* 0xffffffa400c07947 */ /* 0x000fea000383ffff */
.L_x_153:
[----:B-1-34-:R-:W-:-:S04]  /*ee30*/  IMAD.U32 R4, RZ, RZ, UR6 ;  /* 0x00000006ff047e24 */ /* 0x01afc8000f8e00ff */
[----:B------:R1:W3:Y:S03]  /*ee40*/  SYNCS.PHASECHK.TRANS64.TRYWAIT P1, [R4+URZ+0x38588], R3 ;  /* 0x03858803040075a7 */ /* 0x0002e6000802017f */
[----:B---3--:R-:W-:Y:S05]  /*ee50*/  @!P1 NANOSLEEP.SYNCS 0x989680 ;  /* 0x009896800000995d */ /* 0x008fea0003900000 */
[----:B------:R-:W3:Y:S02]  /*ee60*/  @!P1 SYNCS.PHASECHK.TRANS64 P1, [R4+URZ+0x38588], R3 ;  /* 0x03858803040095a7 */ /* 0x000ee4000802007f */
[----:B---3--:R-:W-:Y:S05]  /*ee70*/  @!P1 BRA `(.L_x_153) ;  /* 0xfffffffc00ec9947 */ /* 0x008fea000383ffff */
[----:B------:R-:W-:Y:S05]  /*ee80*/  BRA `(.L_x_300) ;  /* 0xffffffa800007947 */ /* 0x000fea000383ffff */
.L_x_159:
[----:B-1----:R-:W-:-:S04]  /*ee90*/  IMAD.U32 R5, RZ, RZ, UR6 ;  /* 0x00000006ff057e24 */ /* 0x002fc8000f8e00ff */
[----:B------:R1:W3:Y:S03]  /*eea0*/  SYNCS.PHASECHK.TRANS64.TRYWAIT P1, [R5+URZ+0x38570], R4 ;  /* 0x03857004050075a7 */ /* 0x0002e6000802017f */
[----:B---3--:R-:W-:Y:S05]  /*eeb0*/  @!P1 NANOSLEEP.SYNCS 0x989680 ;  /* 0x009896800000995d */ /* 0x008fea0003900000 */
[----:B------:R-:W3:Y:S02]  /*eec0*/  @!P1 SYNCS.PHASECHK.TRANS64 P1, [R5+URZ+0x38570], R4 ;  /* 0x03857004050095a7 */ /* 0x000ee4000802007f */
[----:B---3--:R-:W-:Y:S05]  /*eed0*/  @!P1 BRA `(.L_x_159) ;  /* 0xfffffffc00ec9947 */ /* 0x008fea000383ffff */
[----:B------:R-:W-:Y:S05]  /*eee0*/  BRA `(.L_x_301) ;  /* 0xffffffa800487947 */ /* 0x000fea000383ffff */
.L_x_165:
[----:B-1-3--:R-:W-:-:S04]  /*eef0*/  IMAD.U32 R5, RZ, RZ, UR6 ;  /* 0x00000006ff057e24 */ /* 0x00afc8000f8e00ff */
[----:B------:R1:W3:Y:S03]  /*ef00*/  SYNCS.PHASECHK.TRANS64.TRYWAIT P1, [R5+URZ+0x38578], R4 ;  /* 0x03857804050075a7 */ /* 0x0002e6000802017f */
[----:B---3--:R-:W-:Y:S05]  /*ef10*/  @!P1 NANOSLEEP.SYNCS 0x989680 ;  /* 0x009896800000995d */ /* 0x008fea0003900000 */
[----:B------:R-:W3:Y:S02]  /*ef20*/  @!P1 SYNCS.PHASECHK.TRANS64 P1, [R5+URZ+0x38578], R4 ;  /* 0x03857804050095a7 */ /* 0x000ee4000802007f */
[----:B---3--:R-:W-:Y:S05]  /*ef30*/  @!P1 BRA `(.L_x_165) ;  /* 0xfffffffc00ec9947 */ /* 0x008fea000383ffff */
[----:B------:R-:W-:Y:S05]  /*ef40*/  BRA `(.L_x_302) ;  /* 0xffffffa8007c7947 */ /* 0x000fea000383ffff */
.L_x_171:
[----:B-1-34-:R-:W-:-:S04]  /*ef50*/  IMAD.U32 R5, RZ, RZ, UR6 ;  /* 0x00000006ff057e24 */ /* 0x01afc8000f8e00ff */
[----:B------:R1:W3:Y:S03]  /*ef60*/  SYNCS.PHASECHK.TRANS64.TRYWAIT P1, [R5+URZ+0x38580], R4 ;  /* 0x03858004050075a7 */ /* 0x0002e6000802017f */
[----:B---3--:R-:W-:Y:S05]  /*ef70*/  @!P1 NANOSLEEP.SYNCS 0x989680 ;  /* 0x009896800000995d */ /* 0x008fea0003900000 */
[----:B------:R-:W3:Y:S02]  /*ef80*/  @!P1 SYNCS.PHASECHK.TRANS64 P1, [R5+URZ+0x38580], R4 ;  /* 0x03858004050095a7 */ /* 0x000ee4000802007f */
[----:B---3--:R-:W-:Y:S05]  /*ef90*/  @!P1 BRA `(.L_x_171) ;  /* 0xfffffffc00ec9947 */ /* 0x008fea000383ffff */
[----:B------:R-:W-:Y:S05]  /*efa0*/  BRA `(.L_x_303) ;  /* 0xffffffa800b87947 */ /* 0x000fea000383ffff */
.L_x_177:
[----:B-1-34-:R-:W-:-:S04]  /*efb0*/  IMAD.U32 R5, RZ, RZ, UR6 ;  /* 0x00000006ff057e24 */ /* 0x01afc8000f8e00ff */
[----:B------:R1:W3:Y:S03]  /*efc0*/  SYNCS.PHASECHK.TRANS64.TRYWAIT P1, [R5+URZ+0x38588], R4 ;  /* 0x03858804050075a7 */ /* 0x0002e6000802017f */
[----:B---3--:R-:W-:Y:S05]  /*efd0*/  @!P1 NANOSLEEP.SYNCS 0x989680 ;  /* 0x009896800000995d */ /* 0x008fea0003900000 */
[----:B------:R-:W3:Y:S02]  /*efe0*/  @!P1 SYNCS.PHASECHK.TRANS64 P1, [R5+URZ+0x38588], R4 ;  /* 0x03858804050095a7 */ /* 0x000ee4000802007f */
[----:B---3--:R-:W-:Y:S05]  /*eff0*/  @!P1 BRA `(.L_x_177) ;  /* 0xfffffffc00ec9947 */ /* 0x008fea000383ffff */
[----:B------:R-:W-:Y:S05]  /*f000*/  BRA `(.L_x_304) ;  /* 0xffffffa800e87947 */ /* 0x000fea000383ffff */
.L_x_192:
[----:B-1----:R-:W-:-:S04]  /*f010*/  IMAD.U32 R0, RZ, RZ, UR6 ;  /* 0x00000006ff007e24 */ /* 0x002fc8000f8e00ff */
[----:B------:R1:W2:Y:S03]  /*f020*/  SYNCS.PHASECHK.TRANS64.TRYWAIT P0, [R0+URZ+0x38570], R3 ;  /* 0x03857003000075a7 */ /* 0x0002a6000800017f */
[----:B--2---:R-:W-:Y:S05]  /*f030*/  @!P0 NANOSLEEP.SYNCS 0x989680 ;  /* 0x009896800000895d */ /* 0x004fea0003900000 */
[----:B------:R-:W2:Y:S02]  /*f040*/  @!P0 SYNCS.PHASECHK.TRANS64 P0, [R0+URZ+0x38570], R3 ;  /* 0x03857003000085a7 */ /* 0x000ea4000800007f */
[----:B--2---:R-:W-:Y:S05]  /*f050*/  @!P0 BRA `(.L_x_192) ;  /* 0xfffffffc00ec8947 */ /* 0x004fea000383ffff */
[----:B------:R-:W-:Y:S05]  /*f060*/  BRA `(.L_x_305) ;  /* 0xffffffb0006c7947 */ /* 0x000fea000383ffff */
.L_x_194:
[----:B-1----:R-:W-:-:S04]  /*f070*/  IMAD.U32 R0, RZ, RZ, UR6 ;  /* 0x00000006ff007e24 */ /* 0x002fc8000f8e00ff */
[----:B------:R1:W2:Y:S03]  /*f080*/  SYNCS.PHASECHK.TRANS64.TRYWAIT P0, [R0+URZ+0x38578], R3 ;  /* 0x03857803000075a7 */ /* 0x0002a6000800017f */
[----:B--2---:R-:W-:Y:S05]  /*f090*/  @!P0 NANOSLEEP.SYNCS 0x989680 ;  /* 0x009896800000895d */ /* 0x004fea0003900000 */
[----:B------:R-:W2:Y:S02]  /*f0a0*/  @!P0 SYNCS.PHASECHK.TRANS64 P0, [R0+URZ+0x38578], R3 ;  /* 0x03857803000085a7 */ /* 0x000ea4000800007f */
[----:B--2---:R-:W-:Y:S05]  /*f0b0*/  @!P0 BRA `(.L_x_194) ;  /* 0xfffffffc00ec8947 */ /* 0x004fea000383ffff */
[----:B------:R-:W-:Y:S05]  /*f0c0*/  BRA `(.L_x_306) ;  /* 0xffffffb000647947 */ /* 0x000fea000383ffff */
.L_x_196:
[----:B-1----:R-:W-:-:S04]  /*f0d0*/  IMAD.U32 R0, RZ, RZ, UR6 ;  /* 0x00000006ff007e24 */ /* 0x002fc8000f8e00ff */
[----:B------:R1:W2:Y:S03]  /*f0e0*/  SYNCS.PHASECHK.TRANS64.TRYWAIT P0, [R0+URZ+0x38580], R3 ;  /* 0x03858003000075a7 */ /* 0x0002a6000800017f */
[----:B--2---:R-:W-:Y:S05]  /*f0f0*/  @!P0 NANOSLEEP.SYNCS 0x989680 ;  /* 0x009896800000895d */ /* 0x004fea0003900000 */
[----:B------:R-:W2:Y:S02]  /*f100*/  @!P0 SYNCS.PHASECHK.TRANS64 P0, [R0+URZ+0x38580], R3 ;  /* 0x03858003000085a7 */ /* 0x000ea4000800007f */
[----:B--2---:R-:W-:Y:S05]  /*f110*/  @!P0 BRA `(.L_x_196) ;  /* 0xfffffffc00ec8947 */ /* 0x004fea000383ffff */
[----:B------:R-:W-:Y:S05]  /*f120*/  BRA `(.L_x_307) ;  /* 0xffffffb0005c7947 */ /* 0x000fea000383ffff */
.L_x_208:
[----:B------:R-:W-:Y:S01]  /*f130*/  BSSY B1, `(.L_x_308) ;  /* 0x0000006000017945 */ /* 0x000fe20003800000 */
[----:B------:R-:W-:-:S07]  /*f140*/  IMAD.MOV.U32 R15, RZ, RZ, -0x1 ;  /* 0xffffffffff0f7424 */ /* 0x000fce00078e00ff */
[----:B-----5:R-:W-:Y:S05]  /*f150*/  WARPSYNC.COLLECTIVE R15, `(.L_x_309) ;  /* 0x000000000f0c7348 */ /* 0x020fea0003c00000 */
[----:B-----5:R-:W-:Y:S02]  /*f160*/  ELECT P6, UR62, PT ;  /* 0x00000000003e782f */ /* 0x020fe400038c0000 */
[----:B------:R-:W-:Y:S01]  /*f170*/  MOV R14, UR62 ;  /* 0x0000003e000e7c02 */ /* 0x000fe20008000f00 */
[----:B------:R-:W-:Y:S10]  /*f180*/  ENDCOLLECTIVE ;  /* 0x000000000000791b */ /* 0x000ff40003800000 */
.L_x_309:
[----:B------:R-:W-:Y:S05]  /*f190*/  BSYNC B1 ;  /* 0x0000000000017941 */ /* 0x000fea0003800000 */
.L_x_308:
[----:B------:R-:W-:Y:S05]  /*f1a0*/  BRA `(.L_x_310) ;  /* 0xffffffbc003c7947 */ /* 0x000fea000383ffff */
.L_x_211:
[----:B--2---:R2:W3:Y:S02]  /*f1b0*/  SYNCS.PHASECHK.TRANS64.TRYWAIT P0, [R10+URZ+0x384e8], R7 ;  /* 0x0384e8070a0075a7 */ /* 0x0044e4000800017f */
[----:B---3--:R-:W-:Y:S05]  /*f1c0*/  @!P0 NANOSLEEP.SYNCS 0x989680 ;  /* 0x009896800000895d */ /* 0x008fea0003900000 */
[----:B------:R-:W3:Y:S02]  /*f1d0*/  @!P0 SYNCS.PHASECHK.TRANS64 P0, [R10+URZ+0x384e8], R7 ;  /* 0x0384e8070a0085a7 */ /* 0x000ee4000800007f */
[----:B---3--:R-:W-:Y:S05]  /*f1e0*/  @!P0 BRA `(.L_x_211) ;  /* 0xfffffffc00f08947 */ /* 0x008fea000383ffff */
[----:B------:R-:W-:Y:S05]  /*f1f0*/  BRA `(.L_x_311) ;  /* 0xffffffbc00647947 */ /* 0x000fea000383ffff */
.L_x_217:
[----:B-1----:R1:W2:Y:S02]  /*f200*/  SYNCS.PHASECHK.TRANS64.TRYWAIT P0, [R5+URZ+0x38400], R4 ;  /* 0x03840004050075a7 */ /* 0x0022a4000800017f */
[----:B--2---:R-:W-:Y:S05]  /*f210*/  @!P0 NANOSLEEP.SYNCS 0x989680 ;  /* 0x009896800000895d */ /* 0x004fea0003900000 */
[----:B------:R-:W2:Y:S02]  /*f220*/  @!P0 SYNCS.PHASECHK.TRANS64 P0, [R5+URZ+0x38400], R4 ;  /* 0x03840004050085a7 */ /* 0x000ea4000800007f */
[----:B--2---:R-:W-:Y:S05]  /*f230*/  @!P0 BRA `(.L_x_217) ;  /* 0xfffffffc00f08947 */ /* 0x004fea000383ffff */
[----:B------:R-:W-:Y:S05]  /*f240*/  BRA `(.L_x_312) ;  /* 0xffffffc000287947 */ /* 0x000fea000383ffff */
.L_x_220:
[----:B------:R-:W-:Y:S01]  /*f250*/  BSSY B1, `(.L_x_313) ;  /* 0x0000006000017945 */ /* 0x000fe20003800000 */
[----:B------:R-:W-:-:S07]  /*f260*/  IMAD.MOV.U32 R15, RZ, RZ, -0x1 ;  /* 0xffffffffff0f7424 */ /* 0x000fce00078e00ff */
[----:B-1---5:R-:W-:Y:S05]  /*f270*/  WARPSYNC.COLLECTIVE R15, `(.L_x_314) ;  /* 0x000000000f0c7348 */ /* 0x022fea0003c00000 */
[----:B------:R-:W-:Y:S02]  /*f280*/  ELECT P6, UR62, PT ;  /* 0x00000000003e782f */ /* 0x000fe400038c0000 */
[----:B------:R-:W-:Y:S01]  /*f290*/  MOV R14, UR62 ;  /* 0x0000003e000e7c02 */ /* 0x000fe20008000f00 */
[----:B-1---5:R-:W-:Y:S10]  /*f2a0*/  ENDCOLLECTIVE ;  /* 0x000000000000791b */ /* 0x022ff40003800000 */
.L_x_314:
[----:B------:R-:W-:Y:S05]  /*f2b0*/  BSYNC B1 ;  /* 0x0000000000017941 */ /* 0x000fea0003800000 */
.L_x_313:
[----:B------:R-:W-:Y:S05]  /*f2c0*/  BRA `(.L_x_315) ;  /* 0xffffffc000707947 */ /* 0x000fea000383ffff */
.L_x_223:
[----:B------:R-:W-:Y:S01]  /*f2d0*/  BSSY B1, `(.L_x_316) ;  /* 0x0000005000017945 */ /* 0x000fe20003800000 */
[----:B--2---:R-:W-:-:S07]  /*f2e0*/  MOV R15, 0xffffffff ;  /* 0xffffffff000f7802 */ /* 0x004fce0000000f00 */
[----:B-1---5:R-:W-:Y:S05]  /*f2f0*/  WARPSYNC.COLLECTIVE R15, `(.L_x_317) ;  /* 0x000000000f087348 */ /* 0x022fea0003c00000 */
[----:B------:R-:W-:Y:S01]  /*f300*/  NOP ;  /* 0x0000000000007918 */ /* 0x000fe20000000000 */
[----:B-1---5:R-:W-:Y:S01]  /*f310*/  ENDCOLLECTIVE ;  /* 0x000000000000791b */ /* 0x022fe20003800000 */
.L_x_317:
[----:B------:R-:W-:Y:S05]  /*f320*/  BSYNC B1 ;  /* 0x0000000000017941 */ /* 0x000fea0003800000 */
.L_x_316:
[----:B------:R-:W-:-:S07]  /*f330*/  IMAD.MOV.U32 R15, RZ, RZ, -0x1 ;  /* 0xffffffffff0f7424 */ /* 0x000fce00078e00ff */
[----:B------:R-:W-:Y:S05]  /*f340*/  WARPSYNC.COLLECTIVE R15, `(.L_x_318) ;  /* 0x000000000f0c7348 */ /* 0x000fea0003c00000 */
[----:B------:R-:W-:Y:S02]  /*f350*/  ELECT P6, UR62, PT ;  /* 0x00000000003e782f */ /* 0x000fe400038c0000 */
[----:B------:R-:W-:Y:S01]  /*f360*/  MOV R14, UR62 ;  /* 0x0000003e000e7c02 */ /* 0x000fe20008000f00 */
[----:B------:R-:W-:Y:S10]  /*f370*/  ENDCOLLECTIVE ;  /* 0x000000000000791b */ /* 0x000ff40003800000 */
.L_x_318:
[----:B------:R-:W-:Y:S05]  /*f380*/  BRA `(.L_x_319) ;  /* 0xffffffc400787947 */ /* 0x000fea000383ffff */
.L_x_226:
[----:B------:R-:W-:Y:S01]  /*f390*/  BSSY B0, `(.L_x_320) ;  /* 0x0000006000007945 */ /* 0x000fe20003800000 */
[----:B------:R-:W-:-:S07]  /*f3a0*/  IMAD.MOV.U32 R15, RZ, RZ, -0x1 ;  /* 0xffffffffff0f7424 */ /* 0x000fce00078e00ff */
[----:B-----5:R-:W-:Y:S05]  /*f3b0*/  WARPSYNC.COLLECTIVE R15, `(.L_x_321) ;  /* 0x000000000f0c7348 */ /* 0x020fea0003c00000 */
[----:B-----5:R-:W-:Y:S02]  /*f3c0*/  ELECT P6, UR62, PT ;  /* 0x00000000003e782f */ /* 0x020fe400038c0000 */
[----:B------:R-:W-:Y:S01]  /*f3d0*/  MOV R14, UR62 ;  /* 0x0000003e000e7c02 */ /* 0x000fe20008000f00 */
[----:B------:R-:W-:Y:S10]  /*f3e0*/  ENDCOLLECTIVE ;  /* 0x000000000000791b */ /* 0x000ff40003800000 */
.L_x_321:
[----:B------:R-:W-:Y:S05]  /*f3f0*/  BSYNC B0 ;  /* 0x0000000000007941 */ /* 0x000fea0003800000 */
.L_x_320:
[----:B------:R-:W-:Y:S05]  /*f400*/  BRA `(.L_x_322) ;  /* 0xffffffc400c87947 */ /* 0x000fea000383ffff */
.L_x_230:
[----:B-1----:R1:W2:Y:S02]  /*f410*/  SYNCS.PHASECHK.TRANS64.TRYWAIT P0, [R7+URZ], R4 ;  /* 0x00000004070075a7 */ /* 0x0022a4000800017f */
[----:B--2---:R-:W-:Y:S05]  /*f420*/  @!P0 NANOSLEEP.SYNCS 0x989680 ;  /* 0x009896800000895d */ /* 0x004fea0003900000 */
[----:B------:R-:W2:Y:S02]  /*f430*/  @!P0 SYNCS.PHASECHK.TRANS64 P0, [R7+URZ], R4 ;  /* 0x00000004070085a7 */ /* 0x000ea4000800007f */
[----:B--2---:R-:W-:Y:S05]  /*f440*/  @!P0 BRA `(.L_x_230) ;  /* 0xfffffffc00f08947 */ /* 0x004fea000383ffff */
[----:B------:R-:W-:Y:S05]  /*f450*/  BRA `(.L_x_323) ;  /* 0xffffffc800047947 */ /* 0x000fea000383ffff */
.L_x_231:
[----:B-1----:R1:W2:Y:S02]  /*f460*/  SYNCS.PHASECHK.TRANS64.TRYWAIT P0, [R6+URZ], R3 ;  /* 0x00000003060075a7 */ /* 0x0022a4000800017f */
[----:B--2---:R-:W-:Y:S05]  /*f470*/  @!P0 NANOSLEEP.SYNCS 0x989680 ;  /* 0x009896800000895d */ /* 0x004fea0003900000 */
[----:B------:R-:W2:Y:S02]  /*f480*/  @!P0 SYNCS.PHASECHK.TRANS64 P0, [R6+URZ], R3 ;  /* 0x00000003060085a7 */ /* 0x000ea4000800007f */
[----:B--2---:R-:W-:Y:S05]  /*f490*/  @!P0 BRA `(.L_x_231) ;  /* 0xfffffffc00f08947 */ /* 0x004fea000383ffff */
[----:B------:R-:W-:Y:S05]  /*f4a0*/  BRA `(.L_x_324) ;  /* 0xffffffc800147947 */ /* 0x000fea000383ffff */
.L_x_232:
[----:B-1----:R1:W2:Y:S02]  /*f4b0*/  SYNCS.PHASECHK.TRANS64.TRYWAIT P0, [R7+URZ], R4 ;  /* 0x00000004070075a7 */ /* 0x0022a4000800017f */
[----:B--2---:R-:W-:Y:S05]  /*f4c0*/  @!P0 NANOSLEEP.SYNCS 0x989680 ;  /* 0x009896800000895d */ /* 0x004fea0003900000 */
[----:B------:R-:W2:Y:S02]  /*f4d0*/  @!P0 SYNCS.PHASECHK.TRANS64 P0, [R7+URZ], R4 ;  /* 0x00000004070085a7 */ /* 0x000ea4000800007f */
[----:B--2---:R-:W-:Y:S05]  /*f4e0*/  @!P0 BRA `(.L_x_232) ;  /* 0xfffffffc00f08947 */ /* 0x004fea000383ffff */
[----:B------:R-:W-:Y:S05]  /*f4f0*/  BRA `(.L_x_325) ;  /* 0xffffffc800247947 */ /* 0x000fea000383ffff */
.L_x_233:
[----:B-1----:R1:W2:Y:S02]  /*f500*/  SYNCS.PHASECHK.TRANS64.TRYWAIT P0, [R6+URZ], R3 ;  /* 0x00000003060075a7 */ /* 0x0022a4000800017f */
[----:B--2---:R-:W-:Y:S05]  /*f510*/  @!P0 NANOSLEEP.SYNCS 0x989680 ;  /* 0x009896800000895d */ /* 0x004fea0003900000 */
[----:B------:R-:W2:Y:S02]  /*f520*/  @!P0 SYNCS.PHASECHK.TRANS64 P0, [R6+URZ], R3 ;  /* 0x00000003060085a7 */ /* 0x000ea4000800007f */
[----:B--2---:R-:W-:Y:S05]  /*f530*/  @!P0 BRA `(.L_x_233) ;  /* 0xfffffffc00f08947 */ /* 0x004fea000383ffff */
[----:B------:R-:W-:Y:S05]  /*f540*/  BRA `(.L_x_326) ;  /* 0xffffffc800347947 */ /* 0x000fea000383ffff */
.L_x_234:
[----:B-1----:R1:W2:Y:S02]  /*f550*/  SYNCS.PHASECHK.TRANS64.TRYWAIT P0, [R7+URZ], R4 ;  /* 0x00000004070075a7 */ /* 0x0022a4000800017f */
[----:B--2---:R-:W-:Y:S05]  /*f560*/  @!P0 NANOSLEEP.SYNCS 0x989680 ;  /* 0x009896800000895d */ /* 0x004fea0003900000 */
[----:B------:R-:W2:Y:S02]  /*f570*/  @!P0 SYNCS.PHASECHK.TRANS64 P0, [R7+URZ], R4 ;  /* 0x00000004070085a7 */ /* 0x000ea4000800007f */
[----:B--2---:R-:W-:Y:S05]  /*f580*/  @!P0 BRA `(.L_x_234) ;  /* 0xfffffffc00f08947 */ /* 0x004fea000383ffff */
[----:B------:R-:W-:Y:S05]  /*f590*/  BRA `(.L_x_327) ;  /* 0xffffffc800447947 */ /* 0x000fea000383ffff */
.L_x_235:
[----:B-1----:R1:W2:Y:S02]  /*f5a0*/  SYNCS.PHASECHK.TRANS64.TRYWAIT P0, [R6+URZ], R3 ;  /* 0x00000003060075a7 */ /* 0x0022a4000800017f */
[----:B--2---:R-:W-:Y:S05]  /*f5b0*/  @!P0 NANOSLEEP.SYNCS 0x989680 ;  /* 0x009896800000895d */ /* 0x004fea0003900000 */
[----:B------:R-:W2:Y:S02]  /*f5c0*/  @!P0 SYNCS.PHASECHK.TRANS64 P0, [R6+URZ], R3 ;  /* 0x00000003060085a7 */ /* 0x000ea4000800007f */
[----:B--2---:R-:W-:Y:S05]  /*f5d0*/  @!P0 BRA `(.L_x_235) ;  /* 0xfffffffc00f08947 */ /* 0x004fea000383ffff */
[----:B------:R-:W-:Y:S05]  /*f5e0*/  BRA `(.L_x_328) ;  /* 0xffffffc800547947 */ /* 0x000fea000383ffff */
.L_x_236:
[----:B-1----:R1:W2:Y:S02]  /*f5f0*/  SYNCS.PHASECHK.TRANS64.TRYWAIT P0, [R7+URZ], R4 ;  /* 0x00000004070075a7 */ /* 0x0022a4000800017f */
[----:B--2---:R-:W-:Y:S05]  /*f600*/  @!P0 NANOSLEEP.SYNCS 0x989680 ;  /* 0x009896800000895d */ /* 0x004fea0003900000 */
[----:B------:R-:W2:Y:S02]  /*f610*/  @!P0 SYNCS.PHASECHK.TRANS64 P0, [R7+URZ], R4 ;  /* 0x00000004070085a7 */ /* 0x000ea4000800007f */
[----:B--2---:R-:W-:Y:S05]  /*f620*/  @!P0 BRA `(.L_x_236) ;  /* 0xfffffffc00f08947 */ /* 0x004fea000383ffff */
[----:B------:R-:W-:Y:S05]  /*f630*/  BRA `(.L_x_329) ;  /* 0xffffffc800647947 */ /* 0x000fea000383ffff */
.L_x_237:
[----:B-1----:R1:W2:Y:S02]  /*f640*/  SYNCS.PHASECHK.TRANS64.TRYWAIT P0, [R6+URZ], R3 ;  /* 0x00000003060075a7 */ /* 0x0022a4000800017f */
[----:B--2---:R-:W-:Y:S05]  /*f650*/  @!P0 NANOSLEEP.SYNCS 0x989680 ;  /* 0x009896800000895d */ /* 0x004fea0003900000 */
[----:B------:R-:W2:Y:S02]  /*f660*/  @!P0 SYNCS.PHASECHK.TRANS64 P0, [R6+URZ], R3 ;  /* 0x00000003060085a7 */ /* 0x000ea4000800007f */
[----:B--2---:R-:W-:Y:S05]  /*f670*/  @!P0 BRA `(.L_x_237) ;  /* 0xfffffffc00f08947 */ /* 0x004fea000383ffff */
[----:B------:R-:W-:Y:S05]  /*f680*/  BRA `(.L_x_330) ;  /* 0xffffffc800747947 */ /* 0x000fea000383ffff */
.L_x_238:
[----:B-1----:R1:W2:Y:S02]  /*f690*/  SYNCS.PHASECHK.TRANS64.TRYWAIT P0, [R7+URZ], R4 ;  /* 0x00000004070075a7 */ /* 0x0022a4000800017f */
[----:B--2---:R-:W-:Y:S05]  /*f6a0*/  @!P0 NANOSLEEP.SYNCS 0x989680 ;  /* 0x009896800000895d */ /* 0x004fea0003900000 */
[----:B------:R-:W2:Y:S02]  /*f6b0*/  @!P0 SYNCS.PHASECHK.TRANS64 P0, [R7+URZ], R4 ;  /* 0x00000004070085a7 */ /* 0x000ea4000800007f */
[----:B--2---:R-:W-:Y:S05]  /*f6c0*/  @!P0 BRA `(.L_x_238) ;  /* 0xfffffffc00f08947 */ /* 0x004fea000383ffff */
[----:B------:R-:W-:Y:S05]  /*f6d0*/  BRA `(.L_x_331) ;  /* 0xffffffc800847947 */ /* 0x000fea000383ffff */
.L_x_239:
[----:B-1----:R1:W2:Y:S02]  /*f6e0*/  SYNCS.PHASECHK.TRANS64.TRYWAIT P0, [R6+URZ], R3 ;  /* 0x00000003060075a7 */ /* 0x0022a4000800017f */
[----:B--2---:R-:W-:Y:S05]  /*f6f0*/  @!P0 NANOSLEEP.SYNCS 0x989680 ;  /* 0x009896800000895d */ /* 0x004fea0003900000 */
[----:B------:R-:W2:Y:S02]  /*f700*/  @!P0 SYNCS.PHASECHK.TRANS64 P0, [R6+URZ], R3 ;  /* 0x00000003060085a7 */ /* 0x000ea4000800007f */
[----:B--2---:R-:W-:Y:S05]  /*f710*/  @!P0 BRA `(.L_x_239) ;  /* 0xfffffffc00f08947 */ /* 0x004fea000383ffff */
[----:B------:R-:W-:Y:S05]  /*f720*/  BRA `(.L_x_332) ;  /* 0xffffffc800947947 */ /* 0x000fea000383ffff */
.L_x_240:
[----:B-1----:R1:W2:Y:S02]  /*f730*/  SYNCS.PHASECHK.TRANS64.TRYWAIT P0, [R7+URZ], R4 ;  /* 0x00000004070075a7 */ /* 0x0022a4000800017f */
[----:B--2---:R-:W-:Y:S05]  /*f740*/  @!P0 NANOSLEEP.SYNCS 0x989680 ;  /* 0x009896800000895d */ /* 0x004fea0003900000 */
[----:B------:R-:W2:Y:S02]  /*f750*/  @!P0 SYNCS.PHASECHK.TRANS64 P0, [R7+URZ], R4 ;  /* 0x00000004070085a7 */ /* 0x000ea4000800007f */
[----:B--2---:R-:W-:Y:S05]  /*f760*/  @!P0 BRA `(.L_x_240) ;  /* 0xfffffffc00f08947 */ /* 0x004fea000383ffff */
[----:B------:R-:W-:Y:S05]  /*f770*/  BRA `(.L_x_333) ;  /* 0xffffffc800a47947 */ /* 0x000fea000383ffff */
.L_x_241:
[----:B--2---:R2:W3:Y:S02]  /*f780*/  SYNCS.PHASECHK.TRANS64.TRYWAIT P0, [R6+URZ], R3 ;  /* 0x00000003060075a7 */ /* 0x0044e4000800017f */
[----:B---3--:R-:W-:Y:S05]  /*f790*/  @!P0 NANOSLEEP.SYNCS 0x989680 ;  /* 0x009896800000895d */ /* 0x008fea0003900000 */
[----:B------:R-:W3:Y:S02]  /*f7a0*/  @!P0 SYNCS.PHASECHK.TRANS64 P0, [R6+URZ], R3 ;  /* 0x00000003060085a7 */ /* 0x000ee4000800007f */
[----:B---3--:R-:W-:Y:S05]  /*f7b0*/  @!P0 BRA `(.L_x_241) ;  /* 0xfffffffc00f08947 */ /* 0x008fea000383ffff */
[----:B------:R-:W-:Y:S05]  /*f7c0*/  BRA `(.L_x_334) ;  /* 0xffffffc800ac7947 */ /* 0x000fea000383ffff */
.L_x_259:
[----:B-1----:R1:W3:Y:S02]  /*f7d0*/  SYNCS.PHASECHK.TRANS64.TRYWAIT P2, [R17+URZ+0x38440], R2 ;  /* 0x03844002110075a7 */ /* 0x0022e4000804017f */
[----:B---3--:R-:W-:Y:S05]  /*f7e0*/  @!P2 NANOSLEEP.SYNCS 0x989680 ;  /* 0x009896800000a95d */ /* 0x008fea0003900000 */
[----:B------:R-:W3:Y:S02]  /*f7f0*/  @!P2 SYNCS.PHASECHK.TRANS64 P2, [R17+URZ+0x38440], R2 ;  /* 0x038440021100a5a7 */ /* 0x000ee4000804007f */
[----:B---3--:R-:W-:Y:S05]  /*f800*/  @!P2 BRA `(.L_x_259) ;  /* 0xfffffffc00f0a947 */ /* 0x008fea000383ffff */
[----:B------:R-:W-:Y:S05]  /*f810*/  BRA `(.L_x_335) ;  /* 0xffffffe400c87947 */ /* 0x000fea000383ffff */
.L_x_265:
[----:B-1----:R1:W2:Y:S02]  /*f820*/  SYNCS.PHASECHK.TRANS64.TRYWAIT P0, [R5+URZ+0x38440], R2 ;  /* 0x03844002050075a7 */ /* 0x0022a4000800017f */
[----:B--2---:R-:W-:Y:S05]  /*f830*/  @!P0 NANOSLEEP.SYNCS 0x989680 ;  /* 0x009896800000895d */ /* 0x004fea0003900000 */
[----:B------:R-:W2:Y:S02]  /*f840*/  @!P0 SYNCS.PHASECHK.TRANS64 P0, [R5+URZ+0x38440], R2 ;  /* 0x03844002050085a7 */ /* 0x000ea4000800007f */
[----:B--2---:R-:W-:Y:S05]  /*f850*/  @!P0 BRA `(.L_x_265) ;  /* 0xfffffffc00f08947 */ /* 0x004fea000383ffff */
[----:B------:R-:W-:Y:S05]  /*f860*/  BRA `(.L_x_336) ;  /* 0xffffffe800307947 */ /* 0x000fea000383ffff */
.L_x_267:
[----:B-1----:R1:W2:Y:S02]  /*f870*/  SYNCS.PHASECHK.TRANS64.TRYWAIT P0, [R7+URZ+0x38440], R0 ;  /* 0x03844000070075a7 */ /* 0x0022a4000800017f */
[----:B--2---:R-:W-:Y:S05]  /*f880*/  @!P0 NANOSLEEP.SYNCS 0x989680 ;  /* 0x009896800000895d */ /* 0x004fea0003900000 */
[----:B------:R-:W2:Y:S02]  /*f890*/  @!P0 SYNCS.PHASECHK.TRANS64 P0, [R7+URZ+0x38440], R0 ;  /* 0x03844000070085a7 */ /* 0x000ea4000800007f */
[----:B--2---:R-:W-:Y:S05]  /*f8a0*/  @!P0 BRA `(.L_x_267) ;  /* 0xfffffffc00f08947 */ /* 0x004fea000383ffff */
[----:B------:R-:W-:Y:S05]  /*f8b0*/  BRA `(.L_x_337) ;  /* 0xffffffe800487947 */ /* 0x000fea000383ffff */
.L_x_269:
[----:B-1----:R1:W2:Y:S02]  /*f8c0*/  SYNCS.PHASECHK.TRANS64.TRYWAIT P0, [R7+URZ+0x38440], R0 ;  /* 0x03844000070075a7 */ /* 0x0022a4000800017f */
[----:B--2---:R-:W-:Y:S05]  /*f8d0*/  @!P0 NANOSLEEP.SYNCS 0x989680 ;  /* 0x009896800000895d */ /* 0x004fea0003900000 */
[----:B------:R-:W2:Y:S02]  /*f8e0*/  @!P0 SYNCS.PHASECHK.TRANS64 P0, [R7+URZ+0x38440], R0 ;  /* 0x03844000070085a7 */ /* 0x000ea4000800007f */
[----:B--2---:R-:W-:Y:S05]  /*f8f0*/  @!P0 BRA `(.L_x_269) ;  /* 0xfffffffc00f08947 */ /* 0x004fea000383ffff */
[----:B------:R-:W-:Y:S05]  /*f900*/  BRA `(.L_x_338) ;  /* 0xffffffe800607947 */ /* 0x000fea000383ffff */
.L_x_271:
[----:B-1----:R1:W2:Y:S02]  /*f910*/  SYNCS.PHASECHK.TRANS64.TRYWAIT P0, [R7+URZ+0x38440], R0 ;  /* 0x03844000070075a7 */ /* 0x0022a4000800017f */
[----:B--2---:R-:W-:Y:S05]  /*f920*/  @!P0 NANOSLEEP.SYNCS 0x989680 ;  /* 0x009896800000895d */ /* 0x004fea0003900000 */
[----:B------:R-:W2:Y:S02]  /*f930*/  @!P0 SYNCS.PHASECHK.TRANS64 P0, [R7+URZ+0x38440], R0 ;  /* 0x03844000070085a7 */ /* 0x000ea4000800007f */
[----:B--2---:R-:W-:Y:S05]  /*f940*/  @!P0 BRA `(.L_x_271) ;  /* 0xfffffffc00f08947 */ /* 0x004fea000383ffff */
[----:B------:R-:W-:Y:S05]  /*f950*/  BRA `(.L_x_339) ;  /* 0xffffffe800787947 */ /* 0x000fea000383ffff */
.L_x_273:
[----:B-1----:R1:W2:Y:S02]  /*f960*/  SYNCS.PHASECHK.TRANS64.TRYWAIT P0, [R7+URZ+0x38440], R0 ;  /* 0x03844000070075a7 */ /* 0x0022a4000800017f */
[----:B--2---:R-:W-:Y:S05]  /*f970*/  @!P0 NANOSLEEP.SYNCS 0x989680 ;  /* 0x009896800000895d */ /* 0x004fea0003900000 */
[----:B------:R-:W2:Y:S02]  /*f980*/  @!P0 SYNCS.PHASECHK.TRANS64 P0, [R7+URZ+0x38440], R0 ;  /* 0x03844000070085a7 */ /* 0x000ea4000800007f */
[----:B--2---:R-:W-:Y:S05]  /*f990*/  @!P0 BRA `(.L_x_273) ;  /* 0xfffffffc00f08947 */ /* 0x004fea000383ffff */
[----:B------:R-:W-:Y:S05]  /*f9a0*/  BRA `(.L_x_340) ;  /* 0xffffffe800907947 */ /* 0x000fea000383ffff */
.L_x_275:
[----:B-1----:R1:W2:Y:S02]  /*f9b0*/  SYNCS.PHASECHK.TRANS64.TRYWAIT P0, [R7+URZ+0x38440], R0 ;  /* 0x03844000070075a7 */ /* 0x0022a4000800017f */
[----:B--2---:R-:W-:Y:S05]  /*f9c0*/  @!P0 NANOSLEEP.SYNCS 0x989680 ;  /* 0x009896800000895d */ /* 0x004fea0003900000 */
[----:B------:R-:W2:Y:S02]  /*f9d0*/  @!P0 SYNCS.PHASECHK.TRANS64 P0, [R7+URZ+0x38440], R0 ;  /* 0x03844000070085a7 */ /* 0x000ea4000800007f */
[----:B--2---:R-:W-:Y:S05]  /*f9e0*/  @!P0 BRA `(.L_x_275) ;  /* 0xfffffffc00f08947 */ /* 0x004fea000383ffff */
[----:B------:R-:W-:Y:S05]  /*f9f0*/  BRA `(.L_x_341) ;  /* 0xffffffe800a87947 */ /* 0x000fea000383ffff */
.L_x_277:
[----:B-1----:R1:W2:Y:S02]  /*fa00*/  SYNCS.PHASECHK.TRANS64.TRYWAIT P0, [R7+URZ+0x38440], R0 ;  /* 0x03844000070075a7 */ /* 0x0022a4000800017f */
[----:B--2---:R-:W-:Y:S05]  /*fa10*/  @!P0 NANOSLEEP.SYNCS 0x989680 ;  /* 0x009896800000895d */ /* 0x004fea0003900000 */
[----:B------:R-:W2:Y:S02]  /*fa20*/  @!P0 SYNCS.PHASECHK.TRANS64 P0, [R7+URZ+0x38440], R0 ;  /* 0x03844000070085a7 */ /* 0x000ea4000800007f */
[----:B--2---:R-:W-:Y:S05]  /*fa30*/  @!P0 BRA `(.L_x_277) ;  /* 0xfffffffc00f08947 */ /* 0x004fea000383ffff */
[----:B------:R-:W-:Y:S05]  /*fa40*/  BRA `(.L_x_342) ;  /* 0xffffffe800c07947 */ /* 0x000fea000383ffff */
        .weak           $__internal_0_$__cuda_sm20_div_u64
        .type           $__internal_0_$__cuda_sm20_div_u64,@function
        .size           $__internal_0_$__cuda_sm20_div_u64,(.L_x_256 - $__internal_0_$__cuda_sm20_div_u64)
$__internal_0_$__cuda_sm20_div_u64:
[----:B------:R-:W-:-:S04]  /*fa50*/  IMAD.MOV.U32 R17, RZ, RZ, R23 ;  /* 0x000000ffff117224 */ /* 0x000fc800078e0017 */
[----:B------:R-:W1:Y:S08]  /*fa60*/  I2F.U64.RP R0, R16 ;  /* 0x0000001000007312 */ /* 0x000e700000309000 */
[----:B-1----:R-:W1:Y:S02]  /*fa70*/  MUFU.RCP R0, R0 ;  /* 0x0000000000007308 */ /* 0x002e640000001000 */
[----:B-1----:R-:W-:-:S06]  /*fa80*/  VIADD R2, R0, 0x1ffffffe ;  /* 0x1ffffffe00027836 */ /* 0x002fcc0000000000 */
[----:B------:R-:W1:Y:S02]  /*fa90*/  F2I.U64.TRUNC R2, R2 ;  /* 0x0000000200027311 */ /* 0x000e64000020d800 */
[----:B-1----:R-:W-:-:S04]  /*faa0*/  IMAD.WIDE.U32 R14, R2, R16, RZ ;  /* 0x00000010020e7225 */ /* 0x002fc800078e00ff */
[----:B------:R-:W-:Y:S01]  /*fab0*/  IMAD R15, R2, R23, R15 ;  /* 0x00000017020f7224 */ /* 0x000fe200078e020f */
[----:B------:R-:W-:-:S03]  /*fac0*/  IADD3 R19, P1, RZ, -R14, RZ ;  /* 0x8000000eff137210 */ /* 0x000fc60007f3e0ff */
[----:B------:R-:W-:Y:S02]  /*fad0*/  IMAD R15, R3, R16, R15 ;  /* 0x00000010030f7224 */ /* 0x000fe400078e020f */
[----:B------:R-:W-:-:S04]  /*fae0*/  IMAD.HI.U32 R14, R2, R19, RZ ;  /* 0x00000013020e7227 */ /* 0x000fc800078e00ff */
[----:B------:R-:W-:Y:S02]  /*faf0*/  IMAD.X R21, RZ, RZ, ~R15, P1 ;  /* 0x000000ffff157224 */ /* 0x000fe400008e0e0f */
[----:B------:R-:W-:Y:S02]  /*fb00*/  IMAD.MOV.U32 R15, RZ, RZ, R2 ;  /* 0x000000ffff0f7224 */ /* 0x000fe400078e0002 */
[-C--:B------:R-:W-:Y:S02]  /*fb10*/  IMAD R17, R3, R21.reuse, RZ ;  /* 0x0000001503117224 */ /* 0x080fe400078e02ff */
[----:B------:R-:W-:-:S04]  /*fb20*/  IMAD.WIDE.U32 R14, P1, R2, R21, R14 ;  /* 0x00000015020e7225 */ /* 0x000fc8000782000e */
[----:B------:R-:W-:-:S04]  /*fb30*/  IMAD.HI.U32 R21, R3, R21, RZ ;  /* 0x0000001503157227 */ /* 0x000fc800078e00ff */
[----:B------:R-:W-:-:S04]  /*fb40*/  IMAD.HI.U32 R14, P2, R3, R19, R14 ;  /* 0x00000013030e7227 */ /* 0x000fc8000784000e */
[----:B------:R-:W-:Y:S01]  /*fb50*/  IMAD.X R0, R21, 0x1, R3, P1 ;  /* 0x0000000115007824 */ /* 0x000fe200008e0603 */
[----:B------:R-:W-:-:S04]  /*fb60*/  IADD3 R15, P3, R17, R14, RZ ;  /* 0x0000000e110f7210 */ /* 0x000fc80007f7e0ff */
[----:B------:R-:W-:Y:S01]  /*fb70*/  IADD3.X R17, RZ, RZ, R0, P3, P2 ;  /* 0x000000ffff117210 */ /* 0x000fe20001fe4400 */
[----:B------:R-:W-:-:S04]  /*fb80*/  IMAD.WIDE.U32 R2, R15, R16, RZ ;  /* 0x000000100f027225 */ /* 0x000fc800078e00ff */
[----:B------:R-:W-:Y:S01]  /*fb90*/  IMAD R0, R15, R23, R3 ;  /* 0x000000170f007224 */ /* 0x000fe200078e0203 */
[----:B------:R-:W-:-:S03]  /*fba0*/  IADD3 R3, P1, RZ, -R2, RZ ;  /* 0x80000002ff037210 */ /* 0x000fc60007f3e0ff */
[----:B------:R-:W-:Y:S02]  /*fbb0*/  IMAD R0, R17, R16, R0 ;  /* 0x0000001011007224 */ /* 0x000fe400078e0200 */
[----:B------:R-:W-:-:S04]  /*fbc0*/  IMAD.HI.U32 R14, R15, R3, RZ ;  /* 0x000000030f0e7227 */ /* 0x000fc800078e00ff */
[----:B------:R-:W-:-:S04]  /*fbd0*/  IMAD.X R0, RZ, RZ, ~R0, P1 ;  /* 0x000000ffff007224 */ /* 0x000fc800008e0e00 */
[----:B------:R-:W-:-:S04]  /*fbe0*/  IMAD.WIDE.U32 R14, P1, R15, R0, R14 ;  /* 0x000000000f0e7225 */ /* 0x000fc8000782000e */
[C---:B------:R-:W-:Y:S02]  /*fbf0*/  IMAD R2, R17.reuse, R0, RZ ;  /* 0x0000000011027224 */ /* 0x040fe400078e02ff */
[----:B------:R-:W-:-:S04]  /*fc00*/  IMAD.HI.U32 R15, P2, R17, R3, R14 ;  /* 0x00000003110f7227 */ /* 0x000fc8000784000e */
[----:B------:R-:W-:Y:S01]  /*fc10*/  IMAD.HI.U32 R0, R17, R0, RZ ;  /* 0x0000000011007227 */ /* 0x000fe200078e00ff */
[----:B------:R-:W-:-:S03]  /*fc20*/  IADD3 R15, P3, R2, R15, RZ ;  /* 0x0000000f020f7210 */ /* 0x000fc60007f7e0ff */
[----:B------:R-:W-:Y:S02]  /*fc30*/  IMAD.X R17, R0, 0x1, R17, P1 ;  /* 0x0000000100117824 */ /* 0x000fe400008e0611 */
[----:B------:R-:W-:-:S03]  /*fc40*/  IMAD.HI.U32 R2, R15, UR13, RZ ;  /* 0x0000000d0f027c27 */ /* 0x000fc6000f8e00ff */
[----:B------:R-:W-:Y:S01]  /*fc50*/  IADD3.X R17, RZ, RZ, R17, P3, P2 ;  /* 0x000000ffff117210 */ /* 0x000fe20001fe4411 */
[----:B------:R-:W-:Y:S02]  /*fc60*/  IMAD.MOV.U32 R3, RZ, RZ, RZ ;  /* 0x000000ffff037224 */ /* 0x000fe400078e00ff */
[----:B------:R-:W-:-:S04]  /*fc70*/  IMAD.WIDE.U32 R2, R15, UR21, R2 ;  /* 0x000000150f027c25 */ /* 0x000fc8000f8e0002 */
[C---:B------:R-:W-:Y:S02]  /*fc80*/  IMAD R15, R17.reuse, UR21, RZ ;  /* 0x00000015110f7c24 */ /* 0x040fe4000f8e02ff */
[----:B------:R-:W-:-:S04]  /*fc90*/  IMAD.HI.U32 R2, P1, R17, UR13, R2 ;  /* 0x0000000d11027c27 */ /* 0x000fc8000f820002 */
[----:B------:R-:W-:Y:S01]  /*fca0*/  IMAD.HI.U32 R0, R17, UR21, RZ ;  /* 0x0000001511007c27 */ /* 0x000fe2000f8e00ff */
[----:B------:R-:W-:-:S04]  /*fcb0*/  IADD3 R15, P2, R15, R2, RZ ;  /* 0x000000020f0f7210 */ /* 0x000fc80007f5e0ff */
[----:B------:R-:W-:Y:S01]  /*fcc0*/  IADD3.X R0, R0, RZ, RZ, P1, !PT ;  /* 0x000000ff00007210 */ /* 0x000fe20000ffe4ff */
[----:B------:R-:W-:-:S04]  /*fcd0*/  IMAD.WIDE.U32 R2, R15, R16, RZ ;  /* 0x000000100f027225 */ /* 0x000fc800078e00ff */
[----:B------:R-:W-:Y:S01]  /*fce0*/  IMAD.X R0, RZ, RZ, R0, P2 ;  /* 0x000000ffff007224 */ /* 0x000fe200010e0600 */
[----:B------:R-:W-:Y:S01]  /*fcf0*/  IADD3 R17, P2, -R2, UR13, RZ ;  /* 0x0000000d02117c10 */ /* 0x000fe2000ff5e1ff */
[----:B------:R-:W-:-:S03]  /*fd00*/  IMAD R3, R15, R23, R3 ;  /* 0x000000170f037224 */ /* 0x000fc600078e0203 */
[-C--:B------:R-:W-:Y:S01]  /*fd10*/  ISETP.GE.U32.AND P1, PT, R17, R16.reuse, PT ;  /* 0x000000101100720c */ /* 0x080fe20003f26070 */
[----:B------:R-:W-:-:S05]  /*fd20*/  IMAD R0, R0, R16, R3 ;  /* 0x0000001000007224 */ /* 0x000fca00078e0203 */
[----:B------:R-:W-:Y:S01]  /*fd30*/  IADD3.X R14, ~R0, UR21, RZ, P2, !PT ;  /* 0x00000015000e7c10 */ /* 0x000fe200097fe5ff */
[----:B------:R-:W-:Y:S01]  /*fd40*/  VIADD R0, R15, 0x1 ;  /* 0x000000010f007836 */ /* 0x000fe20000000000 */
[----:B------:R-:W-:Y:S02]  /*fd50*/  IADD3 R2, P2, -R16, R17, RZ ;  /* 0x0000001110027210 */ /* 0x000fe40007f5e1ff */
[----:B------:R-:W-:-:S03]  /*fd60*/  ISETP.GE.U32.AND.EX P1, PT, R14, R23, PT, P1 ;  /* 0x000000170e00720c */ /* 0x000fc60003f26110 */
[----:B------:R-:W-:Y:S01]  /*fd70*/  IMAD.X R3, R14, 0x1, ~R23, P2 ;  /* 0x000000010e037824 */ /* 0x000fe200010e0e17 */
[----:B------:R-:W-:Y:S02]  /*fd80*/  SEL R2, R2, R17, P1 ;  /* 0x0000001102027207 */ /* 0x000fe40000800000 */
[----:B------:R-:W-:Y:S02]  /*fd90*/  SEL R15, R0, R15, P1 ;  /* 0x0000000f000f7207 */ /* 0x000fe40000800000 */
[----:B------:R-:W-:Y:S02]  /*fda0*/  SEL R3, R3, R14, P1 ;  /* 0x0000000e03037207 */ /* 0x000fe40000800000 */
[----:B------:R-:W-:Y:S01]  /*fdb0*/  ISETP.GE.U32.AND P1, PT, R2, R16, PT ;  /* 0x000000100200720c */ /* 0x000fe20003f26070 */
[----:B------:R-:W-:Y:S01]  /*fdc0*/  VIADD R0, R15, 0x1 ;  /* 0x000000010f007836 */ /* 0x000fe20000000000 */
[----:B------:R-:W-:Y:S01]  /*fdd0*/  ISETP.NE.U32.AND P2, PT, R16, RZ, PT ;  /* 0x000000ff1000720c */ /* 0x000fe20003f45070 */
[----:B------:R-:W-:Y:S01]  /*fde0*/  IMAD.MOV.U32 R2, RZ, RZ, R12 ;  /* 0x000000ffff027224 */ /* 0x000fe200078e000c */
[----:B------:R-:W-:Y:S01]  /*fdf0*/  ISETP.GE.U32.AND.EX P1, PT, R3, R23, PT, P1 ;  /* 0x000000170300720c */ /* 0x000fe20003f26110 */
[----:B------:R-:W-:Y:S01]  /*fe00*/  IMAD.MOV.U32 R3, RZ, RZ, 0x0 ;  /* 0x00000000ff037424 */ /* 0x000fe200078e00ff */
[----:B------:R-:W-:-:S02]  /*fe10*/  ISETP.NE.AND.EX P2, PT, R23, RZ, PT, P2 ;  /* 0x000000ff1700720c */ /* 0x000fc40003f45320 */
[----:B------:R-:W-:-:S04]  /*fe20*/  SEL R0, R0, R15, P1 ;  /* 0x0000000f00007207 */ /* 0x000fc80000800000 */
[----:B------:R-:W-:Y:S01]  /*fe30*/  SEL R0, R0, 0xffffffff, P2 ;  /* 0xffffffff00007807 */ /* 0x000fe20001000000 */
[----:B------:R-:W-:Y:S06]  /*fe40*/  RET.REL.NODEC R2 `(_ZN7cutlass13device_kernelINS_4gemm6kernel13GemmUniversalINS1_17GroupProblemShapeIN4cute5tupleIJiiiEEEEENS1_10collective13CollectiveMmaINS1_39MainloopSm90ArrayTmaGmmaWarpSpecializedILi13ENS6_IJNS5_1CILi1EEESD_SD_EEENS1_52KernelPtrArrayTmaWarpSpecializedPingpongFP8FastAccumEEENS6_IJNSC_ILi128EEESH_NSC_ILi64EEEEEENS_12float_e4m3_tEPNS6_IJlSD_NSC_ILi0EEEEEESK_SN_NS5_8TiledMMAINS5_8MMA_AtomIJNS5_4SM904GMMA31MMA_64x128x32_F32E4M3E4M3_SS_TNILNSR_7ScaleInE1ELST_1EEEEEENS5_6LayoutISE_NS6_IJSL_SL_SL_EEEEENS6_IJNS5_10UnderscoreESZ_SZ_EEEEENS5_13SM90_TMA_LOADENS5_14ComposedLayoutINS5_7SwizzleILi2ELi4ELi3EEENS5_18smem_ptr_flag_bitsILi8EEENSW_INS6_IJNSC_ILi8EEESI_EEENS6_IJSI_SD_EEEEEEEvNS5_8identityES12_S1C_vS1D_EENS_8epilogue10collective18CollectiveEpilogueINS1F_30Sm90PtrArrayTmaWarpSpecializedILi4ELi2ELi16ELb1ELb0ELi2EEEJSJ_NS6_IJSI_NSC_ILi32EEEEEENS_6half_tEPNS6_IJSD_lSL_EEES1M_S1O_NS1F_6fusion15FusionCallbacksIS1J_NS1P_17LinearCombinationIS1M_fS1M_fLNS_15FloatRoundStyleE2EEESJ_S1L_JEEES12_NS13_INS14_ILi3ELi4ELi3EEENS16_ILi16EEENSW_INS6_IJSI_S18_EEENS6_IJSD_SI_EEEEEEENS5_17SM75_U16x8_LDSM_TENS5_14SM90_TMA_STOREES20_NS5_17SM90_U16x8_STSM_TENS5_9Copy_AtomIJNS5_17SM90_U32x4_STSM_NES1M_EEEvEEEvvEEEEvNT_6ParamsE) ;  /* 0xffffff00026c7950 */ /* 0x000fec0003c3ffff */
.L_x_256:
[----:B------:R-:W-:Y:S01]  /*fe50*/  UMOV UR28, UR23 ;  /* 0x00000017001c7c82 */ /* 0x000fe20008000000 */
[----:B------:R-:W-:Y:S02]  /*fe60*/  UMOV UR29, UR34 ;  /* 0x00000022001d7c82 */ /* 0x000fe40008000000 */
[----:B------:R-:W1:Y:S08]  /*fe70*/  I2F.U64.RP R13, UR28 ;  /* 0x0000001c000d7d12 */ /* 0x000e700008309000 */
[----:B-1----:R-:W1:Y:S02]  /*fe80*/  MUFU.RCP R13, R13 ;  /* 0x0000000d000d7308 */ /* 0x002e640000001000 */
[----:B-1----:R-:W-:-:S06]  /*fe90*/  VIADD R2, R13, 0x1ffffffe ;  /* 0x1ffffffe0d027836 */ /* 0x002fcc0000000000 */
[----:B------:R-:W1:Y:S02]  /*fea0*/  F2I.U64.TRUNC R2, R2 ;  /* 0x0000000200027311 */ /* 0x000e64000020d800 */
[----:B-1----:R-:W-:Y:S01]  /*feb0*/  R2UR UR28, R2 ;  /* 0x00000000021c72ca */ /* 0x002fe200000e0000 */
[----:B------:R-:W-:Y:S01]  /*fec0*/  IMAD.MOV.U32 R2, RZ, RZ, R12 ;  /* 0x000000ffff027224 */ /* 0x000fe200078e000c */
[----:B------:R-:W-:Y:S01]  /*fed0*/  R2UR UR29, R3 ;  /* 0x00000000031d72ca */ /* 0x000fe200000e0000 */
[----:B------:R-:W-:-:S10]  /*fee0*/  IMAD.MOV.U32 R3, RZ, RZ, 0x0 ;  /* 0x00000000ff037424 */ /* 0x000fd400078e00ff */
[----:B------:R-:W-:-:S04]  /*fef0*/  UIMAD.WIDE.U32 UR30, UR28, UR23, URZ ;  /* 0x000000171c1e72a5 */ /* 0x000fc8000f8e003f */
[----:B------:R-:W-:Y:S02]  /*ff00*/  UIMAD UR31, UR28, UR34, UR31 ;  /* 0x000000221c1f72a4 */ /* 0x000fe4000f8e021f */
[----:B------:R-:W-:Y:S02]  /*ff10*/  UIADD3 UR36, UP1, URZ, -UR30, URZ ;  /* 0x8000001e3f247290 */ /* 0x000fe4000ff3e03f */
[----:B------:R-:W-:Y:S02]  /*ff20*/  UIMAD UR32, UR29, UR23, UR31 ;  /* 0x000000171d2072a4 */ /* 0x000fe4000f8e021f */
[----:B------:R-:W-:Y:S02]  /*ff30*/  UIMAD.WIDE.U32 UR30, UR28, UR36, URZ ;  /* 0x000000241c1e72a5 */ /* 0x000fe4000f8e003f */
[----:B------:R-:W-:-:S05]  /*ff40*/  UIADD3.X UR37, URZ, ~UR32, URZ, UP1, !UPT ;  /* 0x800000203f257290 */ /* 0x000fca0008ffe43f */
[----:B------:R-:W-:Y:S01]  /*ff50*/  UMOV UR30, UR31 ;  /* 0x0000001f001e7c82 */ /* 0x000fe20008000000 */
[----:B------:R-:W-:Y:S02]  /*ff60*/  UMOV UR31, UR28 ;  /* 0x0000001c001f7c82 */ /* 0x000fe40008000000 */
[----:B------:R-:W-:Y:S02]  /*ff70*/  UIMAD.WIDE.U32 UR32, UP1, UR28, UR37, UR30 ;  /* 0x000000251c2072a5 */ /* 0x000fe4000f82001e */
[----:B------:R-:W-:Y:S02]  /*ff80*/  UIMAD.WIDE.U32 UR30, UR29, UR37, URZ ;  /* 0x000000251d1e72a5 */ /* 0x000fe4000f8e003f */
[----:B------:R-:W-:Y:S02]  /*ff90*/  UIMAD.WIDE.U32 UR32, UP2, UR29, UR36, UR32 ;  /* 0x000000241d2072a5 */ /* 0x000fe4000f840020 */
[----:B------:R-:W-:Y:S02]  /*ffa0*/  UIMAD UR37, UR29, UR37, URZ ;  /* 0x000000251d2572a4 */ /* 0x000fe4000f8e023f */
[----:B------:R-:W-:-:S02]  /*ffb0*/  UIADD3.X UR30, UR31, UR29, URZ, UP1, !UPT ;  /* 0x0000001d1f1e7290 */ /* 0x000fc40008ffe43f */
[----:B------:R-:W-:-:S04]  /*ffc0*/  UIADD3 UR33, UP4, UR37, UR33, URZ ;  /* 0x0000002125217290 */ /* 0x000fc8000ff9e03f */
[----:B------:R-:W-:Y:S02]  /*ffd0*/  UIMAD.WIDE.U32 UR28, UR33, UR23, URZ ;  /* 0x00000017211c72a5 */ /* 0x000fe4000f8e003f */
[----:B------:R-:W-:Y:S02]  /*ffe0*/  UIADD3.X UR36, URZ, URZ, UR30, UP4, UP2 ;  /* 0x0000003f3f247290 */ /* 0x000fe4000a7e441e */
[----:B------:R-:W-:Y:S02]  /*fff0*/  UIMAD UR29, UR33, UR34, UR29 ;  /* 0x00000022211d72a4 */ /* 0x000fe4000f8e021d */
[----:B------:R-:W-:Y:S02]  /*10000*/  UIADD3 UR37, UP1, URZ, -UR28, URZ ;  /* 0x8000001c3f257290 */ /* 0x000fe4000ff3e03f */
[----:B------:R-:W-:Y:S02]  /*10010*/  UIMAD UR30, UR36, UR23, UR29 ;  /* 0x00000017241e72a4 */ /* 0x000fe4000f8e021d */
[----:B------:R-:W-:-:S02]  /*10020*/  UIMAD.WIDE.U32 UR28, UR33, UR37, URZ ;  /* 0x00000025211c72a5 */ /* 0x000fc4000f8e003f */
[----:B------:R-:W-:-:S05]  /*10030*/  UIADD3.X UR40, URZ, ~UR30, URZ, UP1, !UPT ;  /* 0x8000001e3f287290 */ /* 0x000fca0008ffe43f */
[----:B------:R-:W-:Y:S01]  /*10040*/  UMOV UR32, UR29 ;  /* 0x0000001d00207c82 */ /* 0x000fe20008000000 */
[----:B------:R-:W-:Y:S02]  /*10050*/  UIMAD.WIDE.U32 UR28, UR36, UR40, URZ ;  /* 0x00000028241c72a5 */ /* 0x000fe4000f8e003f */
[----:B------:R-:W-:Y:S02]  /*10060*/  UIMAD.WIDE.U32 UR30, UP1, UR33, UR40, UR32 ;  /* 0x00000028211e72a5 */ /* 0x000fe4000f820020 */
[----:B------:R-:W-:Y:S02]  /*10070*/  UIMAD UR32, UR36, UR40, URZ ;  /* 0x00000028242072a4 */ /* 0x000fe4000f8e023f */
[----:B------:R-:W-:Y:S02]  /*10080*/  UIMAD.WIDE.U32 UR30, UP2, UR36, UR37, UR30 ;  /* 0x00000025241e72a5 */ /* 0x000fe4000f84001e */
[----:B------:R-:W-:Y:S02]  /*10090*/  UIADD3.X UR36, UR29, UR36, URZ, UP1, !UPT ;  /* 0x000000241d247290 */ /* 0x000fe40008ffe43f */
[----:B------:R-:W-:-:S04]  /*100a0*/  UIADD3 UR32, UP4, UR32, UR31, URZ ;  /* 0x0000001f20207290 */ /* 0x000fc8000ff9e03f */
[----:B------:R-:W-:Y:S02]  /*100b0*/  UIMAD.WIDE.U32 UR30, UR32, UR24, URZ ;  /* 0x00000018201e72a5 */ /* 0x000fe4000f8e003f */
[----:B------:R-:W-:-:S05]  /*100c0*/  UIADD3.X UR36, URZ, URZ, UR36, UP4, UP2 ;  /* 0x0000003f3f247290 */ /* 0x000fca000a7e4424 */
[----:B------:R-:W-:Y:S01]  /*100d0*/  UMOV UR30, UR31 ;  /* 0x0000001f001e7c82 */ /* 0x000fe20008000000 */
[----:B------:R-:W-:Y:S02]  /*100e0*/  UMOV UR31, URZ ;  /* 0x0000003f001f7c82 */ /* 0x000fe40008000000 */
[----:B------:R-:W-:Y:S02]  /*100f0*/  UIMAD.WIDE.U32 UR28, UR32, UR25, UR30 ;  /* 0x00000019201c72a5 */ /* 0x000fe4000f8e001e */
[----:B------:R-:W-:Y:S02]  /*10100*/  UIMAD UR32, UR36, UR25, URZ ;  /* 0x00000019242072a4 */ /* 0x000fe4000f8e023f */
[----:B------:R-:W-:Y:S02]  /*10110*/  UIMAD.WIDE.U32 UR28, UP1, UR36, UR24, UR28 ;  /* 0x00000018241c72a5 */ /* 0x000fe4000f82001c */
[----:B------:R-:W-:Y:S02]  /*10120*/  UIMAD.WIDE.U32 UR30, UR36, UR25, URZ ;  /* 0x00000019241e72a5 */ /* 0x000fe4000f8e003f */
[----:B------:R-:W-:-:S02]  /*10130*/  UIADD3 UR32, UP2, UR32, UR29, URZ ;  /* 0x0000001d20207290 */ /* 0x000fc4000ff5e03f */
[----:B------:R-:W-:Y:S02]  /*10140*/  UIADD3.X UR30, UR31, URZ, URZ, UP1, !UPT ;  /* 0x0000003f1f1e7290 */ /* 0x000fe40008ffe43f */
[----:B------:R-:W-:Y:S02]  /*10150*/  UIMAD.WIDE.U32 UR28, UR32, UR23, URZ ;  /* 0x00000017201c72a5 */ /* 0x000fe4000f8e003f */
[----:B------:R-:W-:Y:S02]  /*10160*/  UIADD3.X UR30, URZ, UR30, URZ, UP2, !UPT ;  /* 0x0000001e3f1e7290 */ /* 0x000fe400097fe43f */
[----:B------:R-:W-:Y:S02]  /*10170*/  UIMAD UR29, UR32, UR34, UR29 ;  /* 0x00000022201d72a4 */ /* 0x000fe4000f8e021d */
[----:B------:R-:W-:Y:S02]  /*10180*/  UIADD3 UR31, UP2, -UR28, UR24, URZ ;  /* 0x000000181c1f7290 */ /* 0x000fe4000ff5e13f */
[----:B------:R-:W-:-:S02]  /*10190*/  UIMAD UR29, UR30, UR23, UR29 ;  /* 0x000000171e1d72a4 */ /* 0x000fc4000f8e021d */
[----:B------:R-:W-:Y:S02]  /*101a0*/  UISETP.GE.U32.AND UP1, UPT, UR31, UR23, UPT ;  /* 0x000000171f00728c */ /* 0x000fe4000bf26070 */
[----:B------:R-:W-:Y:S02]  /*101b0*/  UIADD3.X UR30, ~UR29, UR25, URZ, UP2, !UPT ;  /* 0x000000191d1e7290 */ /* 0x000fe400097fe53f */
[----:B------:R-:W-:Y:S02]  /*101c0*/  UIADD3 UR25, UP2, -UR23, UR31, URZ ;  /* 0x0000001f17197290 */ /* 0x000fe4000ff5e13f */
[----:B------:R-:W-:Y:S02]  /*101d0*/  UISETP.GE.U32.AND.EX UP1, UPT, UR30, UR34, UPT, UP1 ;  /* 0x000000221e00728c */ /* 0x000fe4000bf26110 */
[----:B------:R-:W-:Y:S02]  /*101e0*/  UIADD3 UR28, UR32, 0x1, URZ ;  /* 0x00000001201c7890 */ /* 0x000fe4000fffe03f */
[----:B------:R-:W-:-:S02]  /*101f0*/  UIADD3.X UR29, ~UR34, UR30, URZ, UP2, !UPT ;  /* 0x0000001e221d7290 */ /* 0x000fc400097fe53f */
[----:B------:R-:W-:Y:S02]  /*10200*/  USEL UR25, UR25, UR31, UP1 ;  /* 0x0000001f19197287 */ /* 0x000fe40008800000 */
[----:B------:R-:W-:Y:S02]  /*10210*/  USEL UR29, UR29, UR30, UP1 ;  /* 0x0000001e1d1d7287 */ /* 0x000fe40008800000 */
[----:B------:R-:W-:Y:S02]  /*10220*/  USEL UR32, UR28, UR32, UP1 ;  /* 0x000000201c207287 */ /* 0x000fe40008800000 */
[----:B------:R-:W-:Y:S02]  /*10230*/  UISETP.GE.U32.AND UP1, UPT, UR25, UR23, UPT ;  /* 0x000000171900728c */ /* 0x000fe4000bf26070 */
[----:B------:R-:W-:Y:S02]  /*10240*/  UISETP.NE.U32.AND UP2, UPT, UR23, URZ, UPT ;  /* 0x0000003f1700728c */ /* 0x000fe4000bf45070 */
[----:B------:R-:W-:-:S02]  /*10250*/  UIADD3 UR25, UR32, 0x1, URZ ;  /* 0x0000000120197890 */ /* 0x000fc4000fffe03f */
[----:B------:R-:W-:Y:S02]  /*10260*/  UISETP.GE.U32.AND.EX UP1, UPT, UR29, UR34, UPT, UP1 ;  /* 0x000000221d00728c */ /* 0x000fe4000bf26110 */
[----:B------:R-:W-:Y:S02]  /*10270*/  UISETP.NE.AND.EX UP2, UPT, UR34, URZ, UPT, UP2 ;  /* 0x0000003f2200728c */ /* 0x000fe4000bf45320 */
[----:B------:R-:W-:-:S04]  /*10280*/  USEL UR25, UR25, UR32, UP1 ;  /* 0x0000002019197287 */ /* 0x000fc80008800000 */
[----:B------:R-:W-:Y:S01]  /*10290*/  USEL UR28, UR25, 0xffffffff, UP2 ;  /* 0xffffffff191c7887 */ /* 0x000fe20009000000 */
[----:B------:R-:W-:Y:S11]  /*102a0*/  RET.REL.NODEC R2 `(_ZN7cutlass13device_kernelINS_4gemm6kernel13GemmUniversalINS1_17GroupProblemShapeIN4cute5tupleIJiiiEEEEENS1_10collective13CollectiveMmaINS1_39MainloopSm90ArrayTmaGmmaWarpSpecializedILi13ENS6_IJNS5_1CILi1EEESD_SD_EEENS1_52KernelPtrArrayTmaWarpSpecializedPingpongFP8FastAccumEEENS6_IJNSC_ILi128EEESH_NSC_ILi64EEEEEENS_12float_e4m3_tEPNS6_IJlSD_NSC_ILi0EEEEEESK_SN_NS5_8TiledMMAINS5_8MMA_AtomIJNS5_4SM904GMMA31MMA_64x128x32_F32E4M3E4M3_SS_TNILNSR_7ScaleInE1ELST_1EEEEEENS5_6LayoutISE_NS6_IJSL_SL_SL_EEEEENS6_IJNS5_10UnderscoreESZ_SZ_EEEEENS5_13SM90_TMA_LOADENS5_14ComposedLayoutINS5_7SwizzleILi2ELi4ELi3EEENS5_18smem_ptr_flag_bitsILi8EEENSW_INS6_IJNSC_ILi8EEESI_EEENS6_IJSI_SD_EEEEEEEvNS5_8identityES12_S1C_vS1D_EENS_8epilogue10collective18CollectiveEpilogueINS1F_30Sm90PtrArrayTmaWarpSpecializedILi4ELi2ELi16ELb1ELb0ELi2EEEJSJ_NS6_IJSI_NSC_ILi32EEEEEENS_6half_tEPNS6_IJSD_lSL_EEES1M_S1O_NS1F_6fusion15FusionCallbacksIS1J_NS1P_17LinearCombinationIS1M_fS1M_fLNS_15FloatRoundStyleE2EEESJ_S1L_JEEES12_NS13_INS14_ILi3ELi4ELi3EEENS16_ILi16EEENSW_INS6_IJSI_S18_EEENS6_IJSD_SI_EEEEEEENS5_17SM75_U16x8_LDSM_TENS5_14SM90_TMA_STOREES20_NS5_17SM90_U16x8_STSM_TENS5_9Copy_AtomIJNS5_17SM90_U32x4_STSM_NES1M_EEEvEEEvvEEEEvNT_6ParamsE) ;  /* 0xfffffefc02547950 */ /* 0x000ff60003c3ffff */
.L_x_343:
[----:B------:R-:W-:-:S00]  /*102b0*/  BRA `(.L_x_343) ;  /* 0xfffffffc00fc7947 */ /* 0x000fc0000383ffff */
[----:B------:R-:W-:-:S00]  /*102c0*/  NOP ;  /* 0x0000000000007918 */ /* 0x000fc00000000000 */
        /* <DEDUP_REMOVED lines=11> */
.L_x_344:


//--------------------- .nv.global.init           --------------------------
	.section	.nv.global.init,"aw",@progbits
.nv.global.init:
	.type		$str$24,@object
	.size		$str$24,($str$25 - $str$24)
$str$24:
        /*0000*/ 	.byte	0x28, 0x61, 0x64, 0x64, 0x72, 0x65, 0x73, 0x73, 0x20, 0x26, 0x20, 0x6d, 0x61, 0x73, 0x6b, 0x29
        /*0010*/ 	.byte	0x20, 0x3d, 0x3d, 0x20, 0x30, 0x00
	.type		$str$25,@object
	.size		$str$25,(__unnamed_1 - $str$25)
$str$25:
        /*0016*/ 	.byte	0x2f, 0x74, 0x6d, 0x70, 0x2f, 0x63, 0x75, 0x74, 0x6c, 0x61, 0x73, 0x73, 0x5f, 0x73, 0x77, 0x65
        /*0026*/ 	.byte	0x65, 0x70, 0x5f, 0x73, 0x72, 0x63, 0x2f, 0x69, 0x6e, 0x63, 0x6c, 0x75, 0x64, 0x65, 0x2f, 0x63
        /*0036*/ 	.byte	0x75, 0x74, 0x65, 0x2f, 0x70, 0x6f, 0x69, 0x6e, 0x74, 0x65, 0x72, 0x5f, 0x66, 0x6c, 0x61, 0x67
        /*0046*/ 	.byte	0x67, 0x65, 0x64, 0x2e, 0x68, 0x70, 0x70, 0x00
	.type		__unnamed_1,@object
	.size		__unnamed_1,(.L_0 - __unnamed_1)
__unnamed_1:
        /*004e*/ 	.byte	0x61, 0x75, 0x74, 0x6f, 0x20, 0x63, 0x75, 0x74, 0x65, 0x3a, 0x3a, 0x61, 0x73, 0x5f, 0x70, 0x6f
        /* <DEDUP_REMOVED lines=27> */
        /*020e*/ 	.byte	0x3e, 0x3e, 0x3e, 0x3e, 0x3e, 0x5d, 0x00
.L_0:


//--------------------- .nv.shared._ZN7cutlass13device_kernelINS_4gemm6kernel13GemmUniversalINS1_17GroupProblemShapeIN4cute5tupleIJiiiEEEEENS1_10collective13CollectiveMmaINS1_39MainloopSm90ArrayTmaGmmaWarpSpecializedILi13ENS6_IJNS5_1CILi1EEESD_SD_EEENS1_52KernelPtrArrayTmaWarpSpecializedPingpongFP8FastAccumEEENS6_IJNSC_ILi128EEESH_NSC_ILi64EEEEEENS_12float_e4m3_tEPNS6_IJlSD_NSC_ILi0EEEEEESK_SN_NS5_8TiledMMAINS5_8MMA_AtomIJNS5_4SM904GMMA31MMA_64x128x32_F32E4M3E4M3_SS_TNILNSR_7ScaleInE1ELST_1EEEEEENS5_6LayoutISE_NS6_IJSL_SL_SL_EEEEENS6_IJNS5_10UnderscoreESZ_SZ_EEEEENS5_13SM90_TMA_LOADENS5_14ComposedLayoutINS5_7SwizzleILi2ELi4ELi3EEENS5_18smem_ptr_flag_bitsILi8EEENSW_INS6_IJNSC_ILi8EEESI_EEENS6_IJSI_SD_EEEEEEEvNS5_8identityES12_S1C_vS1D_EENS_8epilogue10collective18CollectiveEpilogueINS1F_30Sm90PtrArrayTmaWarpSpecializedILi4ELi2ELi16ELb1ELb0ELi2EEEJSJ_NS6_IJSI_NSC_ILi32EEEEEENS_6half_tEPNS6_IJSD_lSL_EEES1M_S1O_NS1F_6fusion15FusionCallbacksIS1J_NS1P_17LinearCombinationIS1M_fS1M_fLNS_15FloatRoundStyleE2EEESJ_S1L_JEEES12_NS13_INS14_ILi3ELi4ELi3EEENS16_ILi16EEENSW_INS6_IJSI_S18_EEENS6_IJSD_SI_EEEEEEENS5_17SM75_U16x8_LDSM_TENS5_14SM90_TMA_STOREES20_NS5_17SM90_U16x8_STSM_TENS5_9Copy_AtomIJNS5_17SM90_U32x4_STSM_NES1M_EEEvEEEvvEEEEvNT_6ParamsE --------------------------
	.section	.nv.shared._ZN7cutlass13device_kernelINS_4gemm6kernel13GemmUniversalINS1_17GroupProblemShapeIN4cute5tupleIJiiiEEEEENS1_10collective13CollectiveMmaINS1_39MainloopSm90ArrayTmaGmmaWarpSpecializedILi13ENS6_IJNS5_1CILi1EEESD_SD_EEENS1_52KernelPtrArrayTmaWarpSpecializedPingpongFP8FastAccumEEENS6_IJNSC_ILi128EEESH_NSC_ILi64EEEEEENS_12float_e4m3_tEPNS6_IJlSD_NSC_ILi0EEEEEESK_SN_NS5_8TiledMMAINS5_8MMA_AtomIJNS5_4SM904GMMA31MMA_64x128x32_F32E4M3E4M3_SS_TNILNSR_7ScaleInE1ELST_1EEEEEENS5_6LayoutISE_NS6_IJSL_SL_SL_EEEEENS6_IJNS5_10UnderscoreESZ_SZ_EEEEENS5_13SM90_TMA_LOADENS5_14ComposedLayoutINS5_7SwizzleILi2ELi4ELi3EEENS5_18smem_ptr_flag_bitsILi8EEENSW_INS6_IJNSC_ILi8EEESI_EEENS6_IJSI_SD_EEEEEEEvNS5_8identityES12_S1C_vS1D_EENS_8epilogue10collective18CollectiveEpilogueINS1F_30Sm90PtrArrayTmaWarpSpecializedILi4ELi2ELi16ELb1ELb0ELi2EEEJSJ_NS6_IJSI_NSC_ILi32EEEEEENS_6half_tEPNS6_IJSD_lSL_EEES1M_S1O_NS1F_6fusion15FusionCallbacksIS1J_NS1P_17LinearCombinationIS1M_fS1M_fLNS_15FloatRoundStyleE2EEESJ_S1L_JEEES12_NS13_INS14_ILi3ELi4ELi3EEENS16_ILi16EEENSW_INS6_IJSI_S18_EEENS6_IJSD_SI_EEEEEEENS5_17SM75_U16x8_LDSM_TENS5_14SM90_TMA_STOREES20_NS5_17SM90_U16x8_STSM_TENS5_9Copy_AtomIJNS5_17SM90_U32x4_STSM_NES1M_EEEvEEEvvEEEEvNT_6ParamsE,"aw",@nobits
	.sectionflags	@""
	.align	16
	.zero		1024


//--------------------- .nv.shared.reserved.0     --------------------------
	.section	.nv.shared.reserved.0,"aw",@nobits
	.weak		__nv_reservedSMEM_offset_0_alias
	.size		__nv_reservedSMEM_offset_0_alias, 0, 0
	.other		__nv_reservedSMEM_offset_0_alias,@"STO_CUDA_RESERVED_SHARED STV_DEFAULT"
__nv_reservedSMEM_offset_0_alias:
	.zero		0


//--------------------- .nv.global                --------------------------
	.section	.nv.global,"aw",@nobits
.nv.global:
	.type		_ZN39_INTERNAL_e4c6f2b5_4_k_cu_e74bab07_26514cute1_E,@object
	.size		_ZN39_INTERNAL_e4c6f2b5_4_k_cu_e74bab07_26514cute1_E,(_ZN39_INTERNAL_e4c6f2b5_4_k_cu_e74bab07_26514cuda3std3__45__cpo6cbeginE - _ZN39_INTERNAL_e4c6f2b5_4_k_cu_e74bab07_26514cute1_E)
_ZN39_INTERNAL_e4c6f2b5_4_k_cu_e74bab07_26514cute1_E:
	.zero		1
	.type		_ZN39_INTERNAL_e4c6f2b5_4_k_cu_e74bab07_26514cuda3std3__45__cpo6cbeginE,@object
	.size		_ZN39_INTERNAL_e4c6f2b5_4_k_cu_e74bab07_26514cuda3std3__45__cpo6cbeginE,(_ZN39_INTERNAL_e4c6f2b5_4_k_cu_e74bab07_26514cuda3std3__48in_placeE - _ZN39_INTERNAL_e4c6f2b5_4_k_cu_e74bab07_26514cuda3std3__45__cpo6cbeginE)
_ZN39_INTERNAL_e4c6f2b5_4_k_cu_e74bab07_26514cuda3std3__45__cpo6cbeginE:
	.zero		1
	.type		_ZN39_INTERNAL_e4c6f2b5_4_k_cu_e74bab07_26514cuda3std3__48in_placeE,@object
	.size		_ZN39_INTERNAL_e4c6f2b5_4_k_cu_e74bab07_26514cuda3std3__48in_placeE,(_ZN39_INTERNAL_e4c6f2b5_4_k_cu_e74bab07_26514cuda3std6ranges3__45__cpo9iter_moveE - _ZN39_INTERNAL_e4c6f2b5_4_k_cu_e74bab07_26514cuda3std3__48in_placeE)
_ZN39_INTERNAL_e4c6f2b5_4_k_cu_e74bab07_26514cuda3std3__48in_placeE:
	.zero		1
	.type		_ZN39_INTERNAL_e4c6f2b5_4_k_cu_e74bab07_26514cuda3std6ranges3__45__cpo9iter_moveE,@object
	.size		_ZN39_INTERNAL_e4c6f2b5_4_k_cu_e74bab07_26514cuda3std6ranges3__45__cpo9iter_moveE,(_ZN39_INTERNAL_e4c6f2b5_4_k_cu_e74bab07_26514cuda3std3__45__cpo5beginE - _ZN39_INTERNAL_e4c6f2b5_4_k_cu_e74bab07_26514cuda3std6ranges3__45__cpo9iter_moveE)
_ZN39_INTERNAL_e4c6f2b5_4_k_cu_e74bab07_26514cuda3std6ranges3__45__cpo9iter_moveE:
	.zero		1
	.type		_ZN39_INTERNAL_e4c6f2b5_4_k_cu_e74bab07_26514cuda3std3__45__cpo5beginE,@object
	.size		_ZN39_INTERNAL_e4c6f2b5_4_k_cu_e74bab07_26514cuda3std3__45__cpo5beginE,(_ZN39_INTERNAL_e4c6f2b5_4_k_cu_e74bab07_26514cuda3std3__441_GLOBAL__N__e4c6f2b5_4_k_cu_e74bab07_26516ignoreE - _ZN39_INTERNAL_e4c6f2b5_4_k_cu_e74bab07_26514cuda3std3__45__cpo5beginE)
_ZN39_INTERNAL_e4c6f2b5_4_k_cu_e74bab07_26514cuda3std3__45__cpo5beginE:
	.zero		1
	.type		_ZN39_INTERNAL_e4c6f2b5_4_k_cu_e74bab07_26514cuda3std3__441_GLOBAL__N__e4c6f2b5_4_k_cu_e74bab07_26516ignoreE,@object
	.size		_ZN39_INTERNAL_e4c6f2b5_4_k_cu_e74bab07_26514cuda3std3__441_GLOBAL__N__e4c6f2b5_4_k_cu_e74bab07_26516ignoreE,(_ZN39_INTERNAL_e4c6f2b5_4_k_cu_e74bab07_26514cute7productE - _ZN39_INTERNAL_e4c6f2b5_4_k_cu_e74bab07_26514cuda3std3__441_GLOBAL__N__e4c6f2b5_4_k_cu_e74bab07_26516ignoreE)
_ZN39_INTERNAL_e4c6f2b5_4_k_cu_e74bab07_26514cuda3std3__441_GLOBAL__N__e4c6f2b5_4_k_cu_e74bab07_26516ignoreE:
	.zero		1
	.type		_ZN39_INTERNAL_e4c6f2b5_4_k_cu_e74bab07_26514cute7productE,@object
	.size		_ZN39_INTERNAL_e4c6f2b5_4_k_cu_e74bab07_26514cute7productE,(_ZN39_INTERNAL_e4c6f2b5_4_k_cu_e74bab07_26514cuda3std3__45__cpo3endE - _ZN39_INTERNAL_e4c6f2b5_4_k_cu_e74bab07_26514cute7productE)
_ZN39_INTERNAL_e4c6f2b5_4_k_cu_e74bab07_26514cute7productE:
	.zero		1
	.type		_ZN39_INTERNAL_e4c6f2b5_4_k_cu_e74bab07_26514cuda3std3__45__cpo3endE,@object
	.size		_ZN39_INTERNAL_e4c6f2b5_4_k_cu_e74bab07_26514cuda3std3__45__cpo3endE,(_ZN39_INTERNAL_e4c6f2b5_4_k_cu_e74bab07_26514cuda3std3__419piecewise_constructE - _ZN39_INTERNAL_e4c6f2b5_4_k_cu_e74bab07_26514cuda3std3__45__cpo3endE)
_ZN39_INTERNAL_e4c6f2b5_4_k_cu_e74bab07_26514cuda3std3__45__cpo3endE:
	.zero		1
	.type		_ZN39_INTERNAL_e4c6f2b5_4_k_cu_e74bab07_26514cuda3std3__419piecewise_constructE,@object
	.size		_ZN39_INTERNAL_e4c6f2b5_4_k_cu_e74bab07_26514cuda3std3__419piecewise_constructE,(_ZN39_INTERNAL_e4c6f2b5_4_k_cu_e74bab07_26514cuda3std3__45__cpo4cendE - _ZN39_INTERNAL_e4c6f2b5_4_k_cu_e74bab07_26514cuda3std3__419piecewise_constructE)
_ZN39_INTERNAL_e4c6f2b5_4_k_cu_e74bab07_26514cuda3std3__419piecewise_constructE:
	.zero		1
	.type		_ZN39_INTERNAL_e4c6f2b5_4_k_cu_e74bab07_26514cuda3std3__45__cpo4cendE,@object
	.size		_ZN39_INTERNAL_e4c6f2b5_4_k_cu_e74bab07_26514cuda3std3__45__cpo4cendE,(_ZN39_INTERNAL_e4c6f2b5_4_k_cu_e74bab07_26514cuda3std6ranges3__45__cpo4swapE - _ZN39_INTERNAL_e4c6f2b5_4_k_cu_e74bab07_26514cuda3std3__45__cpo4cendE)
_ZN39_INTERNAL_e4c6f2b5_4_k_cu_e74bab07_26514cuda3std3__45__cpo4cendE:
	.zero		1
	.type		_ZN39_INTERNAL_e4c6f2b5_4_k_cu_e74bab07_26514cuda3std6ranges3__45__cpo4swapE,@object
	.size		_ZN39_INTERNAL_e4c6f2b5_4_k_cu_e74bab07_26514cuda3std6ranges3__45__cpo4swapE,(.L_8 - _ZN39_INTERNAL_e4c6f2b5_4_k_cu_e74bab07_26514cuda3std6ranges3__45__cpo4swapE)
_ZN39_INTERNAL_e4c6f2b5_4_k_cu_e74bab07_26514cuda3std6ranges3__45__cpo4swapE:
	.zero		1
.L_8:


//--------------------- .nv.constant0._ZN7cutlass13device_kernelINS_4gemm6kernel13GemmUniversalINS1_17GroupProblemShapeIN4cute5tupleIJiiiEEEEENS1_10collective13CollectiveMmaINS1_39MainloopSm90ArrayTmaGmmaWarpSpecializedILi13ENS6_IJNS5_1CILi1EEESD_SD_EEENS1_52KernelPtrArrayTmaWarpSpecializedPingpongFP8FastAccumEEENS6_IJNSC_ILi128EEESH_NSC_ILi64EEEEEENS_12float_e4m3_tEPNS6_IJlSD_NSC_ILi0EEEEEESK_SN_NS5_8TiledMMAINS5_8MMA_AtomIJNS5_4SM904GMMA31MMA_64x128x32_F32E4M3E4M3_SS_TNILNSR_7ScaleInE1ELST_1EEEEEENS5_6LayoutISE_NS6_IJSL_SL_SL_EEEEENS6_IJNS5_10UnderscoreESZ_SZ_EEEEENS5_13SM90_TMA_LOADENS5_14ComposedLayoutINS5_7SwizzleILi2ELi4ELi3EEENS5_18smem_ptr_flag_bitsILi8EEENSW_INS6_IJNSC_ILi8EEESI_EEENS6_IJSI_SD_EEEEEEEvNS5_8identityES12_S1C_vS1D_EENS_8epilogue10collective18CollectiveEpilogueINS1F_30Sm90PtrArrayTmaWarpSpecializedILi4ELi2ELi16ELb1ELb0ELi2EEEJSJ_NS6_IJSI_NSC_ILi32EEEEEENS_6half_tEPNS6_IJSD_lSL_EEES1M_S1O_NS1F_6fusion15FusionCallbacksIS1J_NS1P_17LinearCombinationIS1M_fS1M_fLNS_15FloatRoundStyleE2EEESJ_S1L_JEEES12_NS13_INS14_ILi3ELi4ELi3EEENS16_ILi16EEENSW_INS6_IJSI_S18_EEENS6_IJSD_SI_EEEEEEENS5_17SM75_U16x8_LDSM_TENS5_14SM90_TMA_STOREES20_NS5_17SM90_U16x8_STSM_TENS5_9Copy_AtomIJNS5_17SM90_U32x4_STSM_NES1M_EEEvEEEvvEEEEvNT_6ParamsE --------------------------
	.section	.nv.constant0._ZN7cutlass13device_kernelINS_4gemm6kernel13GemmUniversalINS1_17GroupProblemShapeIN4cute5tupleIJiiiEEEEENS1_10collective13CollectiveMmaINS1_39MainloopSm90ArrayTmaGmmaWarpSpecializedILi13ENS6_IJNS5_1CILi1EEESD_SD_EEENS1_52KernelPtrArrayTmaWarpSpecializedPingpongFP8FastAccumEEENS6_IJNSC_ILi128EEESH_NSC_ILi64EEEEEENS_12float_e4m3_tEPNS6_IJlSD_NSC_ILi0EEEEEESK_SN_NS5_8TiledMMAINS5_8MMA_AtomIJNS5_4SM904GMMA31MMA_64x128x32_F32E4M3E4M3_SS_TNILNSR_7ScaleInE1ELST_1EEEEEENS5_6LayoutISE_NS6_IJSL_SL_SL_EEEEENS6_IJNS5_10UnderscoreESZ_SZ_EEEEENS5_13SM90_TMA_LOADENS5_14ComposedLayoutINS5_7SwizzleILi2ELi4ELi3EEENS5_18smem_ptr_flag_bitsILi8EEENSW_INS6_IJNSC_ILi8EEESI_EEENS6_IJSI_SD_EEEEEEEvNS5_8identityES12_S1C_vS1D_EENS_8epilogue10collective18CollectiveEpilogueINS1F_30Sm90PtrArrayTmaWarpSpecializedILi4ELi2ELi16ELb1ELb0ELi2EEEJSJ_NS6_IJSI_NSC_ILi32EEEEEENS_6half_tEPNS6_IJSD_lSL_EEES1M_S1O_NS1F_6fusion15FusionCallbacksIS1J_NS1P_17LinearCombinationIS1M_fS1M_fLNS_15FloatRoundStyleE2EEESJ_S1L_JEEES12_NS13_INS14_ILi3ELi4ELi3EEENS16_ILi16EEENSW_INS6_IJSI_S18_EEENS6_IJSD_SI_EEEEEEENS5_17SM75_U16x8_LDSM_TENS5_14SM90_TMA_STOREES20_NS5_17SM90_U16x8_STSM_TENS5_9Copy_AtomIJNS5_17SM90_U32x4_STSM_NES1M_EEEvEEEvvEEEEvNT_6ParamsE,"a",@progbits
	.sectionflags	@""
	.align	4
.nv.constant0._ZN7cutlass13device_kernelINS_4gemm6kernel13GemmUniversalINS1_17GroupProblemShapeIN4cute5tupleIJiiiEEEEENS1_10collective13CollectiveMmaINS1_39MainloopSm90ArrayTmaGmmaWarpSpecializedILi13ENS6_IJNS5_1CILi1EEESD_SD_EEENS1_52KernelPtrArrayTmaWarpSpecializedPingpongFP8FastAccumEEENS6_IJNSC_ILi128EEESH_NSC_ILi64EEEEEENS_12float_e4m3_tEPNS6_IJlSD_NSC_ILi0EEEEEESK_SN_NS5_8TiledMMAINS5_8MMA_AtomIJNS5_4SM904GMMA31MMA_64x128x32_F32E4M3E4M3_SS_TNILNSR_7ScaleInE1ELST_1EEEEEENS5_6LayoutISE_NS6_IJSL_SL_SL_EEEEENS6_IJNS5_10UnderscoreESZ_SZ_EEEEENS5_13SM90_TMA_LOADENS5_14ComposedLayoutINS5_7SwizzleILi2ELi4ELi3EEENS5_18smem_ptr_flag_bitsILi8EEENSW_INS6_IJNSC_ILi8EEESI_EEENS6_IJSI_SD_EEEEEEEvNS5_8identityES12_S1C_vS1D_EENS_8epilogue10collective18CollectiveEpilogueINS1F_30Sm90PtrArrayTmaWarpSpecializedILi4ELi2ELi16ELb1ELb0ELi2EEEJSJ_NS6_IJSI_NSC_ILi32EEEEEENS_6half_tEPNS6_IJSD_lSL_EEES1M_S1O_NS1F_6fusion15FusionCallbacksIS1J_NS1P_17LinearCombinationIS1M_fS1M_fLNS_15FloatRoundStyleE2EEESJ_S1L_JEEES12_NS13_INS14_ILi3ELi4ELi3EEENS16_ILi16EEENSW_INS6_IJSI_S18_EEENS6_IJSD_SI_EEEEEEENS5_17SM75_U16x8_LDSM_TENS5_14SM90_TMA_STOREES20_NS5_17SM90_U16x8_STSM_TENS5_9Copy_AtomIJNS5_17SM90_U32x4_STSM_NES1M_EEEvEEEvvEEEEvNT_6ParamsE:
	.zero		2432


//--------------------- SYMBOLS --------------------------

	.type		.nv.reservedSmem.offset0,@object
	.size		.nv.reservedSmem.offset0,0x4
	.type		__assertfail,@function
